def matmul_kernel(
    a_ptr,
    b_ptr,
    c_ptr,
    M,
    N,
    K,
    stride_am,
    stride_ak,
    stride_bk,
    stride_bn,
    stride_cm,
    stride_cn,
    BLOCK_M: tl.constexpr,
    BLOCK_N: tl.constexpr,
    BLOCK_K: tl.constexpr,
    GROUP_M: tl.constexpr,
):
    pid = tl.program_id(axis=0)
    num_pid_m = tl.cdiv(M, BLOCK_M)
    num_pid_n = tl.cdiv(N, BLOCK_N)
    num_pid_in_group = GROUP_M * num_pid_n
    group_id = pid // num_pid_in_group
    first_pid_m = group_id * GROUP_M
    group_size_m = min(num_pid_m - first_pid_m, GROUP_M)
    pid_m = first_pid_m + ((pid % num_pid_in_group) % group_size_m)
    pid_n = (pid % num_pid_in_group) // group_size_m

    offs_am = (pid_m * BLOCK_M + tl.arange(0, BLOCK_M)) % M
    offs_bn = (pid_n * BLOCK_N + tl.arange(0, BLOCK_N)) % N
    offs_k = tl.arange(0, BLOCK_K)
    a_ptrs = a_ptr + offs_am[:, None] * stride_am + offs_k[None, :] * stride_ak
    b_ptrs = b_ptr + offs_k[:, None] * stride_bk + offs_bn[None, :] * stride_bn

    acc = tl.zeros((BLOCK_M, BLOCK_N), dtype=tl.float32)
    for kk in range(0, tl.cdiv(K, BLOCK_K)):
        a = tl.load(a_ptrs, mask=offs_k[None, :] < K - kk * BLOCK_K, other=0.0)
        b = tl.load(b_ptrs, mask=offs_k[:, None] < K - kk * BLOCK_K, other=0.0)
        acc = tl.dot(a, b, acc)
        a_ptrs += BLOCK_K * stride_ak
        b_ptrs += BLOCK_K * stride_bk

    c = acc.to(c_ptr.dtype.element_ty)
    offs_cm = pid_m * BLOCK_M + tl.arange(0, BLOCK_M)
    offs_cn = pid_n * BLOCK_N + tl.arange(0, BLOCK_N)
    c_ptrs = c_ptr + offs_cm[:, None] * stride_cm + offs_cn[None, :] * stride_cn
    mask = (offs_cm[:, None] < M) & (offs_cn[None, :] < N)
    tl.store(c_ptrs, c, mask=mask)

# config = {"BLOCK_K": 128, "BLOCK_M": 256, "BLOCK_N": 256, "GROUP_M": 8, "arch": "sm_100", "dtype": "fp8e5m2", "num_ctas": 1, "num_stages": 5, "num_warps": 4}
# arch = sm_100


// ===== COMPILED SASS (sm_100a) =====

	.target	sm_100a

	.elftype	@"ET_EXEC"


//--------------------- .note.nv.tkinfo           --------------------------
	.section	.note.nv.tkinfo,"",@"SHT_NOTE"
	.sectionflags	@"SHF_NOTE_NV_TKINFO"
	.tkinfo
        /*0018*/ 	.word	0x00000081
        /*0030*/ 	.string	""
        /*0030*/ 	.string	"ptxas-blackwell"
        /*0030*/ 	.string	"Cuda compilation tools, release 12.9, V12.9.86"
        /*0030*/ 	.string	"Build cuda_12.9.r12.9/compiler.36037853_0"
        /*0030*/ 	.string	"-v  -suppress-debug-info  -lineinfo  -arch sm_100a "



//--------------------- .note.nv.cuver            --------------------------
	.section	.note.nv.cuver,"",@"SHT_NOTE"
	.sectionflags	@"SHF_NOTE_NV_CUVER"
        /*0018*/ 	.short	0x0001
        /*001a*/ 	.short	0x0064
        /*001c*/ 	.short	0x0001
        /*001e*/ 	.short	0x0000
        /*0020*/ 	.short	0x0001
        /*0022*/ 	.short	0x0000


//--------------------- .nv.info                  --------------------------
	.section	.nv.info,"",@"SHT_CUDA_INFO"
	.align	4


	//----- nvinfo : EIATTR_REGCOUNT
	.align		4
        /*0000*/ 	.byte	0x04, 0x2f
        /*0002*/ 	.short	(.L_4 - .L_3)
	.align		4
.L_3:
        /*0004*/ 	.word	index@(matmul_kernel)
        /*0008*/ 	.word	0x00000060


	//----- nvinfo : EIATTR_FRAME_SIZE
	.align		4
.L_4:
        /*000c*/ 	.byte	0x04, 0x11
        /*000e*/ 	.short	(.L_6 - .L_5)
	.align		4
.L_5:
        /*0010*/ 	.word	index@($__internal_2_$__cuda_sm10x_tcgen05_guardrail_trap_unallocated_columns_being_dealloced)
        /*0014*/ 	.word	0x00001cd8


	//----- nvinfo : EIATTR_FRAME_SIZE
	.align		4
.L_6:
        /*0018*/ 	.byte	0x04, 0x11
        /*001a*/ 	.short	(.L_8 - .L_7)
	.align		4
.L_7:
        /*001c*/ 	.word	index@($__internal_1_$__cuda_sm10x_tcgen05_guardrail_trap_phase_invalid_during_alloc)
        /*0020*/ 	.word	0x00001cd8


	//----- nvinfo : EIATTR_FRAME_SIZE
	.align		4
.L_8:
        /*0024*/ 	.byte	0x04, 0x11
        /*0026*/ 	.short	(.L_10 - .L_9)
	.align		4
.L_9:
        /*0028*/ 	.word	index@($__internal_0_$__cuda_sm10x_tcgen05_guardrail_trap_col_being_dealloced_not_returned_by_alloc)
        /*002c*/ 	.word	0x00001cd8


	//----- nvinfo : EIATTR_FRAME_SIZE
	.align		4
.L_10:
        /*0030*/ 	.byte	0x04, 0x11
        /*0032*/ 	.short	(.L_12 - .L_11)
	.align		4
.L_11:
        /*0034*/ 	.word	index@(matmul_kernel)
        /*0038*/ 	.word	0x00001cd8


	//----- nvinfo : EIATTR_MIN_STACK_SIZE
	.align		4
.L_12:
        /*003c*/ 	.byte	0x04, 0x12
        /*003e*/ 	.short	(.L_14 - .L_13)
	.align		4
.L_13:
        /*0040*/ 	.word	index@(matmul_kernel)
        /*0044*/ 	.word	0x00001cd8
.L_14:


//--------------------- .nv.info.matmul_kernel    --------------------------
	.section	.nv.info.matmul_kernel,"",@"SHT_CUDA_INFO"
	.sectionflags	@""
	.align	4


	//----- nvinfo : EIATTR_CUDA_API_VERSION
	.align		4
        /*0000*/ 	.byte	0x04, 0x37
        /*0002*/ 	.short	(.L_16 - .L_15)
.L_15:
        /*0004*/ 	.word	0x00000081


	//----- nvinfo : EIATTR_KPARAM_INFO
	.align		4
.L_16:
        /*0008*/ 	.byte	0x04, 0x17
        /*000a*/ 	.short	(.L_18 - .L_17)
.L_17:
        /*000c*/ 	.word	0x00000000
        /*0010*/ 	.short	0x000d
        /*0012*/ 	.short	0x0048
        /*0014*/ 	.byte	0x00, 0xf4, 0x21, 0x00


	//----- nvinfo : EIATTR_KPARAM_INFO
	.align		4
.L_18:
        /*0018*/ 	.byte	0x04, 0x17
        /*001a*/ 	.short	(.L_20 - .L_19)
.L_19:
        /*001c*/ 	.word	0x00000000
        /*0020*/ 	.short	0x000c
        /*0022*/ 	.short	0x0040
        /*0024*/ 	.byte	0x00, 0xf4, 0x21, 0x00


	//----- nvinfo : EIATTR_KPARAM_INFO
	.align		4
.L_20:
        /*0028*/ 	.byte	0x04, 0x17
        /*002a*/ 	.short	(.L_22 - .L_21)
.L_21:
        /*002c*/ 	.word	0x00000000
        /*0030*/ 	.short	0x000b
        /*0032*/ 	.short	0x0038
        /*0034*/ 	.byte	0x00, 0xf0, 0x11, 0x00


	//----- nvinfo : EIATTR_KPARAM_INFO
	.align		4
.L_22:
        /*0038*/ 	.byte	0x04, 0x17
        /*003a*/ 	.short	(.L_24 - .L_23)
.L_23:
        /*003c*/ 	.word	0x00000000
        /*0040*/ 	.short	0x000a
        /*0042*/ 	.short	0x0034
        /*0044*/ 	.byte	0x00, 0xf0, 0x11, 0x00


	//----- nvinfo : EIATTR_KPARAM_INFO
	.align		4
.L_24:
        /*0048*/ 	.byte	0x04, 0x17
        /*004a*/ 	.short	(.L_26 - .L_25)
.L_25:
        /*004c*/ 	.word	0x00000000
        /*0050*/ 	.short	0x0009
        /*0052*/ 	.short	0x0030
        /*0054*/ 	.byte	0x00, 0xf0, 0x11, 0x00


	//----- nvinfo : EIATTR_KPARAM_INFO
	.align		4
.L_26:
        /*0058*/ 	.byte	0x04, 0x17
        /*005a*/ 	.short	(.L_28 - .L_27)
.L_27:
        /*005c*/ 	.word	0x00000000
        /*0060*/ 	.short	0x0008
        /*0062*/ 	.short	0x002c
        /*0064*/ 	.byte	0x00, 0xf0, 0x11, 0x00


	//----- nvinfo : EIATTR_KPARAM_INFO
	.align		4
.L_28:
        /*0068*/ 	.byte	0x04, 0x17
        /*006a*/ 	.short	(.L_30 - .L_29)
.L_29:
        /*006c*/ 	.word	0x00000000
        /*0070*/ 	.short	0x0007
        /*0072*/ 	.short	0x0028
        /*0074*/ 	.byte	0x00, 0xf0, 0x11, 0x00


	//----- nvinfo : EIATTR_KPARAM_INFO
	.align		4
.L_30:
        /*0078*/ 	.byte	0x04, 0x17
        /*007a*/ 	.short	(.L_32 - .L_31)
.L_31:
        /*007c*/ 	.word	0x00000000
        /*0080*/ 	.short	0x0006
        /*0082*/ 	.short	0x0024
        /*0084*/ 	.byte	0x00, 0xf0, 0x11, 0x00


	//----- nvinfo : EIATTR_KPARAM_INFO
	.align		4
.L_32:
        /*0088*/ 	.byte	0x04, 0x17
        /*008a*/ 	.short	(.L_34 - .L_33)
.L_33:
        /*008c*/ 	.word	0x00000000
        /*0090*/ 	.short	0x0005
        /*0092*/ 	.short	0x0020
        /*0094*/ 	.byte	0x00, 0xf0, 0x11, 0x00


	//----- nvinfo : EIATTR_KPARAM_INFO
	.align		4
.L_34:
        /*0098*/ 	.byte	0x04, 0x17
        /*009a*/ 	.short	(.L_36 - .L_35)
.L_35:
        /*009c*/ 	.word	0x00000000
        /*00a0*/ 	.short	0x0004
        /*00a2*/ 	.short	0x001c
        /*00a4*/ 	.byte	0x00, 0xf0, 0x11, 0x00


	//----- nvinfo : EIATTR_KPARAM_INFO
	.align		4
.L_36:
        /*00a8*/ 	.byte	0x04, 0x17
        /*00aa*/ 	.short	(.L_38 - .L_37)
.L_37:
        /*00ac*/ 	.word	0x00000000
        /*00b0*/ 	.short	0x0003
        /*00b2*/ 	.short	0x0018
        /*00b4*/ 	.byte	0x00, 0xf0, 0x11, 0x00


	//----- nvinfo : EIATTR_KPARAM_INFO
	.align		4
.L_38:
        /*00b8*/ 	.byte	0x04, 0x17
        /*00ba*/ 	.short	(.L_40 - .L_39)
.L_39:
        /*00bc*/ 	.word	0x00000000
        /*00c0*/ 	.short	0x0002
        /*00c2*/ 	.short	0x0010
        /*00c4*/ 	.byte	0x00, 0xf4, 0x21, 0x00


	//----- nvinfo : EIATTR_KPARAM_INFO
	.align		4
.L_40:
        /*00c8*/ 	.byte	0x04, 0x17
        /*00ca*/ 	.short	(.L_42 - .L_41)
.L_41:
        /*00cc*/ 	.word	0x00000000
        /*00d0*/ 	.short	0x0001
        /*00d2*/ 	.short	0x0008
        /*00d4*/ 	.byte	0x00, 0xf4, 0x21, 0x00


	//----- nvinfo : EIATTR_KPARAM_INFO
	.align		4
.L_42:
        /*00d8*/ 	.byte	0x04, 0x17
        /*00da*/ 	.short	(.L_44 - .L_43)
.L_43:
        /*00dc*/ 	.word	0x00000000
        /*00e0*/ 	.short	0x0000
        /*00e2*/ 	.short	0x0000
        /*00e4*/ 	.byte	0x00, 0xf4, 0x21, 0x00


	//----- nvinfo : EIATTR_AT_ENTRY_FRAGMENTS
	.align		4
.L_44:
        /*00e8*/ 	.byte	0x04, 0x4f
        /*00ea*/ 	.short	(.L_46 - .L_45)


	//   ....[0]....
.L_45:
        /*00ec*/ 	.word	0x00000004


	//----- nvinfo : EIATTR_RESERVED_SMEM_USED
	.align		4
.L_46:
        /*00f0*/ 	.byte	0x01, 0x41
	.zero		2


	//----- nvinfo : EIATTR_SPARSE_MMA_MASK
	.align		4
        /*00f4*/ 	.byte	0x03, 0x50
        /*00f6*/ 	.short	0x0000


	//----- nvinfo : EIATTR_TCGEN05_1CTA_USED
	.align		4
        /*00f8*/ 	.byte	0x01, 0x51
	.zero		2


	//----- nvinfo : EIATTR_MAXREG_COUNT
	.align		4
        /*00fc*/ 	.byte	0x03, 0x1b
        /*00fe*/ 	.short	0x00ff


	//----- nvinfo : EIATTR_NUM_BARRIERS
	.align		4
        /*0100*/ 	.byte	0x02, 0x4c
        /*0102*/ 	.byte	0x01
	.zero		1


	//----- nvinfo : EIATTR_ANNOTATIONS
	.align		4
        /*0104*/ 	.byte	0x04, 0x55
        /*0106*/ 	.short	(.L_48 - .L_47)


	//   ....[0]....
.L_47:
        /*0108*/ 	.word	0x00000001
        /*010c*/ 	.byte	0xc0, 0x09, 0x00, 0x00, 0x01, 0x00, 0x00, 0x00, 0x00, 0x0a, 0x00, 0x00, 0x01, 0x00, 0x00, 0x00
        /* <DEDUP_REMOVED lines=120> */
        /*089c*/ 	.byte	0x90, 0x46, 0x00, 0x00, 0x01, 0x00, 0x00, 0x00, 0xc0, 0x46, 0x00, 0x00


	//----- nvinfo : EIATTR_INT_WARP_WIDE_INSTR_OFFSETS
	.align		4
.L_48:
        /*08a8*/ 	.byte	0x04, 0x31
        /*08aa*/ 	.short	(.L_50 - .L_49)


	//   ....[0]....
.L_49:
        /*08ac*/ 	.word	0x00006850


	//   ....[1]....
        /*08b0*/ 	.word	0x00006860


	//   ....[2]....
        /*08b4*/ 	.word	0x00010f50


	//   ....[3]....
        /*08b8*/ 	.word	0x00060ee0


	//   ....[4]....
        /*08bc*/ 	.word	0x00060f30


	//----- nvinfo : EIATTR_COOP_GROUP_MASK_REGIDS
	.align		4
.L_50:
        /*08c0*/ 	.byte	0x04, 0x29
        /*08c2*/ 	.short	(.L_52 - .L_51)


	//   ....[0]....
.L_51:
        /*08c4*/ 	.word	0xffffffff


	//   ....[1]....
        /*08c8*/ 	.word	0xffffffff


	//   ....[2]....
        /*08cc*/ 	.word	0xffffffff


	//   ....[3]....
        /*08d0*/ 	.word	0xffffffff


	//----- nvinfo : EIATTR_COOP_GROUP_INSTR_OFFSETS
	.align		4
.L_52:
        /*08d4*/ 	.byte	0x04, 0x28
        /*08d6*/ 	.short	(.L_54 - .L_53)


	//   ....[0]....
.L_53:
        /*08d8*/ 	.word	0x00000070


	//   ....[1]....
        /*08dc*/ 	.word	0x00000330


	//   ....[2]....
        /*08e0*/ 	.word	0x00060d70


	//   ....[3]....
        /*08e4*/ 	.word	0x00060fe0


	//----- nvinfo : EIATTR_VRC_CTA_INIT_COUNT
	.align		4
.L_54:
        /*08e8*/ 	.byte	0x02, 0x4a
        /*08ea*/ 	.byte	0x80
	.zero		1


	//----- nvinfo : EIATTR_MBARRIER_INSTR_OFFSETS
	.align		4
        /*08ec*/ 	.byte	0x04, 0x39
        /*08ee*/ 	.short	(.L_56 - .L_55)


	//   ....[0]....
.L_55:
        /*08f0*/ 	.word	0x00007eb0
        /*08f4*/ 	.word	0x000000ff
        /*08f8*/ 	.word	0x00000000
        /*08fc*/ 	.short	0x0100
        /*08fe*/ 	.byte	0x0b
	.zero		1


	//   ....[1]....
        /*0900*/ 	.word	0x00010f80
        /*0904*/ 	.word	0x000000ff
        /*0908*/ 	.word	0x00020008
        /*090c*/ 	.short	0x0100
        /*090e*/ 	.byte	0x09
	.zero		1


	//   ....[2]....
        /*0910*/ 	.word	0x00037630
        /*0914*/ 	.word	0x000000ff
        /*0918*/ 	.word	0x00000000
        /*091c*/ 	.short	0x010a
        /*091e*/ 	.byte	0x0b
	.zero		1


	//   ....[3]....
        /*0920*/ 	.word	0x00049fe0
        /*0924*/ 	.word	0x000000ff
        /*0928*/ 	.word	0x00000000
        /*092c*/ 	.short	0x010a
        /*092e*/ 	.byte	0x0b
	.zero		1


	//   ....[4]....
        /*0930*/ 	.word	0x0004a180
        /*0934*/ 	.word	0x000000ff
        /*0938*/ 	.word	0x00020000
        /*093c*/ 	.short	0x0108
        /*093e*/ 	.byte	0x09
	.zero		1


	//   ....[5]....
        /*0940*/ 	.word	0x0004a1c0
        /*0944*/ 	.word	0x000000ff
        /*0948*/ 	.word	0x00020008
        /*094c*/ 	.short	0x0108
        /*094e*/ 	.byte	0x09
	.zero		1


	//   ....[6]....
        /*0950*/ 	.word	0x00061000
        /*0954*/ 	.word	0x000000ff
        /*0958*/ 	.word	0x00000000
        /*095c*/ 	.short	0x010a
        /*095e*/ 	.byte	0x0b
	.zero		1


	//   ....[7]....
        /*0960*/ 	.word	0x00061030
        /*0964*/ 	.word	0x000000ff
        /*0968*/ 	.word	0x00000000
        /*096c*/ 	.short	0x010a
        /*096e*/ 	.byte	0x0b
	.zero		1


	//----- nvinfo : EIATTR_NUM_MBARRIERS
	.align		4
.L_56:
        /*0970*/ 	.byte	0x03, 0x38
        /*0972*/ 	.short	0x0002


	//----- nvinfo : EIATTR_EXIT_INSTR_OFFSETS
	.align		4
        /*0974*/ 	.byte	0x04, 0x1c
        /*0976*/ 	.short	(.L_58 - .L_57)


	//   ....[0]....
.L_57:
        /*0978*/ 	.word	0x00060ff0


	//----- nvinfo : EIATTR_REQNTID
	.align		4
.L_58:
        /*097c*/ 	.byte	0x04, 0x10
        /*097e*/ 	.short	(.L_60 - .L_59)
.L_59:
        /*0980*/ 	.word	0x00000080
        /*0984*/ 	.word	0x00000001
        /*0988*/ 	.word	0x00000001


	//----- nvinfo : EIATTR_CRS_STACK_SIZE
	.align		4
.L_60:
        /*098c*/ 	.byte	0x04, 0x1e
        /*098e*/ 	.short	(.L_62 - .L_61)
.L_61:
        /*0990*/ 	.word	0x00000000


	//----- nvinfo : EIATTR_CBANK_PARAM_SIZE
	.align		4
.L_62:
        /*0994*/ 	.byte	0x03, 0x19
        /*0996*/ 	.short	0x0050


	//----- nvinfo : EIATTR_PARAM_CBANK
	.align		4
        /*0998*/ 	.byte	0x04, 0x0a
        /*099a*/ 	.short	(.L_64 - .L_63)
	.align		4
.L_63:
        /*099c*/ 	.word	index@(.nv.constant0.matmul_kernel)
        /*09a0*/ 	.short	0x0380
        /*09a2*/ 	.short	0x0050


	//----- nvinfo : EIATTR_SW_WAR
	.align		4
.L_64:
        /*09a4*/ 	.byte	0x04, 0x36
        /*09a6*/ 	.short	(.L_66 - .L_65)
.L_65:
        /*09a8*/ 	.word	0x00000008
.L_66:


//--------------------- .nv.compat                --------------------------
	.section	.nv.compat,"",@"SHT_CUDA_COMPAT_INFO"
	.align	4
        /*0000*/ 	.byte	0x02, 0x02, 0x02, 0x00, 0x02, 0x05, 0x05, 0x00, 0x02, 0x03, 0x00, 0x00, 0x02, 0x06, 0x01, 0x00


//--------------------- .nv.callgraph             --------------------------
	.section	.nv.callgraph,"",@"SHT_CUDA_CALLGRAPH"
	.align	4
	.sectionentsize	8
	.align		4
        /*0000*/ 	.word	0x00000000
	.align		4
        /*0004*/ 	.word	0xffffffff
	.align		4
        /*0008*/ 	.word	0x00000000
	.align		4
        /*000c*/ 	.word	0xfffffffe
	.align		4
        /*0010*/ 	.word	0x00000000
	.align		4
        /*0014*/ 	.word	0xfffffffd
	.align		4
        /*0018*/ 	.word	0x00000000
	.align		4
        /*001c*/ 	.word	0xfffffffc


//--------------------- .text.matmul_kernel       --------------------------
	.section	.text.matmul_kernel,"ax",@progbits
	.align	128
        .global         matmul_kernel
        .type           matmul_kernel,@function
        .size           matmul_kernel,(.L_x_20 - matmul_kernel)
        .other          matmul_kernel,@"STO_CUDA_ENTRY STV_DEFAULT"
matmul_kernel:
.text.matmul_kernel:
[----:B------:R-:W0:Y:S01]  /*0000*/  LDC R1, c[0x0][0x37c] ;  /* 0x0000df00ff017b82 */ /* 0x000e220000000800 */
[----:B------:R-:W1:Y:S01]  /*0010*/  S2R R44, SR_TID.X ;  /* 0x00000000002c7919 */ /* 0x000e620000002100 */
[----:B0-----:R-:W-:Y:S01]  /*0020*/  VIADD R1, R1, 0xffffe328 ;  /* 0xffffe32801017836 */ /* 0x001fe20000000000 */
[----:B-1----:R-:W-:-:S13]  /*0030*/  ISETP.GE.U32.AND P0, PT, R44, 0x20, PT ;  /* 0x000000202c00780c */ /* 0x002fda0003f06070 */
[----:B------:R-:W-:Y:S02]  /*0040*/  VOTEU.ANY UP0, P0 ;  /* 0x0000000000ff7886 */ /* 0x000fe40000000100 */
[----:B------:R-:W-:Y:S05]  /*0050*/  BRA.U UP0, `(.L_x_0) ;  /* 0x0000000100b87547 */ /* 0x000fea000b800000 */
[----:B------:R-:W0:Y:S01]  /*0060*/  S2UR UR6, SR_CgaCtaId ;  /* 0x00000000000679c3 */ /* 0x000e220000008800 */
[----:B------:R-:W-:Y:S01]  /*0070*/  NOP ;  /* 0x0000000000007918 */ /* 0x000fe20000000000 */
[----:B------:R-:W-:Y:S02]  /*0080*/  UMOV UR4, 0x40 ;  /* 0x0000004000047882 */ /* 0x000fe40000000000 */
[----:B0-----:R-:W-:-:S09]  /*0090*/  ULEA UR4, UR6, UR4, 0x18 ;  /* 0x0000000406047291 */ /* 0x001fd2000f8ec0ff */
[----:B------:R-:W0:Y:S01]  /*00a0*/  LDS.U8 R0, [UR4] ;  /* 0x00000004ff007984 */ /* 0x000e220008000000 */
[----:B------:R-:W-:Y:S02]  /*00b0*/  UMOV UR4, 0x400 ;  /* 0x0000040000047882 */ /* 0x000fe40000000000 */
[----:B------:R-:W-:Y:S01]  /*00c0*/  ULEA UR4, UR6, UR4, 0x18 ;  /* 0x0000000406047291 */ /* 0x000fe2000f8ec0ff */
[----:B0-----:R-:W-:-:S13]  /*00d0*/  ISETP.NE.AND P0, PT, R0, RZ, PT ;  /* 0x000000ff0000720c */ /* 0x001fda0003f05270 */
[----:B------:R-:W-:Y:S05]  /*00e0*/  @P0 BRA `(.L_x_1) ;  /* 0x00000000007c0947 */ /* 0x000fea0003800000 */
[----:B------:R-:W-:-:S13]  /*00f0*/  ELECT P0, URZ, PT ;  /* 0x0000000000ff782f */ /* 0x000fda0003800000 */
[----:B------:R-:W-:Y:S05]  /*0100*/  @!P0 BRA `(.L_x_2) ;  /* 0x0000000000848947 */ /* 0x000fea0003800000 */
[----:B------:R-:W-:Y:S01]  /*0110*/  UMOV UR5, 0x10 ;  /* 0x0000001000057882 */ /* 0x000fe20000000000 */
[----:B------:R-:W-:Y:S02]  /*0120*/  IMAD.MOV.U32 R4, RZ, RZ, 0x1 ;  /* 0x00000001ff047424 */ /* 0x000fe400078e00ff */
[----:B------:R-:W-:Y:S02]  /*0130*/  IMAD.MOV.U32 R5, RZ, RZ, 0xffff ;  /* 0x0000ffffff057424 */ /* 0x000fe400078e00ff */
[----:B------:R-:W-:Y:S04]  /*0140*/  DEPBAR.LE SB0, 0x36 ;  /* 0x00008d800000791a */ /* 0x000fe80000000000 */
[----:B------:R-:W0:Y:S02]  /*0150*/  UTCATOMSWS.FIND_AND_SET.ALIGN UP1, UR5, UR5 ;  /* 0x00000005000575e3 */ /* 0x000e240008020800 */
[----:B0-----:R-:W-:-:S04]  /*0160*/  PLOP3.LUT P0, PT, PT, PT, UP1, 0x80, 0x8 ;  /* 0x000000000008781c */ /* 0x001fc80003f0f018 */
[----:B------:R-:W-:-:S04]  /*0170*/  SEL R0, RZ, 0xffffffff, !P0 ;  /* 0xffffffffff007807 */ /* 0x000fc80004000000 */
[----:B------:R-:W-:Y:S01]  /*0180*/  ISETP.NE.AND P0, PT, R0, RZ, PT ;  /* 0x000000ff0000720c */ /* 0x000fe20003f05270 */
[----:B------:R-:W-:-:S12]  /*0190*/  IMAD.U32 R0, RZ, RZ, UR5 ;  /* 0x00000005ff007e24 */ /* 0x000fd8000f8e00ff */
[----:B------:R-:W-:Y:S05]  /*01a0*/  @P0 BRA `(.L_x_3) ;  /* 0x0000000000240947 */ /* 0x000fea0003800000 */
.L_x_4:
[----:B------:R-:W-:Y:S05]  /*01b0*/  NANOSLEEP 0x64 ;  /* 0x000000640000795d */ /* 0x000fea0003800000 */
[----:B------:R-:W-:-:S05]  /*01c0*/  UMOV UR5, 0x10 ;  /* 0x0000001000057882 */ /* 0x000fca0000000000 */
[----:B------:R-:W-:Y:S04]  /*01d0*/  DEPBAR.LE SB0, 0x36 ;  /* 0x00008d800000791a */ /* 0x000fe80000000000 */
[----:B------:R-:W0:Y:S02]  /*01e0*/  UTCATOMSWS.FIND_AND_SET.ALIGN UP1, UR5, UR5 ;  /* 0x00000005000575e3 */ /* 0x000e240008020800 */
[----:B0-----:R-:W-:-:S04]  /*01f0*/  PLOP3.LUT P0, PT, PT, PT, UP1, 0x80, 0x8 ;  /* 0x000000000008781c */ /* 0x001fc80003f0f018 */
[----:B------:R-:W-:-:S04]  /*0200*/  SEL R0, RZ, 0xffffffff, !P0 ;  /* 0xffffffffff007807 */ /* 0x000fc80004000000 */
[----:B------:R-:W-:Y:S01]  /*0210*/  ISETP.NE.AND P0, PT, R0, RZ, PT ;  /* 0x000000ff0000720c */ /* 0x000fe20003f05270 */
[----:B------:R-:W-:-:S12]  /*0220*/  IMAD.U32 R0, RZ, RZ, UR5 ;  /* 0x00000005ff007e24 */ /* 0x000fd8000f8e00ff */
[----:B------:R-:W-:Y:S05]  /*0230*/  @!P0 BRA `(.L_x_4) ;  /* 0xfffffffc00dc8947 */ /* 0x000fea000383ffff */
.L_x_3:
[C---:B------:R-:W-:Y:S01]  /*0240*/  VIADD R3, R0.reuse, 0x10 ;  /* 0x0000001000037836 */ /* 0x040fe20000000000 */
[----:B------:R-:W-:Y:S01]  /*0250*/  UMOV UR5, 0x50 ;  /* 0x0000005000057882 */ /* 0x000fe20000000000 */
[----:B------:R-:W-:Y:S01]  /*0260*/  SHF.L.U32 R2, R5, R0, RZ ;  /* 0x0000000005027219 */ /* 0x000fe200000006ff */
[----:B------:R-:W-:Y:S01]  /*0270*/  ULEA UR5, UR6, UR5, 0x18 ;  /* 0x0000000506057291 */ /* 0x000fe2000f8ec0ff */
[----:B------:R-:W-:Y:S01]  /*0280*/  IMAD.SHL.U32 R0, R0, 0x20, RZ ;  /* 0x0000002000007824 */ /* 0x000fe200078e00ff */
[----:B------:R-:W-:-:S04]  /*0290*/  SHF.L.U32 R3, R4, R3, RZ ;  /* 0x0000000304037219 */ /* 0x000fc800000006ff */
[----:B------:R-:W-:-:S05]  /*02a0*/  LOP3.LUT R2, R3, R2, RZ, 0xfc, !PT ;  /* 0x0000000203027212 */ /* 0x000fca00078efcff */
[----:B------:R0:W-:Y:S04]  /*02b0*/  ATOMS.OR RZ, [UR5], R2 ;  /* 0x00000002ffff798c */ /* 0x0001e8000b000005 */
[----:B------:R0:W-:Y:S01]  /*02c0*/  STS [UR4], R0 ;  /* 0x00000000ff007988 */ /* 0x0001e20008000804 */
[----:B------:R-:W-:Y:S05]  /*02d0*/  BRA `(.L_x_2) ;  /* 0x0000000000107947 */ /* 0x000fea0003800000 */
.L_x_1:
[----:B------:R-:W-:Y:S01]  /*02e0*/  IMAD.MOV.U32 R0, RZ, RZ, -0x1 ;  /* 0xffffffffff007424 */ /* 0x000fe200078e00ff */
[----:B------:R-:W-:-:S04]  /*02f0*/  MOV R2, 0x320 ;  /* 0x0000032000027802 */ /* 0x000fc80000000f00 */
[----:B------:R0:W-:Y:S03]  /*0300*/  STS [UR4], R0 ;  /* 0x00000000ff007988 */ /* 0x0001e60008000804 */
[----:B0-----:R-:W-:Y:S05]  /*0310*/  CALL.REL.NOINC `($__internal_1_$__cuda_sm10x_tcgen05_guardrail_trap_phase_invalid_during_alloc) ;  /* 0x0000060c005c7944 */ /* 0x001fea0003c00000 */
.L_x_2:
[----:B------:R-:W-:Y:S05]  /*0320*/  WARPSYNC.ALL ;  /* 0x0000000000007948 */ /* 0x000fea0003800000 */
[----:B------:R-:W-:Y:S01]  /*0330*/  NOP ;  /* 0x0000000000007918 */ /* 0x000fe20000000000 */
.L_x_0:
[----:B------:R-:W1:Y:S01]  /*0340*/  LDC.64 R4, c[0x0][0x398] ;  /* 0x0000e600ff047b82 */ /* 0x000e620000000a00 */
[----:B------:R-:W2:Y:S01]  /*0350*/  S2R R7, SR_CTAID.X ;  /* 0x0000000000077919 */ /* 0x000ea20000002500 */
[----:B------:R-:W-:Y:S01]  /*0360*/  UMOV UR9, 0x400 ;  /* 0x0000040000097882 */ /* 0x000fe20000000000 */
[----:B------:R-:W-:Y:S01]  /*0370*/  LOP3.LUT R47, R44, 0x7f, RZ, 0xc0, !PT ;  /* 0x0000007f2c2f7812 */ /* 0x000fe200078ec0ff */
[----:B------:R-:W3:Y:S04]  /*0380*/  LDCU UR6, c[0x0][0x3a4] ;  /* 0x00007480ff0677ac */ /* 0x000ee80008000800 */
[----:B------:R-:W-:Y:S01]  /*0390*/  BAR.SYNC.DEFER_BLOCKING 0x0 ;  /* 0x0000000000007b1d */ /* 0x000fe20000010000 */
[----:B------:R-:W-:-:S07]  /*03a0*/  ISETP.NE.U32.AND P4, PT, R47, RZ, PT ;  /* 0x000000ff2f00720c */ /* 0x000fce0003f85070 */
[----:B------:R-:W4:Y:S01]  /*03b0*/  S2UR UR5, SR_CgaCtaId ;  /* 0x00000000000579c3 */ /* 0x000f220000008800 */
[----:B------:R-:W5:Y:S01]  /*03c0*/  LDCU.128 UR16, c[0x0][0x380] ;  /* 0x00007000ff1077ac */ /* 0x000f620008000c00 */
[----:B------:R-:W-:Y:S01]  /*03d0*/  UMOV UR7, 0x1 ;  /* 0x0000000100077882 */ /* 0x000fe20000000000 */
[----:B01----:R-:W-:-:S05]  /*03e0*/  VIADD R0, R5, 0xff ;  /* 0x000000ff05007836 */ /* 0x003fca0000000000 */
[----:B------:R-:W-:-:S04]  /*03f0*/  SHF.R.S32.HI R3, RZ, 0x1f, R0 ;  /* 0x0000001fff037819 */ /* 0x000fc80000011400 */
[----:B------:R-:W-:Y:S02]  /*0400*/  LEA.HI R3, R3, R0, RZ, 0x8 ;  /* 0x0000000003037211 */ /* 0x000fe400078f40ff */
[----:B--2---:R-:W-:Y:S01]  /*0410*/  IABS R10, R7 ;  /* 0x00000007000a7213 */ /* 0x004fe20000000000 */
[----:B----4-:R-:W-:Y:S01]  /*0420*/  ULEA UR9, UR5, UR9, 0x18 ;  /* 0x0000000905097291 */ /* 0x010fe2000f8ec0ff */
[----:B------:R-:W-:-:S03]  /*0430*/  SHF.R.S32.HI R3, RZ, 0x8, R3 ;  /* 0x00000008ff037819 */ /* 0x000fc60000011403 */
[----:B------:R-:W-:Y:S02]  /*0440*/  UIADD3 UR11, UPT, UPT, UR9, 0x20000, URZ ;  /* 0x00020000090b7890 */ /* 0x000fe4000fffe0ff */
[----:B------:R-:W-:-:S03]  /*0450*/  IMAD.SHL.U32 R6, R3, 0x8, RZ ;  /* 0x0000000803067824 */ /* 0x000fc600078e00ff */
[----:B------:R-:W0:Y:S02]  /*0460*/  LDS R14, [UR9] ;  /* 0x00000009ff0e7984 */ /* 0x000e240008000800 */
[-C--:B------:R-:W-:Y:S02]  /*0470*/  IABS R9, R6.reuse ;  /* 0x0000000600097213 */ /* 0x080fe40000000000 */
[----:B------:R-:W-:Y:S02]  /*0480*/  IABS R12, R6 ;  /* 0x00000006000c7213 */ /* 0x000fe40000000000 */
[----:B------:R-:W1:Y:S08]  /*0490*/  I2F.RP R0, R9 ;  /* 0x0000000900007306 */ /* 0x000e700000209400 */
[----:B-1----:R-:W1:Y:S02]  /*04a0*/  MUFU.RCP R0, R0 ;  /* 0x0000000000007308 */ /* 0x002e640000001000 */
[----:B-1----:R-:W-:-:S02]  /*04b0*/  VIADD R2, R0, 0xffffffe ;  /* 0x0ffffffe00027836 */ /* 0x002fc40000000000 */
[----:B------:R-:W-:Y:S01]  /*04c0*/  IMAD.MOV R0, RZ, RZ, -R12 ;  /* 0x000000ffff007224 */ /* 0x000fe200078e0a0c */
[----:B0-----:R-:W-:-:S03]  /*04d0*/  R2UR UR8, R14 ;  /* 0x000000000e0872ca */ /* 0x001fc600000e0000 */
[----:B------:R0:W1:Y:S02]  /*04e0*/  F2I.FTZ.U32.TRUNC.NTZ R3, R2 ;  /* 0x0000000200037305 */ /* 0x000064000021f000 */
[----:B0-----:R-:W-:Y:S02]  /*04f0*/  IMAD.MOV.U32 R2, RZ, RZ, RZ ;  /* 0x000000ffff027224 */ /* 0x001fe400078e00ff */
[----:B-1----:R-:W-:-:S04]  /*0500*/  IMAD.MOV R8, RZ, RZ, -R3 ;  /* 0x000000ffff087224 */ /* 0x002fc800078e0a03 */
[----:B------:R-:W-:Y:S02]  /*0510*/  IMAD R11, R8, R9, RZ ;  /* 0x00000009080b7224 */ /* 0x000fe400078e02ff */
[----:B------:R-:W-:Y:S02]  /*0520*/  IMAD.MOV.U32 R8, RZ, RZ, R10 ;  /* 0x000000ffff087224 */ /* 0x000fe400078e000a */
[----:B------:R-:W-:-:S06]  /*0530*/  IMAD.HI.U32 R3, R3, R11, R2 ;  /* 0x0000000b03037227 */ /* 0x000fcc00078e0002 */
[----:B------:R-:W-:-:S04]  /*0540*/  IMAD.HI.U32 R3, R3, R8, RZ ;  /* 0x0000000803037227 */ /* 0x000fc800078e00ff */
[----:B------:R-:W-:Y:S01]  /*0550*/  IMAD R0, R3, R0, R8 ;  /* 0x0000000003007224 */ /* 0x000fe200078e0208 */
[----:B------:R-:W-:Y:S04]  /*0560*/  BAR.SYNC.DEFER_BLOCKING 0x0 ;  /* 0x0000000000007b1d */ /* 0x000fe80000010000 */
[----:B------:R-:W-:-:S13]  /*0570*/  ISETP.GT.U32.AND P1, PT, R9, R0, PT ;  /* 0x000000000900720c */ /* 0x000fda0003f24070 */
[----:B------:R-:W-:Y:S02]  /*0580*/  @!P1 IMAD.IADD R0, R0, 0x1, -R9 ;  /* 0x0000000100009824 */ /* 0x000fe400078e0a09 */
[----:B------:R-:W-:Y:S01]  /*0590*/  @!P1 VIADD R3, R3, 0x1 ;  /* 0x0000000103039836 */ /* 0x000fe20000000000 */
[----:B------:R-:W-:Y:S02]  /*05a0*/  ISETP.NE.AND P1, PT, R6, RZ, PT ;  /* 0x000000ff0600720c */ /* 0x000fe40003f25270 */
[----:B------:R-:W-:Y:S02]  /*05b0*/  ISETP.GE.U32.AND P0, PT, R0, R9, PT ;  /* 0x000000090000720c */ /* 0x000fe40003f06070 */
[----:B------:R-:W-:Y:S02]  /*05c0*/  LOP3.LUT R0, R7, R6, RZ, 0x3c, !PT ;  /* 0x0000000607007212 */ /* 0x000fe400078e3cff */
[----:B------:R-:W-:Y:S02]  /*05d0*/  IABS R9, R5 ;  /* 0x0000000500097213 */ /* 0x000fe40000000000 */
[----:B------:R-:W-:Y:S01]  /*05e0*/  ISETP.GE.AND P2, PT, R0, RZ, PT ;  /* 0x000000ff0000720c */ /* 0x000fe20003f46270 */
[----:B------:R-:W-:-:S06]  /*05f0*/  VIADD R0, R4, 0xff ;  /* 0x000000ff04007836 */ /* 0x000fcc0000000000 */
[----:B------:R-:W-:-:S04]  /*0600*/  @P0 VIADD R3, R3, 0x1 ;  /* 0x0000000103030836 */ /* 0x000fc80000000000 */
[----:B------:R-:W-:Y:S01]  /*0610*/  IMAD.MOV.U32 R2, RZ, RZ, R3 ;  /* 0x000000ffff027224 */ /* 0x000fe200078e0003 */
[----:B------:R-:W-:-:S03]  /*0620*/  SHF.R.S32.HI R3, RZ, 0x1f, R0 ;  /* 0x0000001fff037819 */ /* 0x000fc60000011400 */
[----:B------:R-:W-:Y:S01]  /*0630*/  @!P2 IMAD.MOV R2, RZ, RZ, -R2 ;  /* 0x000000ffff02a224 */ /* 0x000fe200078e0a02 */
[----:B------:R-:W-:Y:S02]  /*0640*/  @!P1 LOP3.LUT R2, RZ, R6, RZ, 0x33, !PT ;  /* 0x00000006ff029212 */ /* 0x000fe400078e33ff */
[----:B------:R-:W-:-:S03]  /*0650*/  LEA.HI R3, R3, R0, RZ, 0x8 ;  /* 0x0000000003037211 */ /* 0x000fc600078f40ff */
[----:B------:R-:W-:Y:S02]  /*0660*/  IMAD.SHL.U32 R13, R2, 0x8, RZ ;  /* 0x00000008020d7824 */ /* 0x000fe400078e00ff */
[----:B------:R-:W-:-:S03]  /*0670*/  IMAD.MOV R2, RZ, RZ, -R2 ;  /* 0x000000ffff027224 */ /* 0x000fc600078e0a02 */
[----:B------:R-:W-:Y:S01]  /*0680*/  LEA.HI.SX32 R3, R3, -R13, 0x18 ;  /* 0x8000000d03037211 */ /* 0x000fe200078fc2ff */
[----:B------:R-:W-:Y:S02]  /*0690*/  IMAD R12, R6, R2, R7 ;  /* 0x00000002060c7224 */ /* 0x000fe400078e0207 */
[----:B------:R-:W-:Y:S01]  /*06a0*/  IMAD.MOV.U32 R2, RZ, RZ, RZ ;  /* 0x000000ffff027224 */ /* 0x000fe200078e00ff */
[----:B------:R-:W-:Y:S01]  /*06b0*/  VIMNMX R17, PT, PT, R3, 0x8, PT ;  /* 0x0000000803117848 */ /* 0x000fe20003fe0100 */
[----:B------:R-:W0:Y:S01]  /*06c0*/  I2F.RP R7, R9 ;  /* 0x0000000900077306 */ /* 0x000e220000209400 */
[----:B------:R-:W-:Y:S02]  /*06d0*/  IABS R6, R12 ;  /* 0x0000000c00067213 */ /* 0x000fe40000000000 */
[-C--:B------:R-:W-:Y:S02]  /*06e0*/  IABS R8, R17.reuse ;  /* 0x0000001100087213 */ /* 0x080fe40000000000 */
[----:B------:R-:W-:-:S03]  /*06f0*/  IABS R10, R17 ;  /* 0x00000011000a7213 */ /* 0x000fc60000000000 */
[----:B------:R-:W1:Y:S02]  /*0700*/  I2F.RP R0, R8 ;  /* 0x0000000800007306 */ /* 0x000e640000209400 */
[----:B------:R-:W-:-:S06]  /*0710*/  IMAD.MOV R10, RZ, RZ, -R10 ;  /* 0x000000ffff0a7224 */ /* 0x000fcc00078e0a0a */
[----:B0-----:R-:W-:Y:S08]  /*0720*/  MUFU.RCP R7, R7 ;  /* 0x0000000700077308 */ /* 0x001ff00000001000 */
[----:B-1----:R-:W0:Y:S02]  /*0730*/  MUFU.RCP R0, R0 ;  /* 0x0000000000007308 */ /* 0x002e240000001000 */
[----:B0-----:R-:W-:Y:S01]  /*0740*/  VIADD R3, R0, 0xffffffe ;  /* 0x0ffffffe00037836 */ /* 0x001fe20000000000 */
[----:B------:R-:W-:-:S05]  /*0750*/  IABS R0, R4 ;  /* 0x0000000400007213 */ /* 0x000fca0000000000 */
[----:B------:R-:W0:Y:S02]  /*0760*/  F2I.FTZ.U32.TRUNC.NTZ R3, R3 ;  /* 0x0000000300037305 */ /* 0x000e24000021f000 */
[----:B0-----:R-:W-:-:S04]  /*0770*/  IMAD.MOV R11, RZ, RZ, -R3 ;  /* 0x000000ffff0b7224 */ /* 0x001fc800078e0a03 */
[----:B------:R-:W-:-:S04]  /*0780*/  IMAD R11, R11, R8, RZ ;  /* 0x000000080b0b7224 */ /* 0x000fc800078e02ff */
[----:B------:R-:W-:-:S04]  /*0790*/  IMAD.HI.U32 R2, R3, R11, R2 ;  /* 0x0000000b03027227 */ /* 0x000fc800078e0002 */
[----:B------:R-:W-:Y:S02]  /*07a0*/  IMAD.MOV.U32 R3, RZ, RZ, R6 ;  /* 0x000000ffff037224 */ /* 0x000fe400078e0006 */
[----:B------:R-:W0:Y:S02]  /*07b0*/  I2F.RP R6, R0 ;  /* 0x0000000000067306 */ /* 0x000e240000209400 */
[----:B------:R-:W-:-:S04]  /*07c0*/  IMAD.HI.U32 R2, R2, R3, RZ ;  /* 0x0000000302027227 */ /* 0x000fc800078e00ff */
[----:B------:R-:W-:Y:S02]  /*07d0*/  IMAD R3, R2, R10, R3 ;  /* 0x0000000a02037224 */ /* 0x000fe400078e0203 */
[----:B------:R-:W-:Y:S01]  /*07e0*/  VIADD R10, R7, 0xffffffe ;  /* 0x0ffffffe070a7836 */ /* 0x000fe20000000000 */
[----:B------:R-:W-:Y:S02]  /*07f0*/  SHF.R.U32.HI R7, RZ, 0x5, R44 ;  /* 0x00000005ff077819 */ /* 0x000fe4000001162c */
[----:B------:R-:W-:Y:S01]  /*0800*/  ISETP.GT.U32.AND P1, PT, R8, R3, PT ;  /* 0x000000030800720c */ /* 0x000fe20003f24070 */
[----:B------:R1:W2:Y:S01]  /*0810*/  F2I.FTZ.U32.TRUNC.NTZ R11, R10 ;  /* 0x0000000a000b7305 */ /* 0x0002a2000021f000 */
[----:B------:R-:W-:-:S07]  /*0820*/  R2UR UR12, R7 ;  /* 0x00000000070c72ca */ /* 0x000fce00000e0000 */
[----:B0-----:R-:W0:Y:S01]  /*0830*/  MUFU.RCP R6, R6 ;  /* 0x0000000600067308 */ /* 0x001e220000001000 */
[----:B-1----:R-:W-:-:S03]  /*0840*/  IMAD.MOV.U32 R10, RZ, RZ, RZ ;  /* 0x000000ffff0a7224 */ /* 0x002fc600078e00ff */
[----:B------:R-:W-:Y:S02]  /*0850*/  @!P1 IMAD.IADD R3, R3, 0x1, -R8 ;  /* 0x0000000103039824 */ /* 0x000fe400078e0a08 */
[----:B------:R-:W-:Y:S01]  /*0860*/  @!P1 VIADD R2, R2, 0x1 ;  /* 0x0000000102029836 */ /* 0x000fe20000000000 */
[----:B------:R-:W-:Y:S01]  /*0870*/  ISETP.NE.AND P1, PT, R17, RZ, PT ;  /* 0x000000ff1100720c */ /* 0x000fe20003f25270 */
[----:B------:R-:W-:Y:S01]  /*0880*/  USHF.L.U32 UR4, UR12, 0x15, URZ ;  /* 0x000000150c047899 */ /* 0x000fe200080006ff */
[----:B------:R-:W-:Y:S01]  /*0890*/  ISETP.GE.U32.AND P0, PT, R3, R8, PT ;  /* 0x000000080300720c */ /* 0x000fe20003f06070 */
[----:B--2---:R-:W-:Y:S01]  /*08a0*/  IMAD.MOV R8, RZ, RZ, -R11 ;  /* 0x000000ffff087224 */ /* 0x004fe200078e0a0b */
[----:B------:R-:W-:-:S03]  /*08b0*/  LOP3.LUT R3, R12, R17, RZ, 0x3c, !PT ;  /* 0x000000110c037212 */ /* 0x000fc600078e3cff */
[----:B------:R-:W-:Y:S01]  /*08c0*/  IMAD R7, R8, R9, RZ ;  /* 0x0000000908077224 */ /* 0x000fe200078e02ff */
[----:B------:R-:W-:Y:S01]  /*08d0*/  ISETP.GE.AND P2, PT, R3, RZ, PT ;  /* 0x000000ff0300720c */ /* 0x000fe20003f46270 */
[----:B0-----:R-:W-:Y:S02]  /*08e0*/  VIADD R6, R6, 0xffffffe ;  /* 0x0ffffffe06067836 */ /* 0x001fe40000000000 */
[----:B------:R-:W-:Y:S02]  /*08f0*/  IMAD.HI.U32 R10, R11, R7, R10 ;  /* 0x000000070b0a7227 */ /* 0x000fe400078e000a */
[----:B------:R-:W0:Y:S02]  /*0900*/  F2I.FTZ.U32.TRUNC.NTZ R3, R6 ;  /* 0x0000000600037305 */ /* 0x000e24000021f000 */
[----:B------:R-:W-:-:S06]  /*0910*/  @P0 VIADD R2, R2, 0x1 ;  /* 0x0000000102020836 */ /* 0x000fcc0000000000 */
[----:B------:R-:W-:Y:S01]  /*0920*/  @!P2 IMAD.MOV R2, RZ, RZ, -R2 ;  /* 0x000000ffff02a224 */ /* 0x000fe200078e0a02 */
[----:B------:R-:W-:-:S05]  /*0930*/  @!P1 LOP3.LUT R2, RZ, R17, RZ, 0x33, !PT ;  /* 0x00000011ff029212 */ /* 0x000fca00078e33ff */
[----:B------:R-:W-:Y:S02]  /*0940*/  IMAD.SHL.U32 R64, R2, 0x100, RZ ;  /* 0x0000010002407824 */ /* 0x000fe400078e00ff */
[----:B------:R-:W-:Y:S02]  /*0950*/  IMAD.MOV R42, RZ, RZ, -R2 ;  /* 0x000000ffff2a7224 */ /* 0x000fe400078e0a02 */
[C---:B------:R-:W-:Y:S01]  /*0960*/  VIADD R18, R64.reuse, 0x1 ;  /* 0x0000000140127836 */ /* 0x040fe20000000000 */
[----:B------:R-:W-:Y:S01]  /*0970*/  IABS R15, R64 ;  /* 0x00000040000f7213 */ /* 0x000fe20000000000 */
[C---:B------:R-:W-:Y:S02]  /*0980*/  VIADD R16, R64.reuse, 0x2 ;  /* 0x0000000240107836 */ /* 0x040fe40000000000 */
[----:B------:R-:W-:Y:S01]  /*0990*/  IMAD R42, R17, R42, R12 ;  /* 0x0000002a112a7224 */ /* 0x000fe200078e020c */
[----:B------:R-:W-:Y:S01]  /*09a0*/  IABS R48, R18 ;  /* 0x0000001200307213 */ /* 0x000fe20000000000 */
[----:B------:R-:W-:Y:S01]  /*09b0*/  VIADD R20, R64, 0x3 ;  /* 0x0000000340147836 */ /* 0x000fe20000000000 */
[----:B------:R-:W-:Y:S01]  /*09c0*/  STL [R1+0x1334], R18 ;  /* 0x0013341201007387 */ /* 0x000fe20000100800 */
[----:B0-----:R-:W-:Y:S01]  /*09d0*/  IMAD.MOV R11, RZ, RZ, -R3 ;  /* 0x000000ffff0b7224 */ /* 0x001fe200078e0a03 */
[----:B------:R-:W-:Y:S01]  /*09e0*/  IABS R83, R16 ;  /* 0x0000001000537213 */ /* 0x000fe20000000000 */
[----:B------:R-:W-:Y:S01]  /*09f0*/  IMAD.HI.U32 R7, R10, R48, RZ ;  /* 0x000000300a077227 */ /* 0x000fe200078e00ff */
[----:B------:R0:W-:Y:S03]  /*0a00*/  STL [R1+0x133c], R16 ;  /* 0x00133c1001007387 */ /* 0x0001e60000100800 */
[----:B------:R-:W-:Y:S01]  /*0a10*/  IMAD.MOV R12, RZ, RZ, -R7 ;  /* 0x000000ffff0c7224 */ /* 0x000fe200078e0a07 */
[----:B------:R-:W-:Y:S01]  /*0a20*/  STL [R1+0x1338], R20 ;  /* 0x0013381401007387 */ /* 0x000fe20000100800 */
[----:B------:R-:W-:-:S02]  /*0a30*/  VIADD R19, R64, 0x4 ;  /* 0x0000000440137836 */ /* 0x000fc40000000000 */
[----:B------:R-:W-:Y:S01]  /*0a40*/  IMAD R48, R9, R12, R48 ;  /* 0x0000000c09307224 */ /* 0x000fe200078e0230 */
[----:B------:R-:W-:Y:S01]  /*0a50*/  IABS R12, R20 ;  /* 0x00000014000c7213 */ /* 0x000fe20000000000 */
[----:B------:R-:W-:Y:S01]  /*0a60*/  IMAD.MOV.U32 R2, RZ, RZ, RZ ;  /* 0x000000ffff027224 */ /* 0x000fe200078e00ff */
[----:B------:R-:W-:Y:S01]  /*0a70*/  STL [R1+0x1374], R19 ;  /* 0x0013741301007387 */ /* 0x000fe20000100800 */
[----:B0-----:R-:W-:Y:S02]  /*0a80*/  VIADD R16, R64, 0x5 ;  /* 0x0000000540107836 */ /* 0x001fe40000000000 */
[----:B------:R-:W-:Y:S02]  /*0a90*/  IMAD R11, R11, R0, RZ ;  /* 0x000000000b0b7224 */ /* 0x000fe400078e02ff */
[----:B------:R-:W-:Y:S01]  /*0aa0*/  IMAD.IADD R42, R13, 0x1, R42 ;  /* 0x000000010d2a7824 */ /* 0x000fe200078e022a */
[----:B------:R-:W-:Y:S01]  /*0ab0*/  IABS R13, R19 ;  /* 0x00000013000d7213 */ /* 0x000fe20000000000 */
[----:B------:R-:W-:Y:S01]  /*0ac0*/  IMAD.HI.U32 R6, R10, R15, RZ ;  /* 0x0000000f0a067227 */ /* 0x000fe200078e00ff */
[----:B------:R0:W-:Y:S03]  /*0ad0*/  STL [R1+0x1378], R16 ;  /* 0x0013781001007387 */ /* 0x0001e60000100800 */
[----:B------:R-:W-:-:S02]  /*0ae0*/  VIADD R18, R64, 0x6 ;  /* 0x0000000640127836 */ /* 0x000fc40000000000 */
[----:B------:R-:W-:-:S03]  /*0af0*/  IMAD.HI.U32 R8, R10, R83, RZ ;  /* 0x000000530a087227 */ /* 0x000fc600078e00ff */
[----:B------:R1:W-:Y:S01]  /*0b00*/  STL [R1+0x137c], R18 ;  /* 0x00137c1201007387 */ /* 0x0003e20000100800 */
[----:B------:R-:W-:Y:S01]  /*0b10*/  VIADD R14, R64, 0x7 ;  /* 0x00000007400e7836 */ /* 0x000fe20000000000 */
[----:B0-----:R-:W-:Y:S01]  /*0b20*/  IABS R16, R16 ;  /* 0x0000001000107213 */ /* 0x001fe20000000000 */
[----:B------:R-:W-:Y:S01]  /*0b30*/  IMAD.HI.U32 R7, R3, R11, R2 ;  /* 0x0000000b03077227 */ /* 0x000fe200078e0002 */
[----:B------:R-:W-:Y:S02]  /*0b40*/  IABS R17, R18 ;  /* 0x0000001200117213 */ /* 0x000fe40000000000 */
[----:B------:R0:W-:Y:S01]  /*0b50*/  STL [R1+0x1380], R14 ;  /* 0x0013800e01007387 */ /* 0x0001e20000100800 */
[----:B------:R-:W-:Y:S02]  /*0b60*/  IMAD.MOV R6, RZ, RZ, -R6 ;  /* 0x000000ffff067224 */ /* 0x000fe400078e0a06 */
[----:B------:R-:W-:Y:S01]  /*0b70*/  IMAD.HI.U32 R2, R10, R12, RZ ;  /* 0x0000000c0a027227 */ /* 0x000fe200078e00ff */
[----:B-1----:R-:W-:-:S03]  /*0b80*/  IABS R18, R14 ;  /* 0x0000000e00127213 */ /* 0x002fc60000000000 */
[----:B------:R-:W-:Y:S02]  /*0b90*/  IMAD.MOV R8, RZ, RZ, -R8 ;  /* 0x000000ffff087224 */ /* 0x000fe400078e0a08 */
[----:B------:R-:W-:-:S04]  /*0ba0*/  IMAD.HI.U32 R3, R10, R13, RZ ;  /* 0x0000000d0a037227 */ /* 0x000fc800078e00ff */
[C---:B------:R-:W-:Y:S02]  /*0bb0*/  IMAD R15, R9.reuse, R6, R15 ;  /* 0x00000006090f7224 */ /* 0x040fe400078e020f */
[----:B------:R-:W-:Y:S02]  /*0bc0*/  IMAD.MOV R2, RZ, RZ, -R2 ;  /* 0x000000ffff027224 */ /* 0x000fe400078e0a02 */
[----:B------:R-:W-:Y:S02]  /*0bd0*/  IMAD R83, R9, R8, R83 ;  /* 0x0000000809537224 */ /* 0x000fe400078e0253 */
[----:B------:R-:W-:-:S04]  /*0be0*/  IMAD.HI.U32 R6, R10, R16, RZ ;  /* 0x000000100a067227 */ /* 0x000fc800078e00ff */
[----:B0-----:R-:W-:Y:S02]  /*0bf0*/  IMAD.MOV R14, RZ, RZ, -R3 ;  /* 0x000000ffff0e7224 */ /* 0x001fe400078e0a03 */
[----:B------:R-:W-:-:S04]  /*0c00*/  IMAD.HI.U32 R8, R10, R17, RZ ;  /* 0x000000110a087227 */ /* 0x000fc800078e00ff */
[----:B------:R-:W-:-:S04]  /*0c10*/  IMAD.HI.U32 R11, R10, R18, RZ ;  /* 0x000000120a0b7227 */ /* 0x000fc800078e00ff */
[C---:B------:R-:W-:Y:S02]  /*0c20*/  IMAD R3, R9.reuse, R2, R12 ;  /* 0x0000000209037224 */ /* 0x040fe400078e020c */
[----:B------:R-:W-:Y:S02]  /*0c30*/  IMAD.MOV R6, RZ, RZ, -R6 ;  /* 0x000000ffff067224 */ /* 0x000fe400078e0a06 */
[C---:B------:R-:W-:Y:S01]  /*0c40*/  IMAD R2, R9.reuse, R14, R13 ;  /* 0x0000000e09027224 */ /* 0x040fe200078e020d */
[----:B------:R0:W-:Y:S01]  /*0c50*/  STL [R1+0x58], R3 ;  /* 0x0000580301007387 */ /* 0x0001e20000100800 */
[----:B------:R-:W-:Y:S02]  /*0c60*/  IMAD.MOV R8, RZ, RZ, -R8 ;  /* 0x000000ffff087224 */ /* 0x000fe400078e0a08 */
[----:B------:R-:W-:Y:S01]  /*0c70*/  IMAD.MOV R11, RZ, RZ, -R11 ;  /* 0x000000ffff0b7224 */ /* 0x000fe200078e0a0b */
[----:B------:R1:W-:Y:S01]  /*0c80*/  STL [R1+0x1b0], R2 ;  /* 0x0001b00201007387 */ /* 0x0003e20000100800 */
[----:B------:R-:W-:-:S02]  /*0c90*/  IMAD R6, R9, R6, R16 ;  /* 0x0000000609067224 */ /* 0x000fc400078e0210 */
[C---:B------:R-:W-:Y:S02]  /*0ca0*/  VIADD R12, R64.reuse, 0x8 ;  /* 0x00000008400c7836 */ /* 0x040fe40000000000 */
[C---:B------:R-:W-:Y:S01]  /*0cb0*/  VIADD R23, R64.reuse, 0x3a ;  /* 0x0000003a40177836 */ /* 0x040fe20000000000 */
[----:B------:R2:W-:Y:S01]  /*0cc0*/  STL [R1+0x248], R6 ;  /* 0x0002480601007387 */ /* 0x0005e20000100800 */
[C---:B0-----:R-:W-:Y:S01]  /*0cd0*/  IMAD R3, R9.reuse, R8, R17 ;  /* 0x0000000809037224 */ /* 0x041fe200078e0211 */
[----:B------:R-:W-:Y:S01]  /*0ce0*/  IABS R16, R12 ;  /* 0x0000000c00107213 */ /* 0x000fe20000000000 */
[C---:B------:R-:W-:Y:S01]  /*0cf0*/  VIADD R8, R64.reuse, 0x9 ;  /* 0x0000000940087836 */ /* 0x040fe20000000000 */
[----:B------:R-:W-:Y:S01]  /*0d00*/  IABS R92, R23 ;  /* 0x00000017005c7213 */ /* 0x000fe20000000000 */
[----:B-1----:R-:W-:Y:S01]  /*0d10*/  IMAD R2, R9, R11, R18 ;  /* 0x0000000b09027224 */ /* 0x002fe200078e0212 */
[----:B------:R0:W-:Y:S01]  /*0d20*/  STL [R1+0x25c], R3 ;  /* 0x00025c0301007387 */ /* 0x0001e20000100800 */
[C---:B------:R-:W-:Y:S01]  /*0d30*/  VIADD R27, R64.reuse, 0x55 ;  /* 0x00000055401b7836 */ /* 0x040fe20000000000 */
[----:B------:R-:W-:Y:S01]  /*0d40*/  IABS R49, R8 ;  /* 0x0000000800317213 */ /* 0x000fe20000000000 */
[C---:B------:R-:W-:Y:S01]  /*0d50*/  VIADD R28, R64.reuse, 0x62 ;  /* 0x00000062401c7836 */ /* 0x040fe20000000000 */
[----:B------:R1:W-:Y:S01]  /*0d60*/  STL [R1+0x260], R2 ;  /* 0x0002600201007387 */ /* 0x0003e20000100800 */
[----:B--2---:R-:W-:-:S02]  /*0d70*/  VIADD R6, R64, 0xa ;  /* 0x0000000a40067836 */ /* 0x004fc40000000000 */
[C---:B------:R-:W-:Y:S01]  /*0d80*/  VIADD R33, R64.reuse, 0x8a ;  /* 0x0000008a40217836 */ /* 0x040fe20000000000 */
[----:B------:R-:W-:Y:S01]  /*0d90*/  STL [R1+0x1384], R12 ;  /* 0x0013840c01007387 */ /* 0x000fe20000100800 */
[C---:B------:R-:W-:Y:S01]  /*0da0*/  VIADD R38, R64.reuse, 0xb2 ;  /* 0x000000b240267836 */ /* 0x040fe20000000000 */
[----:B------:R-:W-:Y:S01]  /*0db0*/  IABS R85, R6 ;  /* 0x0000000600557213 */ /* 0x000fe20000000000 */
[----:B0-----:R-:W-:Y:S01]  /*0dc0*/  VIADD R3, R64, 0xb ;  /* 0x0000000b40037836 */ /* 0x001fe20000000000 */
[----:B------:R0:W-:Y:S01]  /*0dd0*/  STL [R1+0x1388], R8 ;  /* 0x0013880801007387 */ /* 0x0001e20000100800 */
[----:B------:R-:W-:Y:S02]  /*0de0*/  IMAD R75, R42, 0x100, R47 ;  /* 0x000001002a4b7824 */ /* 0x000fe400078e022f */
[----:B-1----:R-:W-:Y:S01]  /*0df0*/  VIADD R2, R64, 0xc ;  /* 0x0000000c40027836 */ /* 0x002fe20000000000 */
[----:B------:R-:W-:Y:S01]  /*0e00*/  IABS R13, R3 ;  /* 0x00000003000d7213 */ /* 0x000fe20000000000 */
[----:B------:R1:W-:Y:S01]  /*0e10*/  STL [R1+0x138c], R6 ;  /* 0x00138c0601007387 */ /* 0x0003e20000100800 */
[----:B------:R-:W-:Y:S01]  /*0e20*/  VIADD R72, R75, 0x80 ;  /* 0x000000804b487836 */ /* 0x000fe20000000000 */
[----:B------:R-:W2:Y:S01]  /*0e30*/  LDC R42, c[0x0][0x3a0] ;  /* 0x0000e800ff2a7b82 */ /* 0x000ea20000000800 */
[----:B------:R-:W-:Y:S01]  /*0e40*/  IABS R14, R2 ;  /* 0x00000002000e7213 */ /* 0x000fe20000000000 */
[----:B------:R4:W-:Y:S01]  /*0e50*/  STL [R1+0x1390], R3 ;  /* 0x0013900301007387 */ /* 0x0009e20000100800 */
[----:B0-----:R-:W-:Y:S01]  /*0e60*/  IMAD.HI.U32 R8, R10, R13, RZ ;  /* 0x0000000d0a087227 */ /* 0x001fe200078e00ff */
[----:B------:R-:W-:-:S02]  /*0e70*/  ISETP.GE.AND P3, PT, R72, RZ, PT ;  /* 0x000000ff4800720c */ /* 0x000fc40003f66270 */
[----:B------:R0:W-:Y:S01]  /*0e80*/  STL [R1+0x1394], R2 ;  /* 0x0013940201007387 */ /* 0x0001e20000100800 */
[----:B------:R-:W-:-:S04]  /*0e90*/  IMAD.HI.U32 R11, R10, R14, RZ ;  /* 0x0000000e0a0b7227 */ /* 0x000fc800078e00ff */
[----:B-1----:R-:W-:-:S04]  /*0ea0*/  IMAD.HI.U32 R6, R10, R85, RZ ;  /* 0x000000550a067227 */ /* 0x002fc800078e00ff */
[----:B----4-:R-:W-:-:S04]  /*0eb0*/  IMAD.HI.U32 R3, R10, R49, RZ ;  /* 0x000000310a037227 */ /* 0x010fc800078e00ff */
[----:B0-----:R-:W-:-:S04]  /*0ec0*/  IMAD.HI.U32 R2, R10, R16, RZ ;  /* 0x000000100a027227 */ /* 0x001fc800078e00ff */
[----:B------:R-:W-:Y:S02]  /*0ed0*/  IMAD.MOV R2, RZ, RZ, -R2 ;  /* 0x000000ffff027224 */ /* 0x000fe400078e0a02 */
[----:B------:R-:W-:Y:S02]  /*0ee0*/  IMAD.MOV R8, RZ, RZ, -R8 ;  /* 0x000000ffff087224 */ /* 0x000fe400078e0a08 */
[----:B------:R-:W-:Y:S02]  /*0ef0*/  IMAD.MOV R12, RZ, RZ, -R3 ;  /* 0x000000ffff0c7224 */ /* 0x000fe400078e0a03 */
[----:B------:R-:W-:Y:S02]  /*0f00*/  IMAD.MOV R11, RZ, RZ, -R11 ;  /* 0x000000ffff0b7224 */ /* 0x000fe400078e0a0b */
[----:B------:R-:W-:Y:S02]  /*0f10*/  IMAD.MOV R6, RZ, RZ, -R6 ;  /* 0x000000ffff067224 */ /* 0x000fe400078e0a06 */
[----:B------:R-:W-:-:S02]  /*0f20*/  IMAD R16, R9, R2, R16 ;  /* 0x0000000209107224 */ /* 0x000fc400078e0210 */
[C---:B------:R-:W-:Y:S02]  /*0f30*/  IMAD R3, R9.reuse, R8, R13 ;  /* 0x0000000809037224 */ /* 0x040fe400078e020d */
[C---:B------:R-:W-:Y:S02]  /*0f40*/  IMAD R49, R9.reuse, R12, R49 ;  /* 0x0000000c09317224 */ /* 0x040fe400078e0231 */
[C---:B------:R-:W-:Y:S01]  /*0f50*/  IMAD R2, R9.reuse, R11, R14 ;  /* 0x0000000b09027224 */ /* 0x040fe200078e020e */
[----:B------:R0:W-:Y:S01]  /*0f60*/  STL [R1+0x60], R3 ;  /* 0x0000600301007387 */ /* 0x0001e20000100800 */
[C---:B------:R-:W-:Y:S02]  /*0f70*/  VIADD R12, R64.reuse, 0xd ;  /* 0x0000000d400c7836 */ /* 0x040fe40000000000 */
[----:B------:R-:W-:Y:S01]  /*0f80*/  IMAD R85, R9, R6, R85 ;  /* 0x0000000609557224 */ /* 0x000fe200078e0255 */
[----:B------:R1:W-:Y:S01]  /*0f90*/  STL [R1+0x1b8], R2 ;  /* 0x0001b80201007387 */ /* 0x0003e20000100800 */
[----:B------:R-:W-:-:S02]  /*0fa0*/  VIADD R8, R64, 0xe ;  /* 0x0000000e40087836 */ /* 0x000fc40000000000 */
[C---:B------:R-:W-:Y:S01]  /*0fb0*/  VIADD R6, R64.reuse, 0xf ;  /* 0x0000000f40067836 */ /* 0x040fe20000000000 */
[----:B------:R4:W-:Y:S01]  /*0fc0*/  STL [R1+0x1398], R12 ;  /* 0x0013980c01007387 */ /* 0x0009e20000100800 */
[C---:B------:R-:W-:Y:S01]  /*0fd0*/  VIADD R44, R64.reuse, 0xe9 ;  /* 0x000000e9402c7836 */ /* 0x040fe20000000000 */
[----:B------:R-:W-:Y:S01]  /*0fe0*/  IABS R13, R8 ;  /* 0x00000008000d7213 */ /* 0x000fe20000000000 */
[C---:B0-----:R-:W-:Y:S01]  /*0ff0*/  VIADD R3, R64.reuse, 0x10 ;  /* 0x0000001040037836 */ /* 0x041fe20000000000 */
[----:B------:R0:W-:Y:S01]  /*1000*/  STL [R1+0x139c], R8 ;  /* 0x00139c0801007387 */ /* 0x0001e20000100800 */
[----:B------:R-:W-:Y:S01]  /*1010*/  IABS R17, R6 ;  /* 0x0000000600117213 */ /* 0x000fe20000000000 */
[----:B-1----:R-:W-:Y:S01]  /*1020*/  VIADD R2, R64, 0x11 ;  /* 0x0000001140027836 */ /* 0x002fe20000000000 */
[----:B------:R-:W-:Y:S01]  /*1030*/  IABS R82, R44 ;  /* 0x0000002c00527213 */ /* 0x000fe20000000000 */
[----:B------:R1:W-:Y:S01]  /*1040*/  STL [R1+0x13a0], R6 ;  /* 0x0013a00601007387 */ /* 0x0003e20000100800 */
[----:B------:R-:W-:-:S02]  /*1050*/  IABS R18, R3 ;  /* 0x0000000300127213 */ /* 0x000fc40000000000 */
[----:B----4-:R-:W-:Y:S01]  /*1060*/  IABS R12, R12 ;  /* 0x0000000c000c7213 */ /* 0x010fe20000000000 */
[----:B------:R4:W-:Y:S01]  /*1070*/  STL [R1+0x13a4], R3 ;  /* 0x0013a40301007387 */ /* 0x0009e20000100800 */
[----:B------:R-:W-:Y:S01]  /*1080*/  IABS R50, R2 ;  /* 0x0000000200327213 */ /* 0x000fe20000000000 */
[C---:B0-----:R-:W-:Y:S02]  /*1090*/  IMAD.HI.U32 R8, R10.reuse, R18, RZ ;  /* 0x000000120a087227 */ /* 0x041fe400078e00ff */
[----:B------:R0:W-:Y:S02]  /*10a0*/  STL [R1+0x13a8], R2 ;  /* 0x0013a80201007387 */ /* 0x0001e40000100800 */
[----:B-1----:R-:W-:-:S04]  /*10b0*/  IMAD.HI.U32 R6, R10, R17, RZ ;  /* 0x000000110a067227 */ /* 0x002fc800078e00ff */
[----:B----4-:R-:W-:-:S04]  /*10c0*/  IMAD.HI.U32 R3, R10, R13, RZ ;  /* 0x0000000d0a037227 */ /* 0x010fc800078e00ff */
[----:B0-----:R-:W-:-:S04]  /*10d0*/  IMAD.HI.U32 R2, R10, R12, RZ ;  /* 0x0000000c0a027227 */ /* 0x001fc800078e00ff */
[----:B------:R-:W-:Y:S02]  /*10e0*/  IMAD.MOV R2, RZ, RZ, -R2 ;  /* 0x000000ffff027224 */ /* 0x000fe400078e0a02 */
[----:B------:R-:W-:Y:S02]  /*10f0*/  IMAD.MOV R14, RZ, RZ, -R3 ;  /* 0x000000ffff0e7224 */ /* 0x000fe400078e0a03 */
[----:B------:R-:W-:Y:S02]  /*1100*/  IMAD.MOV R6, RZ, RZ, -R6 ;  /* 0x000000ffff067224 */ /* 0x000fe400078e0a06 */
[C---:B------:R-:W-:Y:S02]  /*1110*/  IMAD R12, R9.reuse, R2, R12 ;  /* 0x00000002090c7224 */ /* 0x040fe400078e020c */
[C---:B------:R-:W-:Y:S02]  /*1120*/  IMAD R3, R9.reuse, R14, R13 ;  /* 0x0000000e09037224 */ /* 0x040fe400078e020d */
[----:B------:R-:W-:Y:S01]  /*1130*/  IMAD R2, R9, R6, R17 ;  /* 0x0000000609027224 */ /* 0x000fe200078e0211 */
[----:B------:R0:W-:Y:S01]  /*1140*/  STL [R1+0x27c], R12 ;  /* 0x00027c0c01007387 */ /* 0x0001e20000100800 */
[----:B------:R-:W-:-:S02]  /*1150*/  VIADD R14, R64, 0x12 ;  /* 0x00000012400e7836 */ /* 0x000fc40000000000 */
[----:B------:R-:W-:Y:S01]  /*1160*/  VIADD R13, R64, 0x14 ;  /* 0x00000014400d7836 */ /* 0x000fe20000000000 */
[----:B------:R1:W-:Y:S01]  /*1170*/  STL [R1+0x284], R3 ;  /* 0x0002840301007387 */ /* 0x0003e20000100800 */
[----:B------:R-:W-:Y:S01]  /*1180*/  IMAD.HI.U32 R11, R10, R50, RZ ;  /* 0x000000320a0b7227 */ /* 0x000fe200078e00ff */
[----:B------:R-:W-:Y:S02]  /*1190*/  IABS R86, R14 ;  /* 0x0000000e00567213 */ /* 0x000fe40000000000 */
[----:B------:R4:W-:Y:S01]  /*11a0*/  STL [R1+0x29c], R2 ;  /* 0x00029c0201007387 */ /* 0x0009e20000100800 */
[----:B------:R-:W-:Y:S02]  /*11b0*/  IMAD.MOV R8, RZ, RZ, -R8 ;  /* 0x000000ffff087224 */ /* 0x000fe400078e0a08 */
[----:B0-----:R-:W-:Y:S01]  /*11c0*/  VIADD R12, R64, 0x13 ;  /* 0x00000013400c7836 */ /* 0x001fe20000000000 */
[----:B------:R0:W-:Y:S01]  /*11d0*/  STL [R1+0x13ac], R14 ;  /* 0x0013ac0e01007387 */ /* 0x0001e20000100800 */
[----:B------:R-:W-:-:S02]  /*11e0*/  IMAD.MOV R11, RZ, RZ, -R11 ;  /* 0x000000ffff0b7224 */ /* 0x000fc400078e0a0b */
[C---:B-1----:R-:W-:Y:S01]  /*11f0*/  VIADD R3, R64.reuse, 0x15 ;  /* 0x0000001540037836 */ /* 0x042fe20000000000 */
[----:B------:R1:W-:Y:S01]  /*1200*/  STL [R1+0x13b0], R12 ;  /* 0x0013b00c01007387 */ /* 0x0003e20000100800 */
[C---:B------:R-:W-:Y:S02]  /*1210*/  IMAD R18, R9.reuse, R8, R18 ;  /* 0x0000000809127224 */ /* 0x040fe400078e0212 */
[----:B----4-:R-:W-:Y:S01]  /*1220*/  VIADD R2, R64, 0x16 ;  /* 0x0000001640027836 */ /* 0x010fe20000000000 */
[----:B------:R4:W-:Y:S01]  /*1230*/  STL [R1+0x13b4], R13 ;  /* 0x0013b40d01007387 */ /* 0x0009e20000100800 */
[----:B------:R-:W-:Y:S01]  /*1240*/  IMAD R50, R9, R11, R50 ;  /* 0x0000000b09327224 */ /* 0x000fe200078e0232 */
[----:B0-----:R-:W-:Y:S02]  /*1250*/  IABS R14, R3 ;  /* 0x00000003000e7213 */ /* 0x001fe40000000000 */
[----:B------:R0:W-:Y:S01]  /*1260*/  STL [R1+0x13b8], R3 ;  /* 0x0013b80301007387 */ /* 0x0001e20000100800 */
[----:B------:R-:W-:-:S02]  /*1270*/  IABS R17, R2 ;  /* 0x0000000200117213 */ /* 0x000fc40000000000 */
[----:B-1----:R-:W-:Y:S01]  /*1280*/  IABS R12, R12 ;  /* 0x0000000c000c7213 */ /* 0x002fe20000000000 */
[----:B------:R1:W-:Y:S01]  /*1290*/  STL [R1+0x13bc], R2 ;  /* 0x0013bc0201007387 */ /* 0x0003e20000100800 */
[----:B------:R-:W-:Y:S01]  /*12a0*/  IMAD.HI.U32 R8, R10, R14, RZ ;  /* 0x0000000e0a087227 */ /* 0x000fe200078e00ff */
[----:B----4-:R-:W-:-:S03]  /*12b0*/  IABS R13, R13 ;  /* 0x0000000d000d7213 */ /* 0x010fc60000000000 */
[----:B------:R-:W-:-:S04]  /*12c0*/  IMAD.HI.U32 R11, R10, R17, RZ ;  /* 0x000000110a0b7227 */ /* 0x000fc800078e00ff */
[----:B0-----:R-:W-:-:S04]  /*12d0*/  IMAD.HI.U32 R3, R10, R12, RZ ;  /* 0x0000000c0a037227 */ /* 0x001fc800078e00ff */
[----:B-1----:R-:W-:-:S04]  /*12e0*/  IMAD.HI.U32 R2, R10, R86, RZ ;  /* 0x000000560a027227 */ /* 0x002fc800078e00ff */
[----:B------:R-:W-:Y:S02]  /*12f0*/  IMAD.MOV R2, RZ, RZ, -R2 ;  /* 0x000000ffff027224 */ /* 0x000fe400078e0a02 */
[----:B------:R-:W-:-:S04]  /*1300*/  IMAD.HI.U32 R6, R10, R13, RZ ;  /* 0x0000000d0a067227 */ /* 0x000fc800078e00ff */
[----:B------:R-:W-:Y:S02]  /*1310*/  IMAD.MOV R3, RZ, RZ, -R3 ;  /* 0x000000ffff037224 */ /* 0x000fe400078e0a03 */
[C---:B------:R-:W-:Y:S02]  /*1320*/  IMAD R86, R9.reuse, R2, R86 ;  /* 0x0000000209567224 */ /* 0x040fe400078e0256 */
[----:B------:R-:W-:Y:S02]  /*1330*/  IMAD.MOV R6, RZ, RZ, -R6 ;  /* 0x000000ffff067224 */ /* 0x000fe400078e0a06 */
[C---:B------:R-:W-:Y:S02]  /*1340*/  IMAD R2, R9.reuse, R3, R12 ;  /* 0x0000000309027224 */ /* 0x040fe400078e020c */
[----:B------:R-:W-:Y:S02]  /*1350*/  IMAD.MOV R8, RZ, RZ, -R8 ;  /* 0x000000ffff087224 */ /* 0x000fe400078e0a08 */
[----:B------:R-:W-:Y:S01]  /*1360*/  IMAD.MOV R20, RZ, RZ, -R11 ;  /* 0x000000ffff147224 */ /* 0x000fe200078e0a0b */
[----:B------:R0:W-:Y:S01]  /*1370*/  STL [R1+0x6c], R2 ;  /* 0x00006c0201007387 */ /* 0x0001e20000100800 */
[----:B------:R-:W-:-:S02]  /*1380*/  IMAD R6, R9, R6, R13 ;  /* 0x0000000609067224 */ /* 0x000fc400078e020d */
[C---:B------:R-:W-:Y:S02]  /*1390*/  IMAD R3, R9.reuse, R8, R14 ;  /* 0x0000000809037224 */ /* 0x040fe400078e020e */
[C---:B------:R-:W-:Y:S01]  /*13a0*/  VIADD R11, R64.reuse, 0x17 ;  /* 0x00000017400b7836 */ /* 0x040fe20000000000 */
[----:B------:R1:W-:Y:S01]  /*13b0*/  STL [R1+0x1bc], R6 ;  /* 0x0001bc0601007387 */ /* 0x0003e20000100800 */
[C---:B------:R-:W-:Y:S02]  /*13c0*/  VIADD R8, R64.reuse, 0x18 ;  /* 0x0000001840087836 */ /* 0x040fe40000000000 */
[----:B0-----:R-:W-:Y:S01]  /*13d0*/  IMAD R2, R9, R20, R17 ;  /* 0x0000001409027224 */ /* 0x001fe200078e0211 */
[----:B------:R0:W-:Y:S01]  /*13e0*/  STL [R1+0x2a0], R3 ;  /* 0x0002a00301007387 */ /* 0x0001e20000100800 */
[----:B------:R-:W-:Y:S02]  /*13f0*/  IABS R12, R11 ;  /* 0x0000000b000c7213 */ /* 0x000fe40000000000 */
[----:B------:R-:W-:Y:S01]  /*1400*/  IABS R17, R8 ;  /* 0x0000000800117213 */ /* 0x000fe20000000000 */
[----:B------:R4:W-:Y:S01]  /*1410*/  STL [R1+0x2b8], R2 ;  /* 0x0002b80201007387 */ /* 0x0009e20000100800 */
[----:B-1----:R-:W-:-:S03]  /*1420*/  VIADD R6, R64, 0x19 ;  /* 0x0000001940067836 */ /* 0x002fc60000000000 */
[----:B------:R-:W-:Y:S01]  /*1430*/  STL [R1+0x13c0], R11 ;  /* 0x0013c00b01007387 */ /* 0x000fe20000100800 */
[C---:B0-----:R-:W-:Y:S01]  /*1440*/  VIADD R3, R64.reuse, 0x1a ;  /* 0x0000001a40037836 */ /* 0x041fe20000000000 */
[----:B------:R-:W-:Y:S02]  /*1450*/  IABS R51, R6 ;  /* 0x0000000600337213 */ /* 0x000fe40000000000 */
[----:B------:R0:W-:Y:S01]  /*1460*/  STL [R1+0x13c4], R8 ;  /* 0x0013c40801007387 */ /* 0x0001e20000100800 */
[----:B----4-:R-:W-:Y:S01]  /*1470*/  VIADD R2, R64, 0x1b ;  /* 0x0000001b40027836 */ /* 0x010fe20000000000 */
[----:B------:R-:W-:Y:S02]  /*1480*/  IABS R88, R3 ;  /* 0x0000000300587213 */ /* 0x000fe40000000000 */
[----:B------:R1:W-:Y:S02]  /*1490*/  STL [R1+0x13c8], R6 ;  /* 0x0013c80601007387 */ /* 0x0003e40000100800 */
[----:B------:R-:W-:-:S02]  /*14a0*/  IABS R13, R2 ;  /* 0x00000002000d7213 */ /* 0x000fc40000000000 */
[----:B------:R-:W-:Y:S01]  /*14b0*/  STL [R1+0x13cc], R3 ;  /* 0x0013cc0301007387 */ /* 0x000fe20000100800 */
[----:B0-----:R-:W-:-:S03]  /*14c0*/  IMAD.HI.U32 R8, R10, R88, RZ ;  /* 0x000000580a087227 */ /* 0x001fc600078e00ff */
[----:B------:R0:W-:Y:S01]  /*14d0*/  STL [R1+0x13d0], R2 ;  /* 0x0013d00201007387 */ /* 0x0001e20000100800 */
[----:B------:R-:W-:-:S04]  /*14e0*/  IMAD.HI.U32 R11, R10, R13, RZ ;  /* 0x0000000d0a0b7227 */ /* 0x000fc800078e00ff */
[----:B-1----:R-:W-:-:S04]  /*14f0*/  IMAD.HI.U32 R6, R10, R51, RZ ;  /* 0x000000330a067227 */ /* 0x002fc800078e00ff */
[----:B0-----:R-:W-:-:S04]  /*1500*/  IMAD.HI.U32 R2, R10, R12, RZ ;  /* 0x0000000c0a027227 */ /* 0x001fc800078e00ff */
[----:B------:R-:W-:Y:S02]  /*1510*/  IMAD.MOV R2, RZ, RZ, -R2 ;  /* 0x000000ffff027224 */ /* 0x000fe400078e0a02 */
[----:B------:R-:W-:Y:S02]  /*1520*/  IMAD.MOV R20, RZ, RZ, -R11 ;  /* 0x000000ffff147224 */ /* 0x000fe400078e0a0b */
[----:B------:R-:W-:Y:S02]  /*1530*/  IMAD R2, R9, R2, R12 ;  /* 0x0000000209027224 */ /* 0x000fe400078e020c */
[----:B------:R-:W-:Y:S02]  /*1540*/  IMAD.MOV R8, RZ, RZ, -R8 ;  /* 0x000000ffff087224 */ /* 0x000fe400078e0a08 */
[----:B------:R-:W-:Y:S01]  /*1550*/  IMAD.MOV R6, RZ, RZ, -R6 ;  /* 0x000000ffff067224 */ /* 0x000fe200078e0a06 */
[----:B------:R0:W-:Y:S01]  /*1560*/  STL [R1+0x2c0], R2 ;  /* 0x0002c00201007387 */ /* 0x0001e20000100800 */
[----:B------:R-:W-:-:S04]  /*1570*/  IMAD.HI.U32 R3, R10, R17, RZ ;  /* 0x000000110a037227 */ /* 0x000fc800078e00ff */
[C---:B------:R-:W-:Y:S02]  /*1580*/  IMAD R88, R9.reuse, R8, R88 ;  /* 0x0000000809587224 */ /* 0x040fe400078e0258 */
[C---:B------:R-:W-:Y:S02]  /*1590*/  VIADD R11, R64.reuse, 0x1c ;  /* 0x0000001c400b7836 */ /* 0x040fe40000000000 */
[C---:B------:R-:W-:Y:S02]  /*15a0*/  IMAD R51, R9.reuse, R6, R51 ;  /* 0x0000000609337224 */ /* 0x040fe400078e0233 */
[C---:B0-----:R-:W-:Y:S01]  /*15b0*/  IMAD R2, R9.reuse, R20, R13 ;  /* 0x0000001409027224 */ /* 0x041fe200078e020d */
[----:B------:R-:W-:Y:S01]  /*15c0*/  IABS R12, R11 ;  /* 0x0000000b000c7213 */ /* 0x000fe20000000000 */
[C---:B------:R-:W-:Y:S02]  /*15d0*/  VIADD R8, R64.reuse, 0x1d ;  /* 0x0000001d40087836 */ /* 0x040fe40000000000 */
[----:B------:R-:W-:Y:S01]  /*15e0*/  IMAD.MOV R14, RZ, RZ, -R3 ;  /* 0x000000ffff0e7224 */ /* 0x000fe200078e0a03 */
[----:B------:R0:W-:Y:S01]  /*15f0*/  STL [R1+0x64], R2 ;  /* 0x0000640201007387 */ /* 0x0001e20000100800 */
[C---:B------:R-:W-:Y:S01]  /*1600*/  VIADD R6, R64.reuse, 0x1e ;  /* 0x0000001e40067836 */ /* 0x040fe20000000000 */
[----:B------:R-:W-:Y:S01]  /*1610*/  IABS R13, R8 ;  /* 0x00000008000d7213 */ /* 0x000fe20000000000 */
[----:B------:R-:W-:Y:S01]  /*1620*/  VIADD R3, R64, 0x1f ;  /* 0x0000001f40037836 */ /* 0x000fe20000000000 */
[----:B------:R-:W-:Y:S01]  /*1630*/  STL [R1+0x13d4], R11 ;  /* 0x0013d40b01007387 */ /* 0x000fe20000100800 */
[----:B------:R-:W-:Y:S01]  /*1640*/  IMAD R17, R9, R14, R17 ;  /* 0x0000000e09117224 */ /* 0x000fe200078e0211 */
[----:B------:R-:W-:-:S02]  /*1650*/  IABS R19, R6 ;  /* 0x0000000600137213 */ /* 0x000fc40000000000 */
[----:B------:R1:W-:Y:S01]  /*1660*/  STL [R1+0x13d8], R8 ;  /* 0x0013d80801007387 */ /* 0x0003e20000100800 */
[----:B------:R-:W-:Y:S01]  /*1670*/  IABS R20, R3 ;  /* 0x0000000300147213 */ /* 0x000fe20000000000 */
[----:B0-----:R-:W-:Y:S02]  /*1680*/  VIADD R2, R64, 0x20 ;  /* 0x0000002040027836 */ /* 0x001fe40000000000 */
[----:B------:R0:W-:Y:S03]  /*1690*/  STL [R1+0x13dc], R6 ;  /* 0x0013dc0601007387 */ /* 0x0001e60000100800 */
[----:B------:R-:W-:Y:S01]  /*16a0*/  IABS R21, R2 ;  /* 0x0000000200157213 */ /* 0x000fe20000000000 */
[----:B------:R4:W-:Y:S01]  /*16b0*/  STL [R1+0x13e0], R3 ;  /* 0x0013e00301007387 */ /* 0x0009e20000100800 */
[----:B-1----:R-:W-:-:S03]  /*16c0*/  IMAD.HI.U32 R8, R10, R20, RZ ;  /* 0x000000140a087227 */ /* 0x002fc600078e00ff */
[----:B------:R1:W-:Y:S01]  /*16d0*/  STL [R1+0x13e4], R2 ;  /* 0x0013e40201007387 */ /* 0x0003e20000100800 */
[----:B0-----:R-:W-:-:S04]  /*16e0*/  IMAD.HI.U32 R6, R10, R19, RZ ;  /* 0x000000130a067227 */ /* 0x001fc800078e00ff */
[----:B----4-:R-:W-:-:S04]  /*16f0*/  IMAD.HI.U32 R3, R10, R13, RZ ;  /* 0x0000000d0a037227 */ /* 0x010fc800078e00ff */
[----:B-1----:R-:W-:-:S04]  /*1700*/  IMAD.HI.U32 R2, R10, R12, RZ ;  /* 0x0000000c0a027227 */ /* 0x002fc800078e00ff */
[----:B------:R-:W-:Y:S02]  /*1710*/  IMAD.MOV R2, RZ, RZ, -R2 ;  /* 0x000000ffff027224 */ /* 0x000fe400078e0a02 */
[----:B------:R-:W-:-:S04]  /*1720*/  IMAD.HI.U32 R11, R10, R21, RZ ;  /* 0x000000150a0b7227 */ /* 0x000fc800078e00ff */
[----:B------:R-:W-:Y:S02]  /*1730*/  IMAD.MOV R14, RZ, RZ, -R3 ;  /* 0x000000ffff0e7224 */ /* 0x000fe400078e0a03 */
[C---:B------:R-:W-:Y:S02]  /*1740*/  IMAD R2, R9.reuse, R2, R12 ;  /* 0x0000000209027224 */ /* 0x040fe400078e020c */
[----:B------:R-:W-:Y:S02]  /*1750*/  IMAD.MOV R6, RZ, RZ, -R6 ;  /* 0x000000ffff067224 */ /* 0x000fe400078e0a06 */
[----:B------:R-:W-:Y:S01]  /*1760*/  IMAD.MOV R8, RZ, RZ, -R8 ;  /* 0x000000ffff087224 */ /* 0x000fe200078e0a08 */
[----:B------:R0:W-:Y:S01]  /*1770*/  STL [R1+0x1c4], R2 ;  /* 0x0001c40201007387 */ /* 0x0001e20000100800 */
[----:B------:R-:W-:Y:S02]  /*1780*/  IMAD.MOV R22, RZ, RZ, -R11 ;  /* 0x000000ffff167224 */ /* 0x000fe400078e0a0b */
[----:B------:R-:W-:-:S02]  /*1790*/  IMAD R11, R9, R14, R13 ;  /* 0x0000000e090b7224 */ /* 0x000fc400078e020d */
[C---:B------:R-:W-:Y:S02]  /*17a0*/  IMAD R3, R9.reuse, R6, R19 ;  /* 0x0000000609037224 */ /* 0x040fe400078e0213 */
[C---:B------:R-:W-:Y:S01]  /*17b0*/  VIADD R12, R64.reuse, 0x21 ;  /* 0x00000021400c7836 */ /* 0x040fe20000000000 */
[----:B------:R1:W-:Y:S01]  /*17c0*/  STL [R1+0x2c4], R11 ;  /* 0x0002c40b01007387 */ /* 0x0003e20000100800 */
[C---:B------:R-:W-:Y:S02]  /*17d0*/  VIADD R6, R64.reuse, 0x23 ;  /* 0x0000002340067836 */ /* 0x040fe40000000000 */
[C---:B0-----:R-:W-:Y:S01]  /*17e0*/  IMAD R2, R9.reuse, R8, R20 ;  /* 0x0000000809027224 */ /* 0x041fe200078e0214 */
[----:B------:R0:W-:Y:S01]  /*17f0*/  STL [R1+0x2d4], R3 ;  /* 0x0002d40301007387 */ /* 0x0001e20000100800 */
[----:B------:R-:W-:Y:S01]  /*1800*/  IABS R52, R12 ;  /* 0x0000000c00347213 */ /* 0x000fe20000000000 */
[----:B------:R-:W-:Y:S02]  /*1810*/  IMAD R19, R9, R22, R21 ;  /* 0x0000001609137224 */ /* 0x000fe400078e0215 */
[----:B------:R4:W-:Y:S01]  /*1820*/  STL [R1+0x404], R2 ;  /* 0x0004040201007387 */ /* 0x0009e20000100800 */
[----:B------:R-:W-:-:S02]  /*1830*/  VIADD R21, R64, 0x2b ;  /* 0x0000002b40157836 */ /* 0x000fc40000000000 */
[----:B-1----:R-:W-:Y:S01]  /*1840*/  VIADD R11, R64, 0x22 ;  /* 0x00000022400b7836 */ /* 0x002fe20000000000 */
[----:B------:R-:W-:Y:S01]  /*1850*/  STL [R1+0x13e8], R12 ;  /* 0x0013e80c01007387 */ /* 0x000fe20000100800 */
[----:B------:R-:W-:-:S03]  /*1860*/  IMAD.HI.U32 R8, R10, R52, RZ ;  /* 0x000000340a087227 */ /* 0x000fc600078e00ff */
[----:B------:R1:W-:Y:S01]  /*1870*/  STL [R1+0x13ec], R11 ;  /* 0x0013ec0b01007387 */ /* 0x0003e20000100800 */
[C---:B0-----:R-:W-:Y:S01]  /*1880*/  VIADD R3, R64.reuse, 0x24 ;  /* 0x0000002440037836 */ /* 0x041fe20000000000 */
[----:B------:R-:W-:Y:S01]  /*1890*/  IABS R89, R11 ;  /* 0x0000000b00597213 */ /* 0x000fe20000000000 */
[----:B----4-:R-:W-:Y:S01]  /*18a0*/  VIADD R2, R64, 0x25 ;  /* 0x0000002540027836 */ /* 0x010fe20000000000 */
[----:B------:R0:W-:Y:S01]  /*18b0*/  STL [R1+0x13f0], R6 ;  /* 0x0013f00601007387 */ /* 0x0001e20000100800 */
[----:B------:R-:W-:-:S03]  /*18c0*/  IMAD.MOV R8, RZ, RZ, -R8 ;  /* 0x000000ffff087224 */ /* 0x000fc600078e0a08 */
[----:B------:R4:W-:Y:S01]  /*18d0*/  STL [R1+0x13f4], R3 ;  /* 0x0013f40301007387 */ /* 0x0009e20000100800 */
[----:B------:R-:W-:Y:S02]  /*18e0*/  IMAD R52, R9, R8, R52 ;  /* 0x0000000809347224 */ /* 0x000fe400078e0234 */
[----:B-1----:R-:W-:Y:S01]  /*18f0*/  IMAD.HI.U32 R11, R10, R89, RZ ;  /* 0x000000590a0b7227 */ /* 0x002fe200078e00ff */
[----:B------:R1:W-:Y:S01]  /*1900*/  STL [R1+0x13f8], R2 ;  /* 0x0013f80201007387 */ /* 0x0003e20000100800 */
[----:B0-----:R-:W-:Y:S02]  /*1910*/  IABS R6, R6 ;  /* 0x0000000600067213 */ /* 0x001fe40000000000 */
[----:B------:R-:W-:Y:S02]  /*1920*/  VIADD R8, R64, 0x27 ;  /* 0x0000002740087836 */ /* 0x000fe40000000000 */
[----:B------:R-:W-:Y:S01]  /*1930*/  IMAD.MOV R20, RZ, RZ, -R11 ;  /* 0x000000ffff147224 */ /* 0x000fe200078e0a0b */
[----:B----4-:R-:W-:Y:S01]  /*1940*/  IABS R3, R3 ;  /* 0x0000000300037213 */ /* 0x010fe20000000000 */
[----:B------:R-:W-:Y:S01]  /*1950*/  IMAD.HI.U32 R12, R10, R6, RZ ;  /* 0x000000060a0c7227 */ /* 0x000fe200078e00ff */
[----:B-1----:R-:W-:-:S03]  /*1960*/  IABS R2, R2 ;  /* 0x0000000200027213 */ /* 0x002fc60000000000 */
[----:B------:R-:W-:-:S04]  /*1970*/  IMAD.HI.U32 R13, R10, R3, RZ ;  /* 0x000000030a0d7227 */ /* 0x000fc800078e00ff */
[----:B------:R-:W-:-:S04]  /*1980*/  IMAD.HI.U32 R14, R10, R2, RZ ;  /* 0x000000020a0e7227 */ /* 0x000fc800078e00ff */
        /* <DEDUP_REMOVED lines=8> */
[C---:B------:R-:W-:Y:S01]  /*1a10*/  VIADD R11, R64.reuse, 0x28 ;  /* 0x00000028400b7836 */ /* 0x040fe20000000000 */
[----:B------:R1:W-:Y:S01]  /*1a20*/  STL [R1+0x1d0], R3 ;  /* 0x0001d00301007387 */ /* 0x0003e20000100800 */
[----:B------:R-:W-:Y:S02]  /*1a30*/  IMAD R89, R9, R20, R89 ;  /* 0x0000001409597224 */ /* 0x000fe400078e0259 */
[C---:B------:R-:W-:Y:S01]  /*1a40*/  VIADD R22, R64.reuse, 0x2d ;  /* 0x0000002d40167836 */ /* 0x040fe20000000000 */
[----:B------:R-:W-:Y:S01]  /*1a50*/  STL [R1+0x40c], R2 ;  /* 0x00040c0201007387 */ /* 0x000fe20000100800 */
[----:B------:R-:W-:Y:S01]  /*1a60*/  IABS R20, R11 ;  /* 0x0000000b00147213 */ /* 0x000fe20000000000 */
[C---:B0-----:R-:W-:Y:S02]  /*1a70*/  VIADD R6, R64.reuse, 0x29 ;  /* 0x0000002940067836 */ /* 0x041fe40000000000 */
[----:B------:R0:W-:Y:S01]  /*1a80*/  STL [R1+0x1400], R12 ;  /* 0x0014000c01007387 */ /* 0x0001e20000100800 */
[----:B------:R-:W-:-:S02]  /*1a90*/  VIADD R14, R64, 0x2e ;  /* 0x0000002e400e7836 */ /* 0x000fc40000000000 */
[----:B-1----:R-:W-:Y:S01]  /*1aa0*/  VIADD R3, R64, 0x2a ;  /* 0x0000002a40037836 */ /* 0x002fe20000000000 */
[----:B------:R1:W-:Y:S01]  /*1ab0*/  STL [R1+0x13fc], R8 ;  /* 0x0013fc0801007387 */ /* 0x0003e20000100800 */
[----:B------:R-:W-:-:S03]  /*1ac0*/  IABS R54, R6 ;  /* 0x0000000600367213 */ /* 0x000fc60000000000 */
[----:B------:R4:W-:Y:S01]  /*1ad0*/  STL [R1+0x1404], R11 ;  /* 0x0014040b01007387 */ /* 0x0009e20000100800 */
[----:B------:R-:W-:Y:S02]  /*1ae0*/  IABS R90, R3 ;  /* 0x00000003005a7213 */ /* 0x000fe40000000000 */
[----:B0-----:R-:W-:Y:S01]  /*1af0*/  IABS R12, R12 ;  /* 0x0000000c000c7213 */ /* 0x001fe20000000000 */
[----:B------:R0:W-:Y:S01]  /*1b00*/  STL [R1+0x1408], R6 ;  /* 0x0014080601007387 */ /* 0x0001e20000100800 */
[----:B-1----:R-:W-:Y:S01]  /*1b10*/  IABS R8, R8 ;  /* 0x0000000800087213 */ /* 0x002fe20000000000 */
[C---:B------:R-:W-:Y:S02]  /*1b20*/  IMAD.HI.U32 R2, R10.reuse, R90, RZ ;  /* 0x0000005a0a027227 */ /* 0x040fe400078e00ff */
[----:B------:R1:W-:Y:S02]  /*1b30*/  STL [R1+0x1410], R3 ;  /* 0x0014100301007387 */ /* 0x0003e40000100800 */
[----:B------:R-:W-:-:S04]  /*1b40*/  IMAD.HI.U32 R13, R10, R12, RZ ;  /* 0x0000000c0a0d7227 */ /* 0x000fc800078e00ff */
[----:B----4-:R-:W-:-:S04]  /*1b50*/  IMAD.HI.U32 R11, R10, R8, RZ ;  /* 0x000000080a0b7227 */ /* 0x010fc800078e00ff */
[----:B------:R-:W-:Y:S02]  /*1b60*/  IMAD.MOV R13, RZ, RZ, -R13 ;  /* 0x000000ffff0d7224 */ /* 0x000fe400078e0a0d */
[----:B------:R-:W-:Y:S02]  /*1b70*/  IMAD.MOV R11, RZ, RZ, -R11 ;  /* 0x000000ffff0b7224 */ /* 0x000fe400078e0a0b */
[C---:B------:R-:W-:Y:S02]  /*1b80*/  IMAD R12, R9.reuse, R13, R12 ;  /* 0x0000000d090c7224 */ /* 0x040fe400078e020c */
[----:B------:R-:W-:Y:S01]  /*1b90*/  IMAD R8, R9, R11, R8 ;  /* 0x0000000b09087224 */ /* 0x000fe200078e0208 */
[----:B------:R-:W-:Y:S01]  /*1ba0*/  IABS R11, R22 ;  /* 0x00000016000b7213 */ /* 0x000fe20000000000 */
[----:B0-----:R-:W-:Y:S01]  /*1bb0*/  IMAD.HI.U32 R6, R10, R20, RZ ;  /* 0x000000140a067227 */ /* 0x001fe200078e00ff */
[----:B------:R0:W-:Y:S03]  /*1bc0*/  STL [R1+0x410], R12 ;  /* 0x0004100c01007387 */ /* 0x0001e60000100800 */
[----:B------:R-:W-:Y:S01]  /*1bd0*/  VIADD R13, R64, 0x2c ;  /* 0x0000002c400d7836 */ /* 0x000fe20000000000 */
[----:B------:R-:W-:Y:S01]  /*1be0*/  STL [R1+0x49c], R8 ;  /* 0x00049c0801007387 */ /* 0x000fe20000100800 */
[----:B------:R-:W-:-:S02]  /*1bf0*/  IMAD.MOV R6, RZ, RZ, -R6 ;  /* 0x000000ffff067224 */ /* 0x000fc400078e0a06 */
[----:B------:R-:W-:Y:S01]  /*1c00*/  IMAD.MOV R2, RZ, RZ, -R2 ;  /* 0x000000ffff027224 */ /* 0x000fe200078e0a02 */
[----:B------:R4:W-:Y:S01]  /*1c10*/  STL [R1+0x140c], R21 ;  /* 0x00140c1501007387 */ /* 0x0009e20000100800 */
[----:B-1----:R-:W-:-:S03]  /*1c20*/  IMAD.HI.U32 R3, R10, R54, RZ ;  /* 0x000000360a037227 */ /* 0x002fc600078e00ff */
[----:B------:R1:W-:Y:S01]  /*1c30*/  STL [R1+0x1414], R13 ;  /* 0x0014140d01007387 */ /* 0x0003e20000100800 */
[----:B0-----:R-:W-:Y:S02]  /*1c40*/  VIADD R12, R64, 0x2f ;  /* 0x0000002f400c7836 */ /* 0x001fe40000000000 */
[C---:B------:R-:W-:Y:S01]  /*1c50*/  IMAD R20, R9.reuse, R6, R20 ;  /* 0x0000000609147224 */ /* 0x040fe200078e0214 */
[----:B------:R0:W-:Y:S01]  /*1c60*/  STL [R1+0x1418], R22 ;  /* 0x0014181601007387 */ /* 0x0001e20000100800 */
[----:B------:R-:W-:Y:S01]  /*1c70*/  IABS R6, R14 ;  /* 0x0000000e00067213 */ /* 0x000fe20000000000 */
[----:B------:R-:W-:Y:S01]  /*1c80*/  IMAD R90, R9, R2, R90 ;  /* 0x00000002095a7224 */ /* 0x000fe200078e025a */
[----:B----4-:R-:W-:Y:S01]  /*1c90*/  IABS R21, R21 ;  /* 0x0000001500157213 */ /* 0x010fe20000000000 */
[----:B------:R4:W-:Y:S01]  /*1ca0*/  STL [R1+0x1420], R14 ;  /* 0x0014200e01007387 */ /* 0x0009e20000100800 */
[----:B------:R-:W-:Y:S01]  /*1cb0*/  IMAD.MOV R3, RZ, RZ, -R3 ;  /* 0x000000ffff037224 */ /* 0x000fe200078e0a03 */
[----:B-1----:R-:W-:Y:S01]  /*1cc0*/  IABS R13, R13 ;  /* 0x0000000d000d7213 */ /* 0x002fe20000000000 */
[C---:B------:R-:W-:Y:S01]  /*1cd0*/  IMAD.HI.U32 R8, R10.reuse, R6, RZ ;  /* 0x000000060a087227 */ /* 0x040fe200078e00ff */
[----:B------:R-:W-:Y:S01]  /*1ce0*/  IABS R2, R12 ;  /* 0x0000000c00027213 */ /* 0x000fe20000000000 */
[----:B------:R1:W-:Y:S02]  /*1cf0*/  STL [R1+0x1428], R12 ;  /* 0x0014280c01007387 */ /* 0x0003e40000100800 */
[----:B0-----:R-:W-:-:S04]  /*1d00*/  IMAD.HI.U32 R22, R10, R21, RZ ;  /* 0x000000150a167227 */ /* 0x001fc800078e00ff */
[----:B----4-:R-:W-:-:S04]  /*1d10*/  IMAD.HI.U32 R14, R10, R13, RZ ;  /* 0x0000000d0a0e7227 */ /* 0x010fc800078e00ff */
[----:B-1----:R-:W-:-:S04]  /*1d20*/  IMAD.HI.U32 R12, R10, R11, RZ ;  /* 0x0000000b0a0c7227 */ /* 0x002fc800078e00ff */
[----:B------:R-:W-:Y:S02]  /*1d30*/  IMAD.MOV R22, RZ, RZ, -R22 ;  /* 0x000000ffff167224 */ /* 0x000fe400078e0a16 */
[----:B------:R-:W-:Y:S02]  /*1d40*/  IMAD R54, R9, R3, R54 ;  /* 0x0000000309367224 */ /* 0x000fe400078e0236 */
[----:B------:R-:W-:Y:S02]  /*1d50*/  IMAD.MOV R14, RZ, RZ, -R14 ;  /* 0x000000ffff0e7224 */ /* 0x000fe400078e0a0e */
[----:B------:R-:W-:-:S04]  /*1d60*/  IMAD.HI.U32 R3, R10, R2, RZ ;  /* 0x000000020a037227 */ /* 0x000fc800078e00ff */
[----:B------:R-:W-:Y:S02]  /*1d70*/  IMAD.MOV R12, RZ, RZ, -R12 ;  /* 0x000000ffff0c7224 */ /* 0x000fe400078e0a0c */
[----:B------:R-:W-:Y:S02]  /*1d80*/  IMAD.MOV R8, RZ, RZ, -R8 ;  /* 0x000000ffff087224 */ /* 0x000fe400078e0a08 */
[C---:B------:R-:W-:Y:S02]  /*1d90*/  IMAD R21, R9.reuse, R22, R21 ;  /* 0x0000001609157224 */ /* 0x040fe400078e0215 */
[C---:B------:R-:W-:Y:S02]  /*1da0*/  IMAD R13, R9.reuse, R14, R13 ;  /* 0x0000000e090d7224 */ /* 0x040fe400078e020d */
[----:B------:R-:W-:Y:S01]  /*1db0*/  IMAD.MOV R3, RZ, RZ, -R3 ;  /* 0x000000ffff037224 */ /* 0x000fe200078e0a03 */
[----:B------:R-:W-:Y:S01]  /*1dc0*/  STL [R1+0x78], R21 ;  /* 0x0000781501007387 */ /* 0x000fe20000100800 */
[----:B------:R-:W-:-:S02]  /*1dd0*/  IMAD R11, R9, R12, R11 ;  /* 0x0000000c090b7224 */ /* 0x000fc400078e020b */
[C---:B------:R-:W-:Y:S01]  /*1de0*/  IMAD R6, R9.reuse, R8, R6 ;  /* 0x0000000809067224 */ /* 0x040fe200078e0206 */
[----:B------:R0:W-:Y:S01]  /*1df0*/  STL [R1+0x1d8], R13 ;  /* 0x0001d80d01007387 */ /* 0x0001e20000100800 */
[----:B------:R-:W-:Y:S02]  /*1e00*/  IMAD R2, R9, R3, R2 ;  /* 0x0000000309027224 */ /* 0x000fe400078e0202 */
[C---:B------:R-:W-:Y:S01]  /*1e10*/  VIADD R12, R64.reuse, 0x31 ;  /* 0x00000031400c7836 */ /* 0x040fe20000000000 */
[----:B------:R1:W-:Y:S01]  /*1e20*/  STL [R1+0x4a4], R11 ;  /* 0x0004a40b01007387 */ /* 0x0003e20000100800 */
[----:B------:R-:W-:-:S03]  /*1e30*/  VIADD R8, R64, 0x34 ;  /* 0x0000003440087836 */ /* 0x000fc60000000000 */
[----:B------:R4:W-:Y:S01]  /*1e40*/  STL [R1+0x4d4], R6 ;  /* 0x0004d40601007387 */ /* 0x0009e20000100800 */
[----:B------:R-:W-:Y:S01]  /*1e50*/  IABS R53, R12 ;  /* 0x0000000c00357213 */ /* 0x000fe20000000000 */
[C---:B0-----:R-:W-:Y:S02]  /*1e60*/  VIADD R13, R64.reuse, 0x30 ;  /* 0x00000030400d7836 */ /* 0x041fe40000000000 */
[----:B------:R0:W-:Y:S01]  /*1e70*/  STL [R1+0x4d8], R2 ;  /* 0x0004d80201007387 */ /* 0x0001e20000100800 */
[C---:B-1----:R-:W-:Y:S02]  /*1e80*/  VIADD R11, R64.reuse, 0x32 ;  /* 0x00000032400b7836 */ /* 0x042fe40000000000 */
[----:B------:R-:W-:Y:S01]  /*1e90*/  IABS R21, R13 ;  /* 0x0000000d00157213 */ /* 0x000fe20000000000 */
[----:B------:R1:W-:Y:S01]  /*1ea0*/  STL [R1+0x141c], R13 ;  /* 0x00141c0d01007387 */ /* 0x0003e20000100800 */
[----:B----4-:R-:W-:Y:S01]  /*1eb0*/  VIADD R6, R64, 0x33 ;  /* 0x0000003340067836 */ /* 0x010fe20000000000 */
[----:B------:R-:W-:-:S02]  /*1ec0*/  IABS R91, R11 ;  /* 0x0000000b005b7213 */ /* 0x000fc40000000000 */
[----:B------:R-:W-:Y:S01]  /*1ed0*/  STL [R1+0x1424], R12 ;  /* 0x0014240c01007387 */ /* 0x000fe20000100800 */
[----:B0-----:R-:W-:-:S03]  /*1ee0*/  IABS R2, R8 ;  /* 0x0000000800027213 */ /* 0x001fc60000000000 */
[----:B------:R0:W-:Y:S01]  /*1ef0*/  STL [R1+0x142c], R11 ;  /* 0x00142c0b01007387 */ /* 0x0001e20000100800 */
[----:B-1----:R-:W-:-:S03]  /*1f00*/  IMAD.HI.U32 R13, R10, R21, RZ ;  /* 0x000000150a0d7227 */ /* 0x002fc600078e00ff */
[----:B------:R1:W-:Y:S01]  /*1f10*/  STL [R1+0x1434], R6 ;  /* 0x0014340601007387 */ /* 0x0003e20000100800 */
[----:B------:R-:W-:-:S03]  /*1f20*/  IMAD.HI.U32 R3, R10, R2, RZ ;  /* 0x000000020a037227 */ /* 0x000fc600078e00ff */
[----:B------:R4:W-:Y:S01]  /*1f30*/  STL [R1+0x143c], R8 ;  /* 0x00143c0801007387 */ /* 0x0009e20000100800 */
[----:B0-----:R-:W-:Y:S01]  /*1f40*/  IMAD.HI.U32 R11, R10, R91, RZ ;  /* 0x0000005b0a0b7227 */ /* 0x001fe200078e00ff */
[----:B-1----:R-:W-:-:S03]  /*1f50*/  IABS R6, R6 ;  /* 0x0000000600067213 */ /* 0x002fc60000000000 */
[----:B------:R-:W-:Y:S02]  /*1f60*/  IMAD.MOV R13, RZ, RZ, -R13 ;  /* 0x000000ffff0d7224 */ /* 0x000fe400078e0a0d */
[----:B------:R-:W-:Y:S02]  /*1f70*/  IMAD.MOV R3, RZ, RZ, -R3 ;  /* 0x000000ffff037224 */ /* 0x000fe400078e0a03 */
[----:B----4-:R-:W-:-:S04]  /*1f80*/  IMAD.HI.U32 R8, R10, R6, RZ ;  /* 0x000000060a087227 */ /* 0x010fc800078e00ff */
[----:B------:R-:W-:Y:S02]  /*1f90*/  IMAD.MOV R8, RZ, RZ, -R8 ;  /* 0x000000ffff087224 */ /* 0x000fe400078e0a08 */
[----:B------:R-:W-:Y:S02]  /*1fa0*/  IMAD.MOV R11, RZ, RZ, -R11 ;  /* 0x000000ffff0b7224 */ /* 0x000fe400078e0a0b */
[----:B------:R-:W-:Y:S02]  /*1fb0*/  IMAD R6, R9, R8, R6 ;  /* 0x0000000809067224 */ /* 0x000fe400078e0206 */
[----:B------:R-:W-:-:S03]  /*1fc0*/  IMAD.HI.U32 R12, R10, R53, RZ ;  /* 0x000000350a0c7227 */ /* 0x000fc600078e00ff */
[----:B------:R0:W-:Y:S01]  /*1fd0*/  STL [R1+0x7c], R6 ;  /* 0x00007c0601007387 */ /* 0x0001e20000100800 */
[C---:B------:R-:W-:Y:S02]  /*1fe0*/  IMAD R21, R9.reuse, R13, R21 ;  /* 0x0000000d09157224 */ /* 0x040fe400078e0215 */
[C---:B------:R-:W-:Y:S02]  /*1ff0*/  IMAD R2, R9.reuse, R3, R2 ;  /* 0x0000000309027224 */ /* 0x040fe400078e0202 */
[C---:B------:R-:W-:Y:S02]  /*2000*/  VIADD R13, R64.reuse, 0x35 ;  /* 0x00000035400d7836 */ /* 0x040fe40000000000 */
[----:B------:R-:W-:Y:S01]  /*2010*/  IMAD R91, R9, R11, R91 ;  /* 0x0000000b095b7224 */ /* 0x000fe200078e025b */
[----:B------:R-:W-:Y:S01]  /*2020*/  STL [R1+0x1e4], R2 ;  /* 0x0001e40201007387 */ /* 0x000fe20000100800 */
[----:B------:R-:W-:Y:S02]  /*2030*/  IMAD.MOV R12, RZ, RZ, -R12 ;  /* 0x000000ffff0c7224 */ /* 0x000fe400078e0a0c */
[C---:B------:R-:W-:Y:S01]  /*2040*/  VIADD R11, R64.reuse, 0x36 ;  /* 0x00000036400b7836 */ /* 0x040fe20000000000 */
[----:B------:R1:W-:Y:S01]  /*2050*/  STL [R1+0x1430], R13 ;  /* 0x0014300d01007387 */ /* 0x0003e20000100800 */
[----:B0-----:R-:W-:-:S02]  /*2060*/  VIADD R6, R64, 0x37 ;  /* 0x0000003740067836 */ /* 0x001fc40000000000 */
[----:B------:R-:W-:Y:S01]  /*2070*/  IMAD R53, R9, R12, R53 ;  /* 0x0000000c09357224 */ /* 0x000fe200078e0235 */
[----:B------:R0:W-:Y:S01]  /*2080*/  STL [R1+0x1438], R11 ;  /* 0x0014380b01007387 */ /* 0x0001e20000100800 */
[C---:B------:R-:W-:Y:S02]  /*2090*/  VIADD R12, R64.reuse, 0x38 ;  /* 0x00000038400c7836 */ /* 0x040fe40000000000 */
[----:B------:R-:W-:Y:S01]  /*20a0*/  VIADD R8, R64, 0x39 ;  /* 0x0000003940087836 */ /* 0x000fe20000000000 */
[----:B------:R4:W-:Y:S01]  /*20b0*/  STL [R1+0x1440], R6 ;  /* 0x0014400601007387 */ /* 0x0009e20000100800 */
[----:B-1----:R-:W-:-:S03]  /*20c0*/  IABS R13, R13 ;  /* 0x0000000d000d7213 */ /* 0x002fc60000000000 */
[----:B------:R1:W-:Y:S01]  /*20d0*/  STL [R1+0x1448], R12 ;  /* 0x0014480c01007387 */ /* 0x0003e20000100800 */
[----:B------:R-:W-:Y:S02]  /*20e0*/  IABS R22, R12 ;  /* 0x0000000c00167213 */ /* 0x000fe40000000000 */
[----:B0-----:R-:W-:Y:S01]  /*20f0*/  IABS R11, R11 ;  /* 0x0000000b000b7213 */ /* 0x001fe20000000000 */
[C---:B------:R-:W-:Y:S01]  /*2100*/  IMAD.HI.U32 R14, R10.reuse, R13, RZ ;  /* 0x0000000d0a0e7227 */ /* 0x040fe200078e00ff */
[----:B------:R0:W-:Y:S01]  /*2110*/  STL [R1+0x1450], R8 ;  /* 0x0014500801007387 */ /* 0x0001e20000100800 */
[----:B----4-:R-:W-:Y:S02]  /*2120*/  IABS R6, R6 ;  /* 0x0000000600067213 */ /* 0x010fe40000000000 */
[----:B------:R-:W-:Y:S01]  /*2130*/  IABS R55, R8 ;  /* 0x0000000800377213 */ /* 0x000fe20000000000 */
[----:B------:R-:W-:Y:S02]  /*2140*/  IMAD.MOV R14, RZ, RZ, -R14 ;  /* 0x000000ffff0e7224 */ /* 0x000fe400078e0a0e */
[----:B-1----:R-:W-:-:S04]  /*2150*/  IMAD.HI.U32 R12, R10, R11, RZ ;  /* 0x0000000b0a0c7227 */ /* 0x002fc800078e00ff */
[----:B0-----:R-:W-:-:S04]  /*2160*/  IMAD.HI.U32 R8, R10, R6, RZ ;  /* 0x000000060a087227 */ /* 0x001fc800078e00ff */
[----:B------:R-:W-:Y:S02]  /*2170*/  IMAD.MOV R12, RZ, RZ, -R12 ;  /* 0x000000ffff0c7224 */ /* 0x000fe400078e0a0c */
[----:B------:R-:W-:Y:S02]  /*2180*/  IMAD.MOV R8, RZ, RZ, -R8 ;  /* 0x000000ffff087224 */ /* 0x000fe400078e0a08 */
[C---:B------:R-:W-:Y:S02]  /*2190*/  IMAD R13, R9.reuse, R14, R13 ;  /* 0x0000000e090d7224 */ /* 0x040fe400078e020d */
[C---:B------:R-:W-:Y:S02]  /*21a0*/  IMAD R11, R9.reuse, R12, R11 ;  /* 0x0000000c090b7224 */ /* 0x040fe400078e020b */
[----:B------:R-:W-:Y:S01]  /*21b0*/  IMAD R6, R9, R8, R6 ;  /* 0x0000000809067224 */ /* 0x000fe200078e0206 */
[----:B------:R0:W-:Y:S01]  /*21c0*/  STL [R1+0x4e4], R13 ;  /* 0x0004e40d01007387 */ /* 0x0001e20000100800 */
[----:B------:R-:W-:-:S03]  /*21d0*/  IMAD.HI.U32 R2, R10, R55, RZ ;  /* 0x000000370a027227 */ /* 0x000fc600078e00ff */
[----:B------:R1:W-:Y:S01]  /*21e0*/  STL [R1+0x514], R11 ;  /* 0x0005140b01007387 */ /* 0x0003e20000100800 */
[C---:B------:R-:W-:Y:S02]  /*21f0*/  VIADD R14, R64.reuse, 0x3d ;  /* 0x0000003d400e7836 */ /* 0x040fe40000000000 */
[----:B------:R-:W-:Y:S01]  /*2200*/  IMAD.MOV R2, RZ, RZ, -R2 ;  /* 0x000000ffff027224 */ /* 0x000fe200078e0a02 */
[----:B------:R4:W-:Y:S01]  /*2210*/  STL [R1+0x51c], R6 ;  /* 0x00051c0601007387 */ /* 0x0009e20000100800 */
[C---:B------:R-:W-:Y:S02]  /*2220*/  VIADD R12, R64.reuse, 0x3e ;  /* 0x0000003e400c7836 */ /* 0x040fe40000000000 */
[----:B0-----:R-:W-:Y:S01]  /*2230*/  VIADD R13, R64, 0x3b ;  /* 0x0000003b400d7836 */ /* 0x001fe20000000000 */
[----:B------:R-:W-:Y:S01]  /*2240*/  STL [R1+0x1444], R23 ;  /* 0x0014441701007387 */ /* 0x000fe20000100800 */
[----:B------:R-:W-:-:S03]  /*2250*/  IMAD.HI.U32 R3, R10, R22, RZ ;  /* 0x000000160a037227 */ /* 0x000fc600078e00ff */
[----:B------:R0:W-:Y:S01]  /*2260*/  STL [R1+0x144c], R13 ;  /* 0x00144c0d01007387 */ /* 0x0001e20000100800 */
[----:B-1----:R-:W-:Y:S01]  /*2270*/  VIADD R11, R64, 0x3c ;  /* 0x0000003c400b7836 */ /* 0x002fe20000000000 */
[----:B----4-:R-:W-:Y:S01]  /*2280*/  IABS R6, R14 ;  /* 0x0000000e00067213 */ /* 0x010fe20000000000 */
[C---:B------:R-:W-:Y:S01]  /*2290*/  IMAD R55, R9.reuse, R2, R55 ;  /* 0x0000000209377224 */ /* 0x040fe200078e0237 */
[----:B------:R-:W-:Y:S01]  /*22a0*/  IABS R2, R12 ;  /* 0x0000000c00027213 */ /* 0x000fe20000000000 */
[----:B------:R-:W-:Y:S01]  /*22b0*/  IMAD.MOV R3, RZ, RZ, -R3 ;  /* 0x000000ffff037224 */ /* 0x000fe200078e0a03 */
[----:B------:R1:W-:Y:S01]  /*22c0*/  STL [R1+0x1454], R11 ;  /* 0x0014540b01007387 */ /* 0x0003e20000100800 */
[----:B------:R-:W-:Y:S01]  /*22d0*/  IMAD.HI.U32 R8, R10, R6, RZ ;  /* 0x000000060a087227 */ /* 0x000fe200078e00ff */
[----:B0-----:R-:W-:Y:S02]  /*22e0*/  IABS R13, R13 ;  /* 0x0000000d000d7213 */ /* 0x001fe40000000000 */
[----:B------:R0:W-:Y:S01]  /*22f0*/  STL [R1+0x145c], R14 ;  /* 0x00145c0e01007387 */ /* 0x0001e20000100800 */
[----:B------:R-:W-:-:S02]  /*2300*/  IMAD R22, R9, R3, R22 ;  /* 0x0000000309167224 */ /* 0x000fc400078e0216 */
[C---:B------:R-:W-:Y:S01]  /*2310*/  IMAD.HI.U32 R3, R10.reuse, R2, RZ ;  /* 0x000000020a037227 */ /* 0x040fe200078e00ff */
[----:B------:R4:W-:Y:S01]  /*2320*/  STL [R1+0x1464], R12 ;  /* 0x0014640c01007387 */ /* 0x0009e20000100800 */
[----:B-1----:R-:W-:Y:S02]  /*2330*/  IABS R11, R11 ;  /* 0x0000000b000b7213 */ /* 0x002fe40000000000 */
[----:B------:R-:W-:Y:S02]  /*2340*/  IMAD.MOV R8, RZ, RZ, -R8 ;  /* 0x000000ffff087224 */ /* 0x000fe400078e0a08 */
[----:B------:R-:W-:Y:S02]  /*2350*/  IMAD.MOV R3, RZ, RZ, -R3 ;  /* 0x000000ffff037224 */ /* 0x000fe400078e0a03 */
[----:B0-----:R-:W-:-:S04]  /*2360*/  IMAD.HI.U32 R14, R10, R13, RZ ;  /* 0x0000000d0a0e7227 */ /* 0x001fc800078e00ff */
[----:B----4-:R-:W-:-:S04]  /*2370*/  IMAD.HI.U32 R12, R10, R11, RZ ;  /* 0x0000000b0a0c7227 */ /* 0x010fc800078e00ff */
[----:B------:R-:W-:Y:S02]  /*2380*/  IMAD.MOV R14, RZ, RZ, -R14 ;  /* 0x000000ffff0e7224 */ /* 0x000fe400078e0a0e */
[----:B------:R-:W-:Y:S02]  /*2390*/  IMAD.MOV R12, RZ, RZ, -R12 ;  /* 0x000000ffff0c7224 */ /* 0x000fe400078e0a0c */
[C---:B------:R-:W-:Y:S02]  /*23a0*/  IMAD R13, R9.reuse, R14, R13 ;  /* 0x0000000e090d7224 */ /* 0x040fe400078e020d */
[C---:B------:R-:W-:Y:S02]  /*23b0*/  IMAD R11, R9.reuse, R12, R11 ;  /* 0x0000000c090b7224 */ /* 0x040fe400078e020b */
[C---:B------:R-:W-:Y:S01]  /*23c0*/  IMAD R6, R9.reuse, R8, R6 ;  /* 0x0000000809067224 */ /* 0x040fe200078e0206 */
[----:B------:R0:W-:Y:S01]  /*23d0*/  STL [R1+0x88], R13 ;  /* 0x0000880d01007387 */ /* 0x0001e20000100800 */
[----:B------:R-:W-:-:S02]  /*23e0*/  IMAD R2, R9, R3, R2 ;  /* 0x0000000309027224 */ /* 0x000fc400078e0202 */
[----:B------:R-:W-:Y:S01]  /*23f0*/  VIADD R12, R64, 0x40 ;  /* 0x00000040400c7836 */ /* 0x000fe20000000000 */
[----:B------:R1:W-:Y:S01]  /*2400*/  STL [R1+0x1ec], R11 ;  /* 0x0001ec0b01007387 */ /* 0x0003e20000100800 */
[----:B------:R-:W-:-:S03]  /*2410*/  IMAD.HI.U32 R23, R10, R92, RZ ;  /* 0x0000005c0a177227 */ /* 0x000fc600078e00ff */
[----:B------:R4:W-:Y:S01]  /*2420*/  STL [R1+0x524], R6 ;  /* 0x0005240601007387 */ /* 0x0009e20000100800 */
[C---:B------:R-:W-:Y:S02]  /*2430*/  VIADD R8, R64.reuse, 0x43 ;  /* 0x0000004340087836 */ /* 0x040fe40000000000 */
[C---:B0-----:R-:W-:Y:S01]  /*2440*/  VIADD R13, R64.reuse, 0x3f ;  /* 0x0000003f400d7836 */ /* 0x041fe20000000000 */
[----:B------:R0:W-:Y:S01]  /*2450*/  STL [R1+0x554], R2 ;  /* 0x0005540201007387 */ /* 0x0001e20000100800 */
[----:B------:R-:W-:Y:S02]  /*2460*/  IMAD.MOV R23, RZ, RZ, -R23 ;  /* 0x000000ffff177224 */ /* 0x000fe400078e0a17 */
[C---:B-1----:R-:W-:Y:S01]  /*2470*/  VIADD R11, R64.reuse, 0x41 ;  /* 0x00000041400b7836 */ /* 0x042fe20000000000 */
[----:B------:R1:W-:Y:S01]  /*2480*/  STL [R1+0x1458], R13 ;  /* 0x0014580d01007387 */ /* 0x0003e20000100800 */
[----:B------:R-:W-:Y:S01]  /*2490*/  IMAD R92, R9, R23, R92 ;  /* 0x00000017095c7224 */ /* 0x000fe200078e025c */
[----:B------:R-:W-:Y:S01]  /*24a0*/  IABS R23, R12 ;  /* 0x0000000c00177213 */ /* 0x000fe20000000000 */
[----:B----4-:R-:W-:Y:S01]  /*24b0*/  VIADD R6, R64, 0x42 ;  /* 0x0000004240067836 */ /* 0x010fe20000000000 */
[----:B------:R-:W-:Y:S01]  /*24c0*/  STL [R1+0x1460], R12 ;  /* 0x0014600c01007387 */ /* 0x000fe20000100800 */
[----:B------:R-:W-:-:S02]  /*24d0*/  IABS R56, R11 ;  /* 0x0000000b00387213 */ /* 0x000fc40000000000 */
[----:B0-----:R-:W-:Y:S01]  /*24e0*/  IABS R2, R8 ;  /* 0x0000000800027213 */ /* 0x001fe20000000000 */
[----:B------:R-:W-:Y:S01]  /*24f0*/  STL [R1+0x1468], R11 ;  /* 0x0014680b01007387 */ /* 0x000fe20000100800 */
[----:B-1----:R-:W-:-:S03]  /*2500*/  IABS R13, R13 ;  /* 0x0000000d000d7213 */ /* 0x002fc60000000000 */
[----:B------:R0:W-:Y:S01]  /*2510*/  STL [R1+0x1470], R6 ;  /* 0x0014700601007387 */ /* 0x0001e20000100800 */
[----:B------:R-:W-:-:S03]  /*2520*/  IMAD.HI.U32 R3, R10, R2, RZ ;  /* 0x000000020a037227 */ /* 0x000fc600078e00ff */
[----:B------:R1:W-:Y:S01]  /*2530*/  STL [R1+0x1478], R8 ;  /* 0x0014780801007387 */ /* 0x0003e20000100800 */
[----:B------:R-:W-:-:S04]  /*2540*/  IMAD.HI.U32 R14, R10, R13, RZ ;  /* 0x0000000d0a0e7227 */ /* 0x000fc800078e00ff */
[----:B------:R-:W-:Y:S01]  /*2550*/  IMAD.MOV R14, RZ, RZ, -R14 ;  /* 0x000000ffff0e7224 */ /* 0x000fe200078e0a0e */
[----:B0-----:R-:W-:Y:S01]  /*2560*/  IABS R6, R6 ;  /* 0x0000000600067213 */ /* 0x001fe20000000000 */
[----:B------:R-:W-:-:S04]  /*2570*/  IMAD.HI.U32 R12, R10, R23, RZ ;  /* 0x000000170a0c7227 */ /* 0x000fc800078e00ff */
[----:B-1----:R-:W-:-:S04]  /*2580*/  IMAD.HI.U32 R8, R10, R6, RZ ;  /* 0x000000060a087227 */ /* 0x002fc800078e00ff */
[----:B------:R-:W-:Y:S02]  /*2590*/  IMAD R13, R9, R14, R13 ;  /* 0x0000000e090d7224 */ /* 0x000fe400078e020d */
[----:B------:R-:W-:Y:S02]  /*25a0*/  IMAD.MOV R8, RZ, RZ, -R8 ;  /* 0x000000ffff087224 */ /* 0x000fe400078e0a08 */
[----:B------:R-:W-:Y:S01]  /*25b0*/  IMAD.HI.U32 R11, R10, R56, RZ ;  /* 0x000000380a0b7227 */ /* 0x000fe200078e00ff */
[----:B------:R0:W-:Y:S03]  /*25c0*/  STL [R1+0x55c], R13 ;  /* 0x00055c0d01007387 */ /* 0x0001e60000100800 */
[----:B------:R-:W-:Y:S02]  /*25d0*/  IMAD.MOV R3, RZ, RZ, -R3 ;  /* 0x000000ffff037224 */ /* 0x000fe400078e0a03 */
[----:B------:R-:W-:-:S02]  /*25e0*/  IMAD.MOV R12, RZ, RZ, -R12 ;  /* 0x000000ffff0c7224 */ /* 0x000fc400078e0a0c */
[C---:B------:R-:W-:Y:S02]  /*25f0*/  IMAD R6, R9.reuse, R8, R6 ;  /* 0x0000000809067224 */ /* 0x040fe400078e0206 */
[----:B------:R-:W-:Y:S02]  /*2600*/  IMAD.MOV R11, RZ, RZ, -R11 ;  /* 0x000000ffff0b7224 */ /* 0x000fe400078e0a0b */
[C---:B------:R-:W-:Y:S01]  /*2610*/  IMAD R2, R9.reuse, R3, R2 ;  /* 0x0000000309027224 */ /* 0x040fe200078e0202 */
[----:B------:R1:W-:Y:S01]  /*2620*/  STL [R1+0x4], R6 ;  /* 0x0000040601007387 */ /* 0x0003e20000100800 */
[C---:B0-----:R-:W-:Y:S02]  /*2630*/  VIADD R13, R64.reuse, 0x44 ;  /* 0x00000044400d7836 */ /* 0x041fe40000000000 */
[C---:B------:R-:W-:Y:S01]  /*2640*/  IMAD R23, R9.reuse, R12, R23 ;  /* 0x0000000c09177224 */ /* 0x040fe200078e0217 */
[----:B------:R-:W-:Y:S01]  /*2650*/  STL [R1+0x8c], R2 ;  /* 0x00008c0201007387 */ /* 0x000fe20000100800 */
[C---:B------:R-:W-:Y:S01]  /*2660*/  VIADD R12, R64.reuse, 0x45 ;  /* 0x00000045400c7836 */ /* 0x040fe20000000000 */
[----:B------:R-:W-:Y:S01]  /*2670*/  IABS R14, R13 ;  /* 0x0000000d000e7213 */ /* 0x000fe20000000000 */
[----:B------:R-:W-:Y:S01]  /*2680*/  VIADD R8, R64, 0x46 ;  /* 0x0000004640087836 */ /* 0x000fe20000000000 */
[----:B------:R-:W-:Y:S01]  /*2690*/  STL [R1+0x146c], R13 ;  /* 0x00146c0d01007387 */ /* 0x000fe20000100800 */
[----:B------:R-:W-:-:S02]  /*26a0*/  IMAD R56, R9, R11, R56 ;  /* 0x0000000b09387224 */ /* 0x000fc400078e0238 */
[C---:B------:R-:W-:Y:S01]  /*26b0*/  VIADD R11, R64.reuse, 0x47 ;  /* 0x00000047400b7836 */ /* 0x040fe20000000000 */
[----:B------:R0:W-:Y:S01]  /*26c0*/  STL [R1+0x1474], R12 ;  /* 0x0014740c01007387 */ /* 0x0001e20000100800 */
[----:B-1----:R-:W-:Y:S02]  /*26d0*/  VIADD R6, R64, 0x48 ;  /* 0x0000004840067836 */ /* 0x002fe40000000000 */
[----:B------:R-:W-:Y:S01]  /*26e0*/  IMAD.HI.U32 R25, R10, R14, RZ ;  /* 0x0000000e0a197227 */ /* 0x000fe200078e00ff */
[----:B------:R1:W-:Y:S01]  /*26f0*/  STL [R1+0x147c], R8 ;  /* 0x00147c0801007387 */ /* 0x0003e20000100800 */
[----:B------:R-:W-:Y:S02]  /*2700*/  IABS R3, R11 ;  /* 0x0000000b00037213 */ /* 0x000fe40000000000 */
[----:B------:R-:W-:Y:S01]  /*2710*/  IABS R24, R6 ;  /* 0x0000000600187213 */ /* 0x000fe20000000000 */
[----:B------:R4:W-:Y:S01]  /*2720*/  STL [R1+0x1484], R11 ;  /* 0x0014840b01007387 */ /* 0x0009e20000100800 */
[----:B------:R-:W-:Y:S01]  /*2730*/  IMAD.MOV R25, RZ, RZ, -R25 ;  /* 0x000000ffff197224 */ /* 0x000fe200078e0a19 */
[----:B0-----:R-:W-:-:S02]  /*2740*/  IABS R12, R12 ;  /* 0x0000000c000c7213 */ /* 0x001fc40000000000 */
[----:B------:R0:W-:Y:S01]  /*2750*/  STL [R1+0x148c], R6 ;  /* 0x00148c0601007387 */ /* 0x0001e20000100800 */
[----:B------:R-:W-:Y:S01]  /*2760*/  IMAD R14, R9, R25, R14 ;  /* 0x00000019090e7224 */ /* 0x000fe200078e020e */
[----:B-1----:R-:W-:Y:S01]  /*2770*/  IABS R8, R8 ;  /* 0x0000000800087213 */ /* 0x002fe20000000000 */
[----:B------:R-:W-:-:S03]  /*2780*/  IMAD.HI.U32 R13, R10, R12, RZ ;  /* 0x0000000c0a0d7227 */ /* 0x000fc600078e00ff */
[----:B------:R1:W-:Y:S01]  /*2790*/  STL [R1+0x1f4], R14 ;  /* 0x0001f40e01007387 */ /* 0x0003e20000100800 */
        /* <DEDUP_REMOVED lines=9> */
[----:B-1----:R-:W-:-:S02]  /*2830*/  VIADD R14, R64, 0x49 ;  /* 0x00000049400e7836 */ /* 0x002fc40000000000 */
[C---:B------:R-:W-:Y:S01]  /*2840*/  VIADD R13, R64.reuse, 0x4a ;  /* 0x0000004a400d7836 */ /* 0x040fe20000000000 */
[----:B------:R1:W-:Y:S01]  /*2850*/  STL [R1+0x568], R8 ;  /* 0x0005680801007387 */ /* 0x0003e20000100800 */
[----:B------:R-:W-:Y:S01]  /*2860*/  VIADD R11, R64, 0x4b ;  /* 0x0000004b400b7836 */ /* 0x000fe20000000000 */
[----:B------:R-:W-:Y:S01]  /*2870*/  IABS R57, R14 ;  /* 0x0000000e00397213 */ /* 0x000fe20000000000 */
[----:B------:R-:W-:Y:S01]  /*2880*/  IMAD.HI.U32 R2, R10, R24, RZ ;  /* 0x000000180a027227 */ /* 0x000fe200078e00ff */
[----:B------:R-:W-:Y:S03]  /*2890*/  STL [R1+0x59c], R3 ;  /* 0x00059c0301007387 */ /* 0x000fe60000100800 */
[----:B0-----:R-:W-:Y:S01]  /*28a0*/  VIADD R12, R64, 0x4c ;  /* 0x0000004c400c7836 */ /* 0x001fe20000000000 */
[----:B------:R-:W-:Y:S01]  /*28b0*/  STL [R1+0x1480], R14 ;  /* 0x0014800e01007387 */ /* 0x000fe20000100800 */
[----:B------:R-:W-:-:S02]  /*28c0*/  IMAD.MOV R2, RZ, RZ, -R2 ;  /* 0x000000ffff027224 */ /* 0x000fc400078e0a02 */
[----:B-1----:R-:W-:Y:S01]  /*28d0*/  VIADD R8, R64, 0x4d ;  /* 0x0000004d40087836 */ /* 0x002fe20000000000 */
[----:B------:R0:W-:Y:S01]  /*28e0*/  STL [R1+0x1488], R13 ;  /* 0x0014880d01007387 */ /* 0x0001e20000100800 */
[----:B------:R-:W-:Y:S01]  /*28f0*/  IABS R6, R12 ;  /* 0x0000000c00067213 */ /* 0x000fe20000000000 */
[----:B------:R-:W-:Y:S02]  /*2900*/  IMAD R24, R9, R2, R24 ;  /* 0x0000000209187224 */ /* 0x000fe400078e0218 */
[----:B------:R1:W-:Y:S01]  /*2910*/  STL [R1+0x1490], R11 ;  /* 0x0014900b01007387 */ /* 0x0003e20000100800 */
[----:B------:R-:W-:Y:S01]  /*2920*/  IABS R2, R8 ;  /* 0x0000000800027213 */ /* 0x000fe20000000000 */
[C---:B------:R-:W-:Y:S02]  /*2930*/  IMAD.HI.U32 R25, R10.reuse, R57, RZ ;  /* 0x000000390a197227 */ /* 0x040fe400078e00ff */
[----:B------:R4:W-:Y:S01]  /*2940*/  STL [R1+0x1498], R12 ;  /* 0x0014980c01007387 */ /* 0x0009e20000100800 */
[----:B0-----:R-:W-:Y:S01]  /*2950*/  IABS R13, R13 ;  /* 0x0000000d000d7213 */ /* 0x001fe20000000000 */
[----:B------:R-:W-:-:S02]  /*2960*/  IMAD.HI.U32 R3, R10, R2, RZ ;  /* 0x000000020a037227 */ /* 0x000fc400078e00ff */
[----:B------:R0:W-:Y:S01]  /*2970*/  STL [R1+0x14a0], R8 ;  /* 0x0014a00801007387 */ /* 0x0001e20000100800 */
[----:B-1----:R-:W-:Y:S01]  /*2980*/  IABS R11, R11 ;  /* 0x0000000b000b7213 */ /* 0x002fe20000000000 */
[----:B------:R-:W-:-:S04]  /*2990*/  IMAD.HI.U32 R14, R10, R13, RZ ;  /* 0x0000000d0a0e7227 */ /* 0x000fc800078e00ff */
[----:B----4-:R-:W-:-:S04]  /*29a0*/  IMAD.HI.U32 R12, R10, R11, RZ ;  /* 0x0000000b0a0c7227 */ /* 0x010fc800078e00ff */
[----:B0-----:R-:W-:-:S04]  /*29b0*/  IMAD.HI.U32 R8, R10, R6, RZ ;  /* 0x000000060a087227 */ /* 0x001fc800078e00ff */
[----:B------:R-:W-:Y:S02]  /*29c0*/  IMAD.MOV R14, RZ, RZ, -R14 ;  /* 0x000000ffff0e7224 */ /* 0x000fe400078e0a0e */
[----:B------:R-:W-:Y:S02]  /*29d0*/  IMAD.MOV R12, RZ, RZ, -R12 ;  /* 0x000000ffff0c7224 */ /* 0x000fe400078e0a0c */
[----:B------:R-:W-:Y:S02]  /*29e0*/  IMAD.MOV R8, RZ, RZ, -R8 ;  /* 0x000000ffff087224 */ /* 0x000fe400078e0a08 */
[C---:B------:R-:W-:Y:S02]  /*29f0*/  IMAD R13, R9.reuse, R14, R13 ;  /* 0x0000000e090d7224 */ /* 0x040fe400078e020d */
[C---:B------:R-:W-:Y:S02]  /*2a00*/  IMAD R11, R9.reuse, R12, R11 ;  /* 0x0000000c090b7224 */ /* 0x040fe400078e020b */
[----:B------:R-:W-:Y:S01]  /*2a10*/  IMAD.MOV R3, RZ, RZ, -R3 ;  /* 0x000000ffff037224 */ /* 0x000fe200078e0a03 */
[----:B------:R0:W-:Y:S01]  /*2a20*/  STL [R1], R13 ;  /* 0x0000000d01007387 */ /* 0x0001e20000100800 */
[----:B------:R-:W-:-:S02]  /*2a30*/  IMAD R6, R9, R8, R6 ;  /* 0x0000000809067224 */ /* 0x000fc400078e0206 */
[----:B------:R-:W-:Y:S01]  /*2a40*/  IMAD R2, R9, R3, R2 ;  /* 0x0000000309027224 */ /* 0x000fe200078e0202 */
[----:B------:R1:W-:Y:S01]  /*2a50*/  STL [R1+0x94], R11 ;  /* 0x0000940b01007387 */ /* 0x0003e20000100800 */
[C---:B------:R-:W-:Y:S02]  /*2a60*/  VIADD R12, R64.reuse, 0x4e ;  /* 0x0000004e400c7836 */ /* 0x040fe40000000000 */
[C---:B------:R-:W-:Y:S01]  /*2a70*/  VIADD R8, R64.reuse, 0x52 ;  /* 0x0000005240087836 */ /* 0x040fe20000000000 */
[----:B------:R4:W-:Y:S01]  /*2a80*/  STL [R1+0x1fc], R6 ;  /* 0x0001fc0601007387 */ /* 0x0009e20000100800 */
[----:B------:R-:W-:Y:S02]  /*2a90*/  IMAD.MOV R25, RZ, RZ, -R25 ;  /* 0x000000ffff197224 */ /* 0x000fe400078e0a19 */
[C---:B0-----:R-:W-:Y:S01]  /*2aa0*/  VIADD R13, R64.reuse, 0x50 ;  /* 0x00000050400d7836 */ /* 0x041fe20000000000 */
[----:B------:R0:W-:Y:S01]  /*2ab0*/  STL [R1+0x5a4], R2 ;  /* 0x0005a40201007387 */ /* 0x0001e20000100800 */
[----:B------:R-:W-:Y:S01]  /*2ac0*/  IABS R93, R8 ;  /* 0x00000008005d7213 */ /* 0x000fe20000000000 */
[----:B-1----:R-:W-:-:S02]  /*2ad0*/  VIADD R11, R64, 0x51 ;  /* 0x00000051400b7836 */ /* 0x002fc40000000000 */
[----:B------:R1:W-:Y:S01]  /*2ae0*/  STL [R1+0x1494], R12 ;  /* 0x0014940c01007387 */ /* 0x0003e20000100800 */
[----:B------:R-:W-:Y:S01]  /*2af0*/  IABS R26, R13 ;  /* 0x0000000d001a7213 */ /* 0x000fe20000000000 */
[----:B----4-:R-:W-:Y:S01]  /*2b00*/  VIADD R6, R64, 0x4f ;  /* 0x0000004f40067836 */ /* 0x010fe20000000000 */
[----:B------:R-:W-:Y:S01]  /*2b10*/  IABS R58, R11 ;  /* 0x0000000b003a7213 */ /* 0x000fe20000000000 */
[----:B------:R-:W-:Y:S02]  /*2b20*/  IMAD R57, R9, R25, R57 ;  /* 0x0000001909397224 */ /* 0x000fe400078e0239 */
[----:B0-----:R-:W-:Y:S01]  /*2b30*/  IMAD.HI.U32 R2, R10, R93, RZ ;  /* 0x0000005d0a027227 */ /* 0x001fe200078e00ff */
[----:B------:R0:W-:Y:S01]  /*2b40*/  STL [R1+0x149c], R6 ;  /* 0x00149c0601007387 */ /* 0x0001e20000100800 */
[----:B-1----:R-:W-:-:S03]  /*2b50*/  IABS R12, R12 ;  /* 0x0000000c000c7213 */ /* 0x002fc60000000000 */
[----:B------:R1:W-:Y:S01]  /*2b60*/  STL [R1+0x14a4], R13 ;  /* 0x0014a40d01007387 */ /* 0x0003e20000100800 */
[----:B------:R-:W-:Y:S02]  /*2b70*/  VIADD R25, R64, 0x53 ;  /* 0x0000005340197836 */ /* 0x000fe40000000000 */
[C---:B------:R-:W-:Y:S01]  /*2b80*/  IMAD.HI.U32 R3, R10.reuse, R58, RZ ;  /* 0x0000003a0a037227 */ /* 0x040fe200078e00ff */
[----:B------:R-:W-:Y:S01]  /*2b90*/  STL [R1+0x14ac], R11 ;  /* 0x0014ac0b01007387 */ /* 0x000fe20000100800 */
[----:B0-----:R-:W-:Y:S02]  /*2ba0*/  IABS R6, R6 ;  /* 0x0000000600067213 */ /* 0x001fe40000000000 */
[----:B------:R-:W-:Y:S01]  /*2bb0*/  IMAD.MOV R2, RZ, RZ, -R2 ;  /* 0x000000ffff027224 */ /* 0x000fe200078e0a02 */
[----:B------:R0:W-:Y:S01]  /*2bc0*/  STL [R1+0x14b4], R8 ;  /* 0x0014b40801007387 */ /* 0x0001e20000100800 */
[----:B------:R-:W-:Y:S02]  /*2bd0*/  IMAD.MOV R3, RZ, RZ, -R3 ;  /* 0x000000ffff037224 */ /* 0x000fe400078e0a03 */
[----:B-1----:R-:W-:-:S04]  /*2be0*/  IMAD.HI.U32 R13, R10, R12, RZ ;  /* 0x0000000c0a0d7227 */ /* 0x002fc800078e00ff */
[----:B------:R-:W-:Y:S02]  /*2bf0*/  IMAD.MOV R13, RZ, RZ, -R13 ;  /* 0x000000ffff0d7224 */ /* 0x000fe400078e0a0d */
[----:B------:R-:W-:Y:S02]  /*2c00*/  VIADD R14, R64, 0x56 ;  /* 0x00000056400e7836 */ /* 0x000fe40000000000 */
[----:B0-----:R-:W-:-:S04]  /*2c10*/  IMAD.HI.U32 R8, R10, R6, RZ ;  /* 0x000000060a087227 */ /* 0x001fc800078e00ff */
[----:B------:R-:W-:Y:S02]  /*2c20*/  IMAD.MOV R8, RZ, RZ, -R8 ;  /* 0x000000ffff087224 */ /* 0x000fe400078e0a08 */
[C---:B------:R-:W-:Y:S02]  /*2c30*/  IMAD R12, R9.reuse, R13, R12 ;  /* 0x0000000d090c7224 */ /* 0x040fe400078e020c */
[----:B------:R-:W-:Y:S02]  /*2c40*/  IMAD R6, R9, R8, R6 ;  /* 0x0000000809067224 */ /* 0x000fe400078e0206 */
[----:B------:R-:W-:Y:S01]  /*2c50*/  VIADD R13, R64, 0x54 ;  /* 0x00000054400d7836 */ /* 0x000fe20000000000 */
[----:B------:R0:W-:Y:S01]  /*2c60*/  STL [R1+0x5d4], R12 ;  /* 0x0005d40c01007387 */ /* 0x0001e20000100800 */
[----:B------:R-:W-:-:S03]  /*2c70*/  IMAD.HI.U32 R11, R10, R26, RZ ;  /* 0x0000001a0a0b7227 */ /* 0x000fc600078e00ff */
[----:B------:R1:W-:Y:S01]  /*2c80*/  STL [R1+0x5dc], R6 ;  /* 0x0005dc0601007387 */ /* 0x0003e20000100800 */
[C---:B------:R-:W-:Y:S01]  /*2c90*/  IMAD R93, R9.reuse, R2, R93 ;  /* 0x00000002095d7224 */ /* 0x040fe200078e025d */
[----:B------:R-:W-:Y:S01]  /*2ca0*/  IABS R2, R27 ;  /* 0x0000001b00027213 */ /* 0x000fe20000000000 */
[C---:B------:R-:W-:Y:S01]  /*2cb0*/  IMAD R58, R9.reuse, R3, R58 ;  /* 0x00000003093a7224 */ /* 0x040fe200078e023a */
[----:B------:R4:W-:Y:S01]  /*2cc0*/  STL [R1+0x14a8], R25 ;  /* 0x0014a81901007387 */ /* 0x0009e20000100800 */
[----:B------:R-:W-:Y:S01]  /*2cd0*/  IMAD.MOV R11, RZ, RZ, -R11 ;  /* 0x000000ffff0b7224 */ /* 0x000fe200078e0a0b */
[----:B------:R-:W-:Y:S01]  /*2ce0*/  IABS R3, R14 ;  /* 0x0000000e00037213 */ /* 0x000fe20000000000 */
[----:B0-----:R-:W-:Y:S01]  /*2cf0*/  VIADD R12, R64, 0x57 ;  /* 0x00000057400c7836 */ /* 0x001fe20000000000 */
[----:B------:R0:W-:Y:S01]  /*2d00*/  STL [R1+0x14b0], R13 ;  /* 0x0014b00d01007387 */ /* 0x0001e20000100800 */
[----:B------:R-:W-:Y:S02]  /*2d10*/  IMAD R26, R9, R11, R26 ;  /* 0x0000000b091a7224 */ /* 0x000fe400078e021a */
[----:B------:R-:W-:Y:S01]  /*2d20*/  IMAD.HI.U32 R8, R10, R2, RZ ;  /* 0x000000020a087227 */ /* 0x000fe200078e00ff */
[----:B------:R2:W-:Y:S01]  /*2d30*/  STL [R1+0x14b8], R27 ;  /* 0x0014b81b01007387 */ /* 0x0005e20000100800 */
[----:B-1----:R-:W-:-:S02]  /*2d40*/  IABS R6, R12 ;  /* 0x0000000c00067213 */ /* 0x002fc40000000000 */
[----:B----4-:R-:W-:Y:S01]  /*2d50*/  IABS R25, R25 ;  /* 0x0000001900197213 */ /* 0x010fe20000000000 */
[----:B------:R1:W-:Y:S01]  /*2d60*/  STL [R1+0x14c0], R14 ;  /* 0x0014c00e01007387 */ /* 0x0003e20000100800 */
[C---:B------:R-:W-:Y:S01]  /*2d70*/  IMAD.HI.U32 R11, R10.reuse, R3, RZ ;  /* 0x000000030a0b7227 */ /* 0x040fe200078e00ff */
[----:B0-----:R-:W-:Y:S02]  /*2d80*/  IABS R13, R13 ;  /* 0x0000000d000d7213 */ /* 0x001fe40000000000 */
[----:B------:R0:W-:Y:S01]  /*2d90*/  STL [R1+0x14c8], R12 ;  /* 0x0014c80c01007387 */ /* 0x0001e20000100800 */
[----:B------:R-:W-:Y:S02]  /*2da0*/  IMAD.MOV R8, RZ, RZ, -R8 ;  /* 0x000000ffff087224 */ /* 0x000fe400078e0a08 */
[----:B--2---:R-:W-:-:S04]  /*2db0*/  IMAD.HI.U32 R27, R10, R25, RZ ;  /* 0x000000190a1b7227 */ /* 0x004fc800078e00ff */
[----:B-1----:R-:W-:-:S04]  /*2dc0*/  IMAD.HI.U32 R14, R10, R13, RZ ;  /* 0x0000000d0a0e7227 */ /* 0x002fc800078e00ff */
[----:B------:R-:W-:Y:S02]  /*2dd0*/  IMAD.MOV R27, RZ, RZ, -R27 ;  /* 0x000000ffff1b7224 */ /* 0x000fe400078e0a1b */
[----:B0-----:R-:W-:-:S04]  /*2de0*/  IMAD.HI.U32 R12, R10, R6, RZ ;  /* 0x000000060a0c7227 */ /* 0x001fc800078e00ff */
[----:B------:R-:W-:Y:S02]  /*2df0*/  IMAD.MOV R14, RZ, RZ, -R14 ;  /* 0x000000ffff0e7224 */ /* 0x000fe400078e0a0e */
[----:B------:R-:W-:Y:S02]  /*2e00*/  IMAD.MOV R11, RZ, RZ, -R11 ;  /* 0x000000ffff0b7224 */ /* 0x000fe400078e0a0b */
[C---:B------:R-:W-:Y:S02]  /*2e10*/  IMAD R25, R9.reuse, R27, R25 ;  /* 0x0000001b09197224 */ /* 0x040fe400078e0219 */
[----:B------:R-:W-:Y:S02]  /*2e20*/  IMAD.MOV R12, RZ, RZ, -R12 ;  /* 0x000000ffff0c7224 */ /* 0x000fe400078e0a0c */
[C---:B------:R-:W-:Y:S01]  /*2e30*/  IMAD R13, R9.reuse, R14, R13 ;  /* 0x0000000e090d7224 */ /* 0x040fe200078e020d */
[----:B------:R-:W-:Y:S01]  /*2e40*/  STL [R1+0xa4], R25 ;  /* 0x0000a41901007387 */ /* 0x000fe20000100800 */
[----:B------:R-:W-:-:S02]  /*2e50*/  IMAD R8, R9, R8, R2 ;  /* 0x0000000809087224 */ /* 0x000fc400078e0202 */
[C---:B------:R-:W-:Y:S01]  /*2e60*/  IMAD R3, R9.reuse, R11, R3 ;  /* 0x0000000b09037224 */ /* 0x040fe200078e0203 */
[----:B------:R0:W-:Y:S01]  /*2e70*/  STL [R1+0x204], R13 ;  /* 0x0002040d01007387 */ /* 0x0001e20000100800 */
[----:B------:R-:W-:Y:S02]  /*2e80*/  IMAD R2, R9, R12, R6 ;  /* 0x0000000c09027224 */ /* 0x000fe400078e0206 */
[C---:B------:R-:W-:Y:S01]  /*2e90*/  VIADD R11, R64.reuse, 0x59 ;  /* 0x00000059400b7836 */ /* 0x040fe20000000000 */
[----:B------:R1:W-:Y:S04]  /*2ea0*/  STL [R1+0x5e8], R8 ;  /* 0x0005e80801007387 */ /* 0x0003e80000100800 */
[----:B------:R2:W-:Y:S01]  /*2eb0*/  STL [R1+0x5e4], R3 ;  /* 0x0005e40301007387 */ /* 0x0005e20000100800 */
[----:B------:R-:W-:Y:S01]  /*2ec0*/  IABS R59, R11 ;  /* 0x0000000b003b7213 */ /* 0x000fe20000000000 */
[----:B0-----:R-:W-:-:S02]  /*2ed0*/  VIADD R13, R64, 0x58 ;  /* 0x00000058400d7836 */ /* 0x001fc40000000000 */
[----:B------:R0:W-:Y:S01]  /*2ee0*/  STL [R1+0x620], R2 ;  /* 0x0006200201007387 */ /* 0x0001e20000100800 */
[C---:B-1----:R-:W-:Y:S02]  /*2ef0*/  VIADD R8, R64.reuse, 0x5a ;  /* 0x0000005a40087836 */ /* 0x042fe40000000000 */
[----:B------:R-:W-:Y:S01]  /*2f00*/  IABS R25, R13 ;  /* 0x0000000d00197213 */ /* 0x000fe20000000000 */
[----:B------:R1:W-:Y:S01]  /*2f10*/  STL [R1+0x14bc], R13 ;  /* 0x0014bc0d01007387 */ /* 0x0003e20000100800 */
[----:B--2---:R-:W-:-:S03]  /*2f20*/  VIADD R3, R64, 0x5b ;  /* 0x0000005b40037836 */ /* 0x004fc60000000000 */
[----:B------:R2:W-:Y:S01]  /*2f30*/  STL [R1+0x14c4], R11 ;  /* 0x0014c40b01007387 */ /* 0x0005e20000100800 */
[----:B------:R-:W-:Y:S01]  /*2f40*/  IMAD.HI.U32 R14, R10, R25, RZ ;  /* 0x000000190a0e7227 */ /* 0x000fe200078e00ff */
[----:B------:R-:W-:Y:S02]  /*2f50*/  IABS R6, R3 ;  /* 0x0000000300067213 */ /* 0x000fe40000000000 */
[----:B------:R4:W-:Y:S01]  /*2f60*/  STL [R1+0x14cc], R8 ;  /* 0x0014cc0801007387 */ /* 0x0009e20000100800 */
[----:B0-----:R-:W-:Y:S02]  /*2f70*/  VIADD R2, R64, 0x5c ;  /* 0x0000005c40027836 */ /* 0x001fe40000000000 */
[----:B-1----:R-:W-:Y:S01]  /*2f80*/  IMAD.HI.U32 R13, R10, R59, RZ ;  /* 0x0000003b0a0d7227 */ /* 0x002fe200078e00ff */
[----:B------:R-:W-:Y:S01]  /*2f90*/  STL [R1+0x14d4], R3 ;  /* 0x0014d40301007387 */ /* 0x000fe20000100800 */
[----:B--2---:R-:W-:Y:S02]  /*2fa0*/  IABS R11, R8 ;  /* 0x00000008000b7213 */ /* 0x004fe40000000000 */
[----:B------:R-:W-:Y:S01]  /*2fb0*/  IMAD.MOV R13, RZ, RZ, -R13 ;  /* 0x000000ffff0d7224 */ /* 0x000fe200078e0a0d */
[----:B------:R0:W-:Y:S01]  /*2fc0*/  STL [R1+0x14dc], R2 ;  /* 0x0014dc0201007387 */ /* 0x0001e20000100800 */
[----:B------:R-:W-:-:S02]  /*2fd0*/  IMAD.MOV R14, RZ, RZ, -R14 ;  /* 0x000000ffff0e7224 */ /* 0x000fc400078e0a0e */
[----:B------:R-:W-:-:S04]  /*2fe0*/  IMAD.HI.U32 R12, R10, R11, RZ ;  /* 0x0000000b0a0c7227 */ /* 0x000fc800078e00ff */
[----:B----4-:R-:W-:Y:S01]  /*2ff0*/  IMAD.HI.U32 R8, R10, R6, RZ ;  /* 0x000000060a087227 */ /* 0x010fe200078e00ff */
[----:B0-----:R-:W-:-:S03]  /*3000*/  IABS R2, R2 ;  /* 0x0000000200027213 */ /* 0x001fc60000000000 */
[----:B------:R-:W-:Y:S02]  /*3010*/  IMAD.MOV R12, RZ, RZ, -R12 ;  /* 0x000000ffff0c7224 */ /* 0x000fe400078e0a0c */
[----:B------:R-:W-:Y:S02]  /*3020*/  IMAD.MOV R8, RZ, RZ, -R8 ;  /* 0x000000ffff087224 */ /* 0x000fe400078e0a08 */
[----:B------:R-:W-:-:S04]  /*3030*/  IMAD.HI.U32 R3, R10, R2, RZ ;  /* 0x000000020a037227 */ /* 0x000fc800078e00ff */
[----:B------:R-:W-:Y:S02]  /*3040*/  IMAD.MOV R3, RZ, RZ, -R3 ;  /* 0x000000ffff037224 */ /* 0x000fe400078e0a03 */
        /* <DEDUP_REMOVED lines=9> */
[----:B------:R-:W-:Y:S01]  /*30e0*/  STL [R1+0x208], R2 ;  /* 0x0002080201007387 */ /* 0x000fe20000100800 */
[----:B------:R-:W-:Y:S01]  /*30f0*/  IMAD R25, R9, R14, R25 ;  /* 0x0000000e09197224 */ /* 0x000fe200078e0219 */
[----:B------:R-:W-:Y:S01]  /*3100*/  IABS R3, R13 ;  /* 0x0000000d00037213 */ /* 0x000fe20000000000 */
[C---:B0-----:R-:W-:Y:S01]  /*3110*/  VIADD R11, R64.reuse, 0x61 ;  /* 0x00000061400b7836 */ /* 0x041fe20000000000 */
[----:B------:R0:W-:Y:S01]  /*3120*/  STL [R1+0x14d0], R8 ;  /* 0x0014d00801007387 */ /* 0x0001e20000100800 */
[----:B------:R-:W-:Y:S01]  /*3130*/  IABS R27, R12 ;  /* 0x0000000c001b7213 */ /* 0x000fe20000000000 */
[----:B-1----:R-:W-:Y:S02]  /*3140*/  VIADD R6, R64, 0x5f ;  /* 0x0000005f40067836 */ /* 0x002fe40000000000 */
[----:B------:R-:W-:Y:S01]  /*3150*/  STL [R1+0x14d8], R13 ;  /* 0x0014d80d01007387 */ /* 0x000fe20000100800 */
[----:B------:R-:W-:Y:S01]  /*3160*/  IABS R60, R11 ;  /* 0x0000000b003c7213 */ /* 0x000fe20000000000 */
[----:B------:R-:W-:-:S02]  /*3170*/  IMAD.HI.U32 R14, R10, R27, RZ ;  /* 0x0000001b0a0e7227 */ /* 0x000fc400078e00ff */
[----:B------:R1:W-:Y:S01]  /*3180*/  STL [R1+0x14e0], R6 ;  /* 0x0014e00601007387 */ /* 0x0003e20000100800 */
[----:B0-----:R-:W-:Y:S01]  /*3190*/  IABS R8, R8 ;  /* 0x0000000800087213 */ /* 0x001fe20000000000 */
[----:B------:R-:W-:Y:S02]  /*31a0*/  IMAD.HI.U32 R2, R10, R60, RZ ;  /* 0x0000003c0a027227 */ /* 0x000fe400078e00ff */
[----:B------:R0:W-:Y:S02]  /*31b0*/  STL [R1+0x14e8], R12 ;  /* 0x0014e80c01007387 */ /* 0x0001e40000100800 */
[----:B------:R-:W-:Y:S02]  /*31c0*/  IMAD.MOV R2, RZ, RZ, -R2 ;  /* 0x000000ffff027224 */ /* 0x000fe400078e0a02 */
[----:B------:R2:W-:Y:S01]  /*31d0*/  STL [R1+0x14f0], R11 ;  /* 0x0014f00b01007387 */ /* 0x0005e20000100800 */
[----:B------:R-:W-:Y:S01]  /*31e0*/  IMAD.MOV R14, RZ, RZ, -R14 ;  /* 0x000000ffff0e7224 */ /* 0x000fe200078e0a0e */
[----:B-1----:R-:W-:Y:S01]  /*31f0*/  IABS R6, R6 ;  /* 0x0000000600067213 */ /* 0x002fe20000000000 */
[----:B------:R-:W-:-:S02]  /*3200*/  IMAD R60, R9, R2, R60 ;  /* 0x00000002093c7224 */ /* 0x000fc400078e023c */
[----:B------:R-:W-:Y:S02]  /*3210*/  IMAD R27, R9, R14, R27 ;  /* 0x0000000e091b7224 */ /* 0x000fe400078e021b */
[----:B0-----:R-:W-:-:S04]  /*3220*/  IMAD.HI.U32 R12, R10, R3, RZ ;  /* 0x000000030a0c7227 */ /* 0x001fc800078e00ff */
[----:B--2---:R-:W-:-:S04]  /*3230*/  IMAD.HI.U32 R11, R10, R8, RZ ;  /* 0x000000080a0b7227 */ /* 0x004fc800078e00ff */
        /* <DEDUP_REMOVED lines=8> */
[----:B------:R-:W-:-:S03]  /*32c0*/  VIADD R12, R64, 0x63 ;  /* 0x00000063400c7836 */ /* 0x000fc60000000000 */
[----:B------:R1:W-:Y:S02]  /*32d0*/  STL [R1+0x654], R8 ;  /* 0x0006540801007387 */ /* 0x0003e40000100800 */
[----:B------:R-:W-:Y:S02]  /*32e0*/  IABS R13, R12 ;  /* 0x0000000c000d7213 */ /* 0x000fe40000000000 */
[----:B------:R2:W-:Y:S01]  /*32f0*/  STL [R1+0x65c], R3 ;  /* 0x00065c0301007387 */ /* 0x0005e20000100800 */
[----:B0-----:R-:W-:-:S03]  /*3300*/  VIADD R11, R64, 0x64 ;  /* 0x00000064400b7836 */ /* 0x001fc60000000000 */
[----:B------:R0:W-:Y:S01]  /*3310*/  STL [R1+0x14e4], R28 ;  /* 0x0014e41c01007387 */ /* 0x0001e20000100800 */
[----:B------:R-:W-:-:S03]  /*3320*/  IMAD.HI.U32 R14, R10, R13, RZ ;  /* 0x0000000d0a0e7227 */ /* 0x000fc600078e00ff */
[----:B------:R-:W-:Y:S01]  /*3330*/  STL [R1+0x14ec], R12 ;  /* 0x0014ec0c01007387 */ /* 0x000fe20000100800 */
[C---:B-1----:R-:W-:Y:S02]  /*3340*/  VIADD R8, R64.reuse, 0x65 ;  /* 0x0000006540087836 */ /* 0x042fe40000000000 */
[----:B--2---:R-:W-:Y:S01]  /*3350*/  VIADD R3, R64, 0x66 ;  /* 0x0000006640037836 */ /* 0x004fe20000000000 */
[----:B------:R1:W-:Y:S01]  /*3360*/  STL [R1+0x14f4], R11 ;  /* 0x0014f40b01007387 */ /* 0x0003e20000100800 */
[----:B------:R-:W-:Y:S01]  /*3370*/  IMAD.MOV R14, RZ, RZ, -R14 ;  /* 0x000000ffff0e7224 */ /* 0x000fe200078e0a0e */
[----:B0-----:R-:W-:Y:S02]  /*3380*/  IABS R28, R28 ;  /* 0x0000001c001c7213 */ /* 0x001fe40000000000 */
[----:B------:R-:W-:Y:S01]  /*3390*/  STL [R1+0x14fc], R8 ;  /* 0x0014fc0801007387 */ /* 0x000fe20000100800 */
[----:B------:R-:W-:Y:S01]  /*33a0*/  IABS R2, R8 ;  /* 0x0000000800027213 */ /* 0x000fe20000000000 */
[----:B------:R-:W-:-:S02]  /*33b0*/  IMAD R13, R9, R14, R13 ;  /* 0x0000000e090d7224 */ /* 0x000fc400078e020d */
[----:B------:R0:W-:Y:S01]  /*33c0*/  STL [R1+0x1504], R3 ;  /* 0x0015040301007387 */ /* 0x0001e20000100800 */
[----:B------:R-:W-:Y:S01]  /*33d0*/  IMAD.HI.U32 R29, R10, R28, RZ ;  /* 0x0000001c0a1d7227 */ /* 0x000fe200078e00ff */
[----:B-1----:R-:W-:-:S03]  /*33e0*/  IABS R11, R11 ;  /* 0x0000000b000b7213 */ /* 0x002fc60000000000 */
[----:B------:R-:W-:-:S04]  /*33f0*/  IMAD.HI.U32 R6, R10, R2, RZ ;  /* 0x000000020a067227 */ /* 0x000fc800078e00ff */
[----:B------:R-:W-:Y:S01]  /*3400*/  IMAD.HI.U32 R12, R10, R11, RZ ;  /* 0x0000000b0a0c7227 */ /* 0x000fe200078e00ff */
[----:B0-----:R-:W-:-:S03]  /*3410*/  IABS R3, R3 ;  /* 0x0000000300037213 */ /* 0x001fc60000000000 */
[----:B------:R-:W-:Y:S02]  /*3420*/  IMAD.MOV R29, RZ, RZ, -R29 ;  /* 0x000000ffff1d7224 */ /* 0x000fe400078e0a1d */
[----:B------:R-:W-:-:S04]  /*3430*/  IMAD.HI.U32 R8, R10, R3, RZ ;  /* 0x000000030a087227 */ /* 0x000fc800078e00ff */
[----:B------:R-:W-:Y:S02]  /*3440*/  IMAD.MOV R12, RZ, RZ, -R12 ;  /* 0x000000ffff0c7224 */ /* 0x000fe400078e0a0c */
[----:B------:R-:W-:Y:S02]  /*3450*/  IMAD.MOV R6, RZ, RZ, -R6 ;  /* 0x000000ffff067224 */ /* 0x000fe400078e0a06 */
[C---:B------:R-:W-:Y:S02]  /*3460*/  IMAD R28, R9.reuse, R29, R28 ;  /* 0x0000001d091c7224 */ /* 0x040fe400078e021c */
[----:B------:R-:W-:Y:S02]  /*3470*/  IMAD.MOV R8, RZ, RZ, -R8 ;  /* 0x000000ffff087224 */ /* 0x000fe400078e0a08 */
[C---:B------:R-:W-:Y:S01]  /*3480*/  IMAD R11, R9.reuse, R12, R11 ;  /* 0x0000000c090b7224 */ /* 0x040fe200078e020b */
[----:B------:R-:W-:Y:S01]  /*3490*/  STL [R1+0xc], R28 ;  /* 0x00000c1c01007387 */ /* 0x000fe20000100800 */
[----:B------:R-:W-:-:S02]  /*34a0*/  IMAD R6, R9, R6, R2 ;  /* 0x0000000609067224 */ /* 0x000fc400078e0202 */
[----:B------:R-:W-:Y:S01]  /*34b0*/  IMAD R2, R9, R8, R3 ;  /* 0x0000000809027224 */ /* 0x000fe200078e0203 */
[----:B------:R0:W-:Y:S01]  /*34c0*/  STL [R1+0xa8], R13 ;  /* 0x0000a80d01007387 */ /* 0x0001e20000100800 */
[----:B------:R-:W-:-:S03]  /*34d0*/  VIADD R12, R64, 0x67 ;  /* 0x00000067400c7836 */ /* 0x000fc60000000000 */
[----:B------:R1:W-:Y:S04]  /*34e0*/  STL [R1+0x218], R11 ;  /* 0x0002180b01007387 */ /* 0x0003e80000100800 */
[----:B------:R2:W-:Y:S01]  /*34f0*/  STL [R1+0x664], R6 ;  /* 0x0006640601007387 */ /* 0x0005e20000100800 */
[----:B0-----:R-:W-:-:S03]  /*3500*/  VIADD R13, R64, 0x68 ;  /* 0x00000068400d7836 */ /* 0x001fc60000000000 */
[----:B------:R0:W-:Y:S01]  /*3510*/  STL [R1+0x694], R2 ;  /* 0x0006940201007387 */ /* 0x0001e20000100800 */
[C---:B-1----:R-:W-:Y:S01]  /*3520*/  VIADD R11, R64.reuse, 0x69 ;  /* 0x00000069400b7836 */ /* 0x042fe20000000000 */
[----:B------:R-:W-:Y:S02]  /*3530*/  IABS R28, R13 ;  /* 0x0000000d001c7213 */ /* 0x000fe40000000000 */
[----:B------:R1:W-:Y:S01]  /*3540*/  STL [R1+0x14f8], R12 ;  /* 0x0014f80c01007387 */ /* 0x0003e20000100800 */
[----:B--2---:R-:W-:Y:S01]  /*3550*/  VIADD R6, R64, 0x6a ;  /* 0x0000006a40067836 */ /* 0x004fe20000000000 */
[----:B------:R-:W-:Y:S02]  /*3560*/  IABS R62, R11 ;  /* 0x0000000b003e7213 */ /* 0x000fe40000000000 */
[----:B------:R2:W-:Y:S01]  /*3570*/  STL [R1+0x1500], R13 ;  /* 0x0015000d01007387 */ /* 0x0005e20000100800 */
[----:B------:R-:W-:-:S03]  /*3580*/  IMAD.HI.U32 R14, R10, R28, RZ ;  /* 0x0000001c0a0e7227 */ /* 0x000fc600078e00ff */
[----:B------:R4:W-:Y:S01]  /*3590*/  STL [R1+0x1508], R11 ;  /* 0x0015080b01007387 */ /* 0x0009e20000100800 */
[----:B0-----:R-:W-:Y:S01]  /*35a0*/  VIADD R2, R64, 0x6b ;  /* 0x0000006b40027836 */ /* 0x001fe20000000000 */
[----:B-1----:R-:W-:Y:S01]  /*35b0*/  IABS R12, R12 ;  /* 0x0000000c000c7213 */ /* 0x002fe20000000000 */
[----:B------:R-:W-:Y:S01]  /*35c0*/  IMAD.MOV R14, RZ, RZ, -R14 ;  /* 0x000000ffff0e7224 */ /* 0x000fe200078e0a0e */
[----:B------:R0:W-:Y:S03]  /*35d0*/  STL [R1+0x1510], R6 ;  /* 0x0015100601007387 */ /* 0x0001e60000100800 */
[----:B--2---:R-:W-:Y:S01]  /*35e0*/  IMAD.HI.U32 R13, R10, R12, RZ ;  /* 0x0000000c0a0d7227 */ /* 0x004fe200078e00ff */
[----:B------:R1:W-:Y:S03]  /*35f0*/  STL [R1+0x151c], R2 ;  /* 0x00151c0201007387 */ /* 0x0003e60000100800 */
[----:B------:R-:W-:-:S02]  /*3600*/  IMAD.MOV R13, RZ, RZ, -R13 ;  /* 0x000000ffff0d7224 */ /* 0x000fc400078e0a0d */
[----:B----4-:R-:W-:Y:S01]  /*3610*/  IMAD.HI.U32 R11, R10, R62, RZ ;  /* 0x0000003e0a0b7227 */ /* 0x010fe200078e00ff */
[----:B0-----:R-:W-:-:S03]  /*3620*/  IABS R6, R6 ;  /* 0x0000000600067213 */ /* 0x001fc60000000000 */
[----:B------:R-:W-:Y:S01]  /*3630*/  IMAD R12, R9, R13, R12 ;  /* 0x0000000d090c7224 */ /* 0x000fe200078e020c */
[----:B-1----:R-:W-:Y:S01]  /*3640*/  IABS R2, R2 ;  /* 0x0000000200027213 */ /* 0x002fe20000000000 */
[----:B------:R-:W-:-:S03]  /*3650*/  IMAD.HI.U32 R8, R10, R6, RZ ;  /* 0x000000060a087227 */ /* 0x000fc600078e00ff */
[----:B------:R0:W-:Y:S01]  /*3660*/  STL [R1+0x6a0], R12 ;  /* 0x0006a00c01007387 */ /* 0x0001e20000100800 */
[----:B------:R-:W-:-:S04]  /*3670*/  IMAD.HI.U32 R3, R10, R2, RZ ;  /* 0x000000020a037227 */ /* 0x000fc800078e00ff */
[----:B------:R-:W-:Y:S02]  /*3680*/  IMAD.MOV R8, RZ, RZ, -R8 ;  /* 0x000000ffff087224 */ /* 0x000fe400078e0a08 */
[----:B------:R-:W-:Y:S02]  /*3690*/  IMAD.MOV R3, RZ, RZ, -R3 ;  /* 0x000000ffff037224 */ /* 0x000fe400078e0a03 */
[----:B------:R-:W-:Y:S02]  /*36a0*/  IMAD.MOV R11, RZ, RZ, -R11 ;  /* 0x000000ffff0b7224 */ /* 0x000fe400078e0a0b */
[C---:B------:R-:W-:Y:S02]  /*36b0*/  IMAD R6, R9.reuse, R8, R6 ;  /* 0x0000000809067224 */ /* 0x040fe400078e0206 */
[C---:B------:R-:W-:Y:S02]  /*36c0*/  IMAD R2, R9.reuse, R3, R2 ;  /* 0x0000000309027224 */ /* 0x040fe400078e0202 */
[----:B------:R-:W-:Y:S01]  /*36d0*/  VIADD R13, R64, 0x6c ;  /* 0x0000006c400d7836 */ /* 0x000fe20000000000 */
[----:B------:R1:W-:Y:S01]  /*36e0*/  STL [R1+0x10], R6 ;  /* 0x0000100601007387 */ /* 0x0003e20000100800 */
[----:B------:R-:W-:-:S02]  /*36f0*/  IMAD R62, R9, R11, R62 ;  /* 0x0000000b093e7224 */ /* 0x000fc400078e023e */
[C---:B0-----:R-:W-:Y:S01]  /*3700*/  VIADD R12, R64.reuse, 0x6d ;  /* 0x0000006d400c7836 */ /* 0x041fe20000000000 */
[----:B------:R0:W-:Y:S01]  /*3710*/  STL [R1+0xb0], R2 ;  /* 0x0000b00201007387 */ /* 0x0001e20000100800 */
[C---:B------:R-:W-:Y:S02]  /*3720*/  VIADD R11, R64.reuse, 0x6e ;  /* 0x0000006e400b7836 */ /* 0x040fe40000000000 */
[----:B------:R-:W-:Y:S01]  /*3730*/  IMAD R28, R9, R14, R28 ;  /* 0x0000000e091c7224 */ /* 0x000fe200078e021c */
[----:B------:R-:W-:Y:S01]  /*3740*/  IABS R14, R13 ;  /* 0x0000000d000e7213 */ /* 0x000fe20000000000 */
[----:B------:R2:W-:Y:S01]  /*3750*/  STL [R1+0x150c], R13 ;  /* 0x00150c0d01007387 */ /* 0x0005e20000100800 */
[C---:B-1----:R-:W-:Y:S01]  /*3760*/  VIADD R6, R64.reuse, 0x6f ;  /* 0x0000006f40067836 */ /* 0x042fe20000000000 */
[----:B------:R-:W-:Y:S01]  /*3770*/  IABS R3, R11 ;  /* 0x0000000b00037213 */ /* 0x000fe20000000000 */
[----:B------:R-:W-:Y:S01]  /*3780*/  VIADD R8, R64, 0x70 ;  /* 0x0000007040087836 */ /* 0x000fe20000000000 */
[----:B------:R-:W-:Y:S01]  /*3790*/  STL [R1+0x1518], R12 ;  /* 0x0015180c01007387 */ /* 0x000fe20000100800 */
[----:B0-----:R-:W-:Y:S01]  /*37a0*/  IABS R2, R12 ;  /* 0x0000000c00027213 */ /* 0x001fe20000000000 */
[----:B------:R-:W-:-:S02]  /*37b0*/  IMAD.HI.U32 R30, R10, R14, RZ ;  /* 0x0000000e0a1e7227 */ /* 0x000fc400078e00ff */
[----:B------:R0:W-:Y:S01]  /*37c0*/  STL [R1+0x1520], R11 ;  /* 0x0015200b01007387 */ /* 0x0001e20000100800 */
[----:B------:R-:W-:Y:S01]  /*37d0*/  IABS R29, R8 ;  /* 0x00000008001d7213 */ /* 0x000fe20000000000 */
[----:B------:R-:W-:Y:S02]  /*37e0*/  IMAD.MOV R30, RZ, RZ, -R30 ;  /* 0x000000ffff1e7224 */ /* 0x000fe400078e0a1e */
[----:B------:R1:W-:Y:S02]  /*37f0*/  STL [R1+0x1528], R6 ;  /* 0x0015280601007387 */ /* 0x0003e40000100800 */
[----:B------:R-:W-:Y:S02]  /*3800*/  IMAD R14, R9, R30, R14 ;  /* 0x0000001e090e7224 */ /* 0x000fe400078e020e */
[----:B------:R4:W-:Y:S01]  /*3810*/  STL [R1+0x1530], R8 ;  /* 0x0015300801007387 */ /* 0x0009e20000100800 */
[----:B--2---:R-:W-:-:S03]  /*3820*/  IMAD.HI.U32 R13, R10, R29, RZ ;  /* 0x0000001d0a0d7227 */ /* 0x004fc600078e00ff */
[----:B------:R2:W-:Y:S01]  /*3830*/  STL [R1+0x22c], R14 ;  /* 0x00022c0e01007387 */ /* 0x0005e20000100800 */
[----:B0-----:R-:W-:Y:S01]  /*3840*/  IMAD.HI.U32 R11, R10, R3, RZ ;  /* 0x000000030a0b7227 */ /* 0x001fe200078e00ff */
[----:B-1----:R-:W-:-:S03]  /*3850*/  IABS R6, R6 ;  /* 0x0000000600067213 */ /* 0x002fc60000000000 */
[----:B------:R-:W-:Y:S02]  /*3860*/  IMAD.MOV R11, RZ, RZ, -R11 ;  /* 0x000000ffff0b7224 */ /* 0x000fe400078e0a0b */
[----:B----4-:R-:W-:-:S04]  /*3870*/  IMAD.HI.U32 R8, R10, R2, RZ ;  /* 0x000000020a087227 */ /* 0x010fc800078e00ff */
[----:B------:R-:W-:-:S04]  /*3880*/  IMAD.HI.U32 R12, R10, R6, RZ ;  /* 0x000000060a0c7227 */ /* 0x000fc800078e00ff */
[----:B------:R-:W-:Y:S02]  /*3890*/  IMAD.MOV R8, RZ, RZ, -R8 ;  /* 0x000000ffff087224 */ /* 0x000fe400078e0a08 */
[----:B------:R-:W-:Y:S02]  /*38a0*/  IMAD.MOV R12, RZ, RZ, -R12 ;  /* 0x000000ffff0c7224 */ /* 0x000fe400078e0a0c */
[C---:B------:R-:W-:Y:S02]  /*38b0*/  IMAD R8, R9.reuse, R8, R2 ;  /* 0x0000000809087224 */ /* 0x040fe400078e0202 */
[C---:B------:R-:W-:Y:S02]  /*38c0*/  IMAD R3, R9.reuse, R11, R3 ;  /* 0x0000000b09037224 */ /* 0x040fe400078e0203 */
[----:B------:R-:W-:Y:S01]  /*38d0*/  IMAD R2, R9, R12, R6 ;  /* 0x0000000c09027224 */ /* 0x000fe200078e0206 */
[----:B------:R0:W-:Y:S01]  /*38e0*/  STL [R1+0x69c], R8 ;  /* 0x00069c0801007387 */ /* 0x0001e20000100800 */
[----:B--2---:R-:W-:-:S02]  /*38f0*/  VIADD R14, R64, 0x71 ;  /* 0x00000071400e7836 */ /* 0x004fc40000000000 */
[----:B------:R-:W-:Y:S01]  /*3900*/  IMAD.MOV R13, RZ, RZ, -R13 ;  /* 0x000000ffff0d7224 */ /* 0x000fe200078e0a0d */
[----:B------:R1:W-:Y:S01]  /*3910*/  STL [R1+0x6d8], R3 ;  /* 0x0006d80301007387 */ /* 0x0003e20000100800 */
[C---:B------:R-:W-:Y:S01]  /*3920*/  VIADD R11, R64.reuse, 0x72 ;  /* 0x00000072400b7836 */ /* 0x040fe20000000000 */
[----:B------:R-:W-:Y:S01]  /*3930*/  IABS R61, R14 ;  /* 0x0000000e003d7213 */ /* 0x000fe20000000000 */
[----:B------:R-:W-:Y:S01]  /*3940*/  IMAD R29, R9, R13, R29 ;  /* 0x0000000d091d7224 */ /* 0x000fe200078e021d */
[----:B------:R2:W-:Y:S01]  /*3950*/  STL [R1+0x6d4], R2 ;  /* 0x0006d40201007387 */ /* 0x0005e20000100800 */
[----:B0-----:R-:W-:Y:S01]  /*3960*/  VIADD R8, R64, 0x73 ;  /* 0x0000007340087836 */ /* 0x001fe20000000000 */
[----:B------:R-:W-:Y:S02]  /*3970*/  IABS R13, R11 ;  /* 0x0000000b000d7213 */ /* 0x000fe40000000000 */
[----:B------:R0:W-:Y:S01]  /*3980*/  STL [R1+0x1524], R14 ;  /* 0x0015240e01007387 */ /* 0x0001e20000100800 */
[----:B------:R-:W-:-:S03]  /*3990*/  IMAD.HI.U32 R30, R10, R61, RZ ;  /* 0x0000003d0a1e7227 */ /* 0x000fc600078e00ff */
[----:B------:R4:W-:Y:S01]  /*39a0*/  STL [R1+0x152c], R11 ;  /* 0x00152c0b01007387 */ /* 0x0009e20000100800 */
[C---:B-1----:R-:W-:Y:S02]  /*39b0*/  VIADD R3, R64.reuse, 0x74 ;  /* 0x0000007440037836 */ /* 0x042fe40000000000 */
[----:B--2---:R-:W-:Y:S01]  /*39c0*/  VIADD R2, R64, 0x75 ;  /* 0x0000007540027836 */ /* 0x004fe20000000000 */
[----:B------:R1:W-:Y:S01]  /*39d0*/  STL [R1+0x1534], R8 ;  /* 0x0015340801007387 */ /* 0x0003e20000100800 */
[----:B------:R-:W-:Y:S01]  /*39e0*/  IMAD.MOV R30, RZ, RZ, -R30 ;  /* 0x000000ffff1e7224 */ /* 0x000fe200078e0a1e */
[----:B------:R-:W-:Y:S01]  /*39f0*/  IABS R6, R3 ;  /* 0x0000000300067213 */ /* 0x000fe20000000000 */
[----:B0-----:R-:W-:Y:S01]  /*3a00*/  IMAD.HI.U32 R14, R10, R13, RZ ;  /* 0x0000000d0a0e7227 */ /* 0x001fe200078e00ff */
[----:B------:R-:W-:Y:S01]  /*3a10*/  STL [R1+0x153c], R3 ;  /* 0x00153c0301007387 */ /* 0x000fe20000100800 */
[----:B----4-:R-:W-:Y:S02]  /*3a20*/  IABS R11, R8 ;  /* 0x00000008000b7213 */ /* 0x010fe40000000000 */
[----:B------:R-:W-:Y:S01]  /*3a30*/  IMAD.MOV R14, RZ, RZ, -R14 ;  /* 0x000000ffff0e7224 */ /* 0x000fe200078e0a0e */
[----:B------:R0:W-:Y:S01]  /*3a40*/  STL [R1+0x1544], R2 ;  /* 0x0015440201007387 */ /* 0x0001e20000100800 */
[----:B------:R-:W-:-:S02]  /*3a50*/  IMAD R61, R9, R30, R61 ;  /* 0x0000001e093d7224 */ /* 0x000fc400078e023d */
[----:B------:R-:W-:-:S04]  /*3a60*/  IMAD.HI.U32 R12, R10, R11, RZ ;  /* 0x0000000b0a0c7227 */ /* 0x000fc800078e00ff */
[----:B-1----:R-:W-:Y:S01]  /*3a70*/  IMAD.HI.U32 R8, R10, R6, RZ ;  /* 0x000000060a087227 */ /* 0x002fe200078e00ff */
[----:B0-----:R-:W-:-:S03]  /*3a80*/  IABS R2, R2 ;  /* 0x0000000200027213 */ /* 0x001fc60000000000 */
[----:B------:R-:W-:Y:S02]  /*3a90*/  IMAD.MOV R12, RZ, RZ, -R12 ;  /* 0x000000ffff0c7224 */ /* 0x000fe400078e0a0c */
[----:B------:R-:W-:Y:S02]  /*3aa0*/  IMAD.MOV R8, RZ, RZ, -R8 ;  /* 0x000000ffff087224 */ /* 0x000fe400078e0a08 */
[----:B------:R-:W-:-:S04]  /*3ab0*/  IMAD.HI.U32 R3, R10, R2, RZ ;  /* 0x000000020a037227 */ /* 0x000fc800078e00ff */
[C---:B------:R-:W-:Y:S02]  /*3ac0*/  IMAD R13, R9.reuse, R14, R13 ;  /* 0x0000000e090d7224 */ /* 0x040fe400078e020d */
[C---:B------:R-:W-:Y:S02]  /*3ad0*/  IMAD R11, R9.reuse, R12, R11 ;  /* 0x0000000c090b7224 */ /* 0x040fe400078e020b */
[----:B------:R-:W-:Y:S01]  /*3ae0*/  IMAD.MOV R3, RZ, RZ, -R3 ;  /* 0x000000ffff037224 */ /* 0x000fe200078e0a03 */
[----:B------:R0:W-:Y:S01]  /*3af0*/  STL [R1+0x1c], R13 ;  /* 0x00001c0d01007387 */ /* 0x0001e20000100800 */
[C---:B------:R-:W-:Y:S02]  /*3b00*/  IMAD R6, R9.reuse, R8, R6 ;  /* 0x0000000809067224 */ /* 0x040fe400078e0206 */
[----:B------:R-:W-:Y:S01]  /*3b10*/  IMAD R2, R9, R3, R2 ;  /* 0x0000000309027224 */ /* 0x000fe200078e0202 */
[----:B------:R1:W-:Y:S01]  /*3b20*/  STL [R1+0xb4], R11 ;  /* 0x0000b40b01007387 */ /* 0x0003e20000100800 */
[----:B------:R-:W-:-:S02]  /*3b30*/  VIADD R8, R64, 0x77 ;  /* 0x0000007740087836 */ /* 0x000fc40000000000 */
[C---:B------:R-:W-:Y:S01]  /*3b40*/  VIADD R12, R64.reuse, 0x79 ;  /* 0x00000079400c7836 */ /* 0x040fe20000000000 */
[----:B------:R2:W-:Y:S01]  /*3b50*/  STL [R1+0x230], R6 ;  /* 0x0002300601007387 */ /* 0x0005e20000100800 */
[----:B0-----:R-:W-:-:S03]  /*3b60*/  VIADD R13, R64, 0x78 ;  /* 0x00000078400d7836 */ /* 0x001fc60000000000 */
[----:B------:R0:W-:Y:S01]  /*3b70*/  STL [R1+0x6e4], R2 ;  /* 0x0006e40201007387 */ /* 0x0001e20000100800 */
[----:B------:R-:W-:Y:S01]  /*3b80*/  IABS R63, R12 ;  /* 0x0000000c003f7213 */ /* 0x000fe20000000000 */
[C---:B-1----:R-:W-:Y:S01]  /*3b90*/  VIADD R11, R64.reuse, 0x76 ;  /* 0x00000076400b7836 */ /* 0x042fe20000000000 */
[----:B------:R-:W-:Y:S01]  /*3ba0*/  IABS R30, R13 ;  /* 0x0000000d001e7213 */ /* 0x000fe20000000000 */
[----:B--2---:R-:W-:-:S03]  /*3bb0*/  VIADD R6, R64, 0x7a ;  /* 0x0000007a40067836 */ /* 0x004fc60000000000 */
[----:B------:R1:W-:Y:S01]  /*3bc0*/  STL [R1+0x1538], R11 ;  /* 0x0015380b01007387 */ /* 0x0003e20000100800 */
[----:B------:R-:W-:-:S03]  /*3bd0*/  IMAD.HI.U32 R14, R10, R30, RZ ;  /* 0x0000001e0a0e7227 */ /* 0x000fc600078e00ff */
[----:B------:R2:W-:Y:S01]  /*3be0*/  STL [R1+0x1540], R8 ;  /* 0x0015400801007387 */ /* 0x0005e20000100800 */
[----:B0-----:R-:W-:Y:S01]  /*3bf0*/  IABS R2, R6 ;  /* 0x0000000600027213 */ /* 0x001fe20000000000 */
[----:B------:R-:W-:Y:S02]  /*3c00*/  IMAD.MOV R14, RZ, RZ, -R14 ;  /* 0x000000ffff0e7224 */ /* 0x000fe400078e0a0e */
[----:B------:R0:W-:Y:S01]  /*3c10*/  STL [R1+0x1548], R13 ;  /* 0x0015480d01007387 */ /* 0x0001e20000100800 */
[----:B-1----:R-:W-:Y:S01]  /*3c20*/  IABS R11, R11 ;  /* 0x0000000b000b7213 */ /* 0x002fe20000000000 */
[----:B------:R-:W-:Y:S02]  /*3c30*/  IMAD.HI.U32 R3, R10, R2, RZ ;  /* 0x000000020a037227 */ /* 0x000fe400078e00ff */
[----:B------:R1:W-:Y:S01]  /*3c40*/  STL [R1+0x1550], R12 ;  /* 0x0015500c01007387 */ /* 0x0003e20000100800 */
[----:B--2---:R-:W-:Y:S01]  /*3c50*/  IABS R8, R8 ;  /* 0x0000000800087213 */ /* 0x004fe20000000000 */
[----:B------:R-:W-:-:S02]  /*3c60*/  IMAD.MOV R3, RZ, RZ, -R3 ;  /* 0x000000ffff037224 */ /* 0x000fc400078e0a03 */
[----:B------:R2:W-:Y:S01]  /*3c70*/  STL [R1+0x1558], R6 ;  /* 0x0015580601007387 */ /* 0x0005e20000100800 */
[----:B------:R-:W-:Y:S02]  /*3c80*/  IMAD R30, R9, R14, R30 ;  /* 0x0000000e091e7224 */ /* 0x000fe400078e021e */
[----:B0-----:R-:W-:-:S04]  /*3c90*/  IMAD.HI.U32 R13, R10, R8, RZ ;  /* 0x000000080a0d7227 */ /* 0x001fc800078e00ff */
[----:B-1----:R-:W-:-:S04]  /*3ca0*/  IMAD.HI.U32 R12, R10, R11, RZ ;  /* 0x0000000b0a0c7227 */ /* 0x002fc800078e00ff */
[----:B------:R-:W-:Y:S02]  /*3cb0*/  IMAD.MOV R12, RZ, RZ, -R12 ;  /* 0x000000ffff0c7224 */ /* 0x000fe400078e0a0c */
[----:B------:R-:W-:Y:S02]  /*3cc0*/  IMAD.MOV R13, RZ, RZ, -R13 ;  /* 0x000000ffff0d7224 */ /* 0x000fe400078e0a0d */
[----:B--2---:R-:W-:-:S04]  /*3cd0*/  IMAD.HI.U32 R6, R10, R63, RZ ;  /* 0x0000003f0a067227 */ /* 0x004fc800078e00ff */
[C---:B------:R-:W-:Y:S02]  /*3ce0*/  IMAD R11, R9.reuse, R12, R11 ;  /* 0x0000000c090b7224 */ /* 0x040fe400078e020b */
[C---:B------:R-:W-:Y:S02]  /*3cf0*/  IMAD R8, R9.reuse, R13, R8 ;  /* 0x0000000d09087224 */ /* 0x040fe400078e0208 */
[----:B------:R-:W-:Y:S01]  /*3d00*/  IMAD R2, R9, R3, R2 ;  /* 0x0000000309027224 */ /* 0x000fe200078e0202 */
[----:B------:R0:W-:Y:S01]  /*3d10*/  STL [R1+0x71c], R11 ;  /* 0x00071c0b01007387 */ /* 0x0001e20000100800 */
[----:B------:R-:W-:Y:S02]  /*3d20*/  IMAD.MOV R6, RZ, RZ, -R6 ;  /* 0x000000ffff067224 */ /* 0x000fe400078e0a06 */
[C---:B------:R-:W-:Y:S01]  /*3d30*/  VIADD R13, R64.reuse, 0x7b ;  /* 0x0000007b400d7836 */ /* 0x040fe20000000000 */
[----:B------:R1:W-:Y:S01]  /*3d40*/  STL [R1+0x724], R8 ;  /* 0x0007240801007387 */ /* 0x0003e20000100800 */
[----:B------:R-:W-:-:S02]  /*3d50*/  VIADD R12, R64, 0x7c ;  /* 0x0000007c400c7836 */ /* 0x000fc40000000000 */
[----:B------:R-:W-:Y:S01]  /*3d60*/  IMAD R63, R9, R6, R63 ;  /* 0x00000006093f7224 */ /* 0x000fe200078e023f */
[----:B------:R2:W-:Y:S01]  /*3d70*/  STL [R1+0x18], R2 ;  /* 0x0000180201007387 */ /* 0x0005e20000100800 */
[C---:B------:R-:W-:Y:S01]  /*3d80*/  VIADD R6, R64.reuse, 0x7f ;  /* 0x0000007f40067836 */ /* 0x040fe20000000000 */
[----:B------:R-:W-:Y:S01]  /*3d90*/  IABS R31, R13 ;  /* 0x0000000d001f7213 */ /* 0x000fe20000000000 */
[C---:B0-----:R-:W-:Y:S01]  /*3da0*/  VIADD R11, R64.reuse, 0x7d ;  /* 0x0000007d400b7836 */ /* 0x041fe20000000000 */
[----:B------:R0:W-:Y:S01]  /*3db0*/  STL [R1+0x154c], R13 ;  /* 0x00154c0d01007387 */ /* 0x0001e20000100800 */
[----:B-1----:R-:W-:-:S03]  /*3dc0*/  VIADD R8, R64, 0x7e ;  /* 0x0000007e40087836 */ /* 0x002fc60000000000 */
[----:B------:R-:W-:Y:S01]  /*3dd0*/  STL [R1+0x1554], R12 ;  /* 0x0015540c01007387 */ /* 0x000fe20000100800 */
[----:B------:R-:W-:Y:S01]  /*3de0*/  IMAD.HI.U32 R32, R10, R31, RZ ;  /* 0x0000001f0a207227 */ /* 0x000fe200078e00ff */
[----:B--2---:R-:W-:Y:S02]  /*3df0*/  IABS R2, R11 ;  /* 0x0000000b00027213 */ /* 0x004fe40000000000 */
[----:B------:R1:W-:Y:S01]  /*3e00*/  STL [R1+0x155c], R11 ;  /* 0x00155c0b01007387 */ /* 0x0003e20000100800 */
[----:B------:R-:W-:Y:S01]  /*3e10*/  IABS R3, R8 ;  /* 0x0000000800037213 */ /* 0x000fe20000000000 */
[----:B------:R-:W-:Y:S01]  /*3e20*/  IMAD.MOV R32, RZ, RZ, -R32 ;  /* 0x000000ffff207224 */ /* 0x000fe200078e0a20 */
[----:B0-----:R-:W-:Y:S01]  /*3e30*/  IABS R13, R12 ;  /* 0x0000000c000d7213 */ /* 0x001fe20000000000 */
[----:B------:R0:W-:Y:S02]  /*3e40*/  STL [R1+0x1564], R8 ;  /* 0x0015640801007387 */ /* 0x0001e40000100800 */
[----:B------:R-:W-:-:S02]  /*3e50*/  IMAD R31, R9, R32, R31 ;  /* 0x00000020091f7224 */ /* 0x000fc400078e021f */
[----:B------:R2:W-:Y:S01]  /*3e60*/  STL [R1+0x1568], R6 ;  /* 0x0015680601007387 */ /* 0x0005e20000100800 */
[----:B------:R-:W-:-:S03]  /*3e70*/  IMAD.HI.U32 R14, R10, R13, RZ ;  /* 0x0000000d0a0e7227 */ /* 0x000fc600078e00ff */
[----:B------:R-:W-:Y:S01]  /*3e80*/  STL [R1+0xb8], R31 ;  /* 0x0000b81f01007387 */ /* 0x000fe20000100800 */
[----:B-1----:R-:W-:-:S04]  /*3e90*/  IMAD.HI.U32 R11, R10, R3, RZ ;  /* 0x000000030a0b7227 */ /* 0x002fc800078e00ff */
[----:B0-----:R-:W-:Y:S01]  /*3ea0*/  IMAD.HI.U32 R8, R10, R2, RZ ;  /* 0x000000020a087227 */ /* 0x001fe200078e00ff */
[----:B--2---:R-:W-:-:S03]  /*3eb0*/  IABS R6, R6 ;  /* 0x0000000600067213 */ /* 0x004fc60000000000 */
[----:B------:R-:W-:Y:S02]  /*3ec0*/  IMAD.MOV R14, RZ, RZ, -R14 ;  /* 0x000000ffff0e7224 */ /* 0x000fe400078e0a0e */
[----:B------:R-:W-:-:S04]  /*3ed0*/  IMAD.HI.U32 R12, R10, R6, RZ ;  /* 0x000000060a0c7227 */ /* 0x000fc800078e00ff */
[----:B------:R-:W-:Y:S02]  /*3ee0*/  IMAD.MOV R8, RZ, RZ, -R8 ;  /* 0x000000ffff087224 */ /* 0x000fe400078e0a08 */
[----:B------:R-:W-:Y:S02]  /*3ef0*/  IMAD.MOV R11, RZ, RZ, -R11 ;  /* 0x000000ffff0b7224 */ /* 0x000fe400078e0a0b */
[C---:B------:R-:W-:Y:S02]  /*3f00*/  IMAD R13, R9.reuse, R14, R13 ;  /* 0x0000000e090d7224 */ /* 0x040fe400078e020d */
[----:B------:R-:W-:Y:S02]  /*3f10*/  IMAD.MOV R12, RZ, RZ, -R12 ;  /* 0x000000ffff0c7224 */ /* 0x000fe400078e0a0c */
[C---:B------:R-:W-:Y:S01]  /*3f20*/  IMAD R8, R9.reuse, R8, R2 ;  /* 0x0000000809087224 */ /* 0x040fe200078e0202 */
[----:B------:R0:W-:Y:S01]  /*3f30*/  STL [R1+0x220], R13 ;  /* 0x0002200d01007387 */ /* 0x0001e20000100800 */
[----:B------:R-:W-:-:S02]  /*3f40*/  IMAD R3, R9, R11, R3 ;  /* 0x0000000b09037224 */ /* 0x000fc400078e0203 */
[----:B------:R-:W-:Y:S01]  /*3f50*/  IMAD R2, R9, R12, R6 ;  /* 0x0000000c09027224 */ /* 0x000fe200078e0206 */
[----:B------:R1:W-:Y:S01]  /*3f60*/  STL [R1+0x72c], R8 ;  /* 0x00072c0801007387 */ /* 0x0003e20000100800 */
[----:B------:R-:W-:-:S03]  /*3f70*/  VIADD R11, R64, 0x81 ;  /* 0x00000081400b7836 */ /* 0x000fc60000000000 */
[----:B------:R2:W-:Y:S01]  /*3f80*/  STL [R1+0x418], R3 ;  /* 0x0004180301007387 */ /* 0x0005e20000100800 */
[C---:B0-----:R-:W-:Y:S01]  /*3f90*/  VIADD R13, R64.reuse, 0x80 ;  /* 0x00000080400d7836 */ /* 0x041fe20000000000 */
[----:B------:R-:W-:Y:S02]  /*3fa0*/  IABS R65, R11 ;  /* 0x0000000b00417213 */ /* 0x000fe40000000000 */
[----:B------:R0:W-:Y:S01]  /*3fb0*/  STL [R1+0x414], R2 ;  /* 0x0004140201007387 */ /* 0x0001e20000100800 */
[C---:B-1----:R-:W-:Y:S01]  /*3fc0*/  VIADD R8, R64.reuse, 0x82 ;  /* 0x0000008240087836 */ /* 0x042fe20000000000 */
[----:B------:R-:W-:Y:S02]  /*3fd0*/  IABS R31, R13 ;  /* 0x0000000d001f7213 */ /* 0x000fe40000000000 */
        /* <DEDUP_REMOVED lines=24> */
[----:B------:R-:W-:Y:S02]  /*4160*/  IMAD R65, R9, R13, R65 ;  /* 0x0000000d09417224 */ /* 0x000fe400078e0241 */
[C---:B------:R-:W-:Y:S01]  /*4170*/  VIADD R8, R64.reuse, 0x85 ;  /* 0x0000008540087836 */ /* 0x040fe20000000000 */
        /* <DEDUP_REMOVED lines=39> */
[----:B------:R-:W-:Y:S01]  /*43f0*/  IMAD.HI.U32 R14, R10, R13, RZ ;  /* 0x0000000d0a0e7227 */ /* 0x000fe200078e00ff */
[----:B------:R-:W-:Y:S02]  /*4400*/  IABS R2, R11 ;  /* 0x0000000b00027213 */ /* 0x000fe40000000000 */
[----:B------:R-:W-:Y:S01]  /*4410*/  STL [R1+0x15e8], R12 ;  /* 0x0015e80c01007387 */ /* 0x000fe20000100800 */
[C---:B-1----:R-:W-:Y:S02]  /*4420*/  VIADD R8, R64.reuse, 0x8e ;  /* 0x0000008e40087836 */ /* 0x042fe40000000000 */
[----:B--2---:R-:W-:Y:S01]  /*4430*/  VIADD R3, R64, 0x8d ;  /* 0x0000008d40037836 */ /* 0x004fe20000000000 */
[----:B------:R-:W-:Y:S01]  /*4440*/  STL [R1+0x15fc], R11 ;  /* 0x0015fc0b01007387 */ /* 0x000fe20000100800 */
[----:B------:R-:W-:Y:S01]  /*4450*/  IMAD.MOV R14, RZ, RZ, -R14 ;  /* 0x000000ffff0e7224 */ /* 0x000fe200078e0a0e */
[----:B0-----:R-:W-:-:S02]  /*4460*/  IABS R33, R33 ;  /* 0x0000002100217213 */ /* 0x001fc40000000000 */
[----:B------:R0:W-:Y:S01]  /*4470*/  STL [R1+0x1648], R3 ;  /* 0x0016480301007387 */ /* 0x0001e20000100800 */
[----:B------:R-:W-:Y:S01]  /*4480*/  IABS R6, R8 ;  /* 0x0000000800067213 */ /* 0x000fe20000000000 */
[----:B------:R-:W-:Y:S02]  /*4490*/  IMAD R13, R9, R14, R13 ;  /* 0x0000000e090d7224 */ /* 0x000fe400078e020d */
[C---:B------:R-:W-:Y:S01]  /*44a0*/  IMAD.HI.U32 R34, R10.reuse, R33, RZ ;  /* 0x000000210a227227 */ /* 0x040fe200078e00ff */
[----:B------:R1:W-:Y:S03]  /*44b0*/  STL [R1+0x1660], R8 ;  /* 0x0016600801007387 */ /* 0x0003e60000100800 */
[----:B------:R-:W-:Y:S01]  /*44c0*/  IMAD.MOV R34, RZ, RZ, -R34 ;  /* 0x000000ffff227224 */ /* 0x000fe200078e0a22 */
[----:B0-----:R-:W-:Y:S01]  /*44d0*/  IABS R3, R3 ;  /* 0x0000000300037213 */ /* 0x001fe20000000000 */
[----:B------:R-:W-:-:S04]  /*44e0*/  IMAD.HI.U32 R12, R10, R6, RZ ;  /* 0x000000060a0c7227 */ /* 0x000fc800078e00ff */
[----:B-1----:R-:W-:-:S04]  /*44f0*/  IMAD.HI.U32 R8, R10, R2, RZ ;  /* 0x000000020a087227 */ /* 0x002fc800078e00ff */
        /* <DEDUP_REMOVED lines=18> */
[----:B------:R4:W-:Y:S01]  /*4620*/  STL [R1+0x15bc], R13 ;  /* 0x0015bc0d01007387 */ /* 0x0009e20000100800 */
[C---:B-1----:R-:W-:Y:S02]  /*4630*/  VIADD R8, R64.reuse, 0x91 ;  /* 0x0000009140087836 */ /* 0x042fe40000000000 */
[C---:B--2---:R-:W-:Y:S01]  /*4640*/  VIADD R3, R64.reuse, 0x92 ;  /* 0x0000009240037836 */ /* 0x044fe20000000000 */
[----:B------:R1:W-:Y:S01]  /*4650*/  STL [R1+0x15d0], R11 ;  /* 0x0015d00b01007387 */ /* 0x0003e20000100800 */
[----:B------:R-:W-:Y:S01]  /*4660*/  IMAD.MOV R14, RZ, RZ, -R14 ;  /* 0x000000ffff0e7224 */ /* 0x000fe200078e0a0e */
[----:B------:R-:W-:Y:S01]  /*4670*/  IABS R67, R8 ;  /* 0x0000000800437213 */ /* 0x000fe20000000000 */
[----:B0-----:R-:W-:Y:S01]  /*4680*/  VIADD R2, R64, 0x93 ;  /* 0x0000009340027836 */ /* 0x001fe20000000000 */
[----:B------:R0:W-:Y:S01]  /*4690*/  STL [R1+0x161c], R8 ;  /* 0x00161c0801007387 */ /* 0x0001e20000100800 */
[----:B------:R-:W-:Y:S01]  /*46a0*/  IABS R6, R3 ;  /* 0x0000000300067213 */ /* 0x000fe20000000000 */
[----:B----4-:R-:W-:-:S02]  /*46b0*/  IMAD.HI.U32 R13, R10, R12, RZ ;  /* 0x0000000c0a0d7227 */ /* 0x010fc400078e00ff */
[----:B------:R-:W-:Y:S02]  /*46c0*/  STL [R1+0x1630], R3 ;  /* 0x0016300301007387 */ /* 0x000fe40000100800 */
[----:B------:R-:W-:Y:S02]  /*46d0*/  IMAD.MOV R13, RZ, RZ, -R13 ;  /* 0x000000ffff0d7224 */ /* 0x000fe400078e0a0d */
[----:B------:R2:W-:Y:S01]  /*46e0*/  STL [R1+0x1674], R2 ;  /* 0x0016740201007387 */ /* 0x0005e20000100800 */
[----:B-1----:R-:W-:-:S04]  /*46f0*/  IMAD.HI.U32 R11, R10, R67, RZ ;  /* 0x000000430a0b7227 */ /* 0x002fc800078e00ff */
[----:B0-----:R-:W-:-:S04]  /*4700*/  IMAD.HI.U32 R8, R10, R6, RZ ;  /* 0x000000060a087227 */ /* 0x001fc800078e00ff */
[----:B------:R-:W-:Y:S01]  /*4710*/  IMAD.MOV R8, RZ, RZ, -R8 ;  /* 0x000000ffff087224 */ /* 0x000fe200078e0a08 */
[----:B--2---:R-:W-:Y:S01]  /*4720*/  IABS R2, R2 ;  /* 0x0000000200027213 */ /* 0x004fe20000000000 */
[C---:B------:R-:W-:Y:S02]  /*4730*/  IMAD R12, R9.reuse, R13, R12 ;  /* 0x0000000d090c7224 */ /* 0x040fe400078e020c */
[----:B------:R-:W-:Y:S02]  /*4740*/  IMAD R6, R9, R8, R6 ;  /* 0x0000000809067224 */ /* 0x000fe400078e0206 */
[----:B------:R-:W-:Y:S01]  /*4750*/  IMAD.HI.U32 R3, R10, R2, RZ ;  /* 0x000000020a037227 */ /* 0x000fe200078e00ff */
[----:B------:R0:W-:Y:S03]  /*4760*/  STL [R1+0x2bc], R12 ;  /* 0x0002bc0c01007387 */ /* 0x0001e60000100800 */
[----:B------:R-:W-:Y:S01]  /*4770*/  IMAD.MOV R3, RZ, RZ, -R3 ;  /* 0x000000ffff037224 */ /* 0x000fe200078e0a03 */
[----:B------:R1:W-:Y:S01]  /*4780*/  STL [R1+0x2c], R6 ;  /* 0x00002c0601007387 */ /* 0x0003e20000100800 */
[----:B------:R-:W-:-:S02]  /*4790*/  VIADD R8, R64, 0x94 ;  /* 0x0000009440087836 */ /* 0x000fc40000000000 */
[C---:B------:R-:W-:Y:S02]  /*47a0*/  IMAD R2, R9.reuse, R3, R2 ;  /* 0x0000000309027224 */ /* 0x040fe400078e0202 */
[C---:B------:R-:W-:Y:S02]  /*47b0*/  VIADD R13, R64.reuse, 0x95 ;  /* 0x00000095400d7836 */ /* 0x040fe40000000000 */
[C---:B0-----:R-:W-:Y:S01]  /*47c0*/  VIADD R12, R64.reuse, 0x96 ;  /* 0x00000096400c7836 */ /* 0x041fe20000000000 */
[----:B------:R0:W-:Y:S01]  /*47d0*/  STL [R1+0x184], R2 ;  /* 0x0001840201007387 */ /* 0x0001e20000100800 */
[----:B------:R-:W-:Y:S02]  /*47e0*/  IMAD.MOV R11, RZ, RZ, -R11 ;  /* 0x000000ffff0b7224 */ /* 0x000fe400078e0a0b */
[----:B-1----:R-:W-:Y:S01]  /*47f0*/  VIADD R6, R64, 0x97 ;  /* 0x0000009740067836 */ /* 0x002fe20000000000 */
[----:B------:R1:W-:Y:S01]  /*4800*/  STL [R1+0x15a4], R8 ;  /* 0x0015a40801007387 */ /* 0x0003e20000100800 */
[----:B------:R-:W-:Y:S01]  /*4810*/  IABS R3, R12 ;  /* 0x0000000c00037213 */ /* 0x000fe20000000000 */
[----:B------:R-:W-:-:S02]  /*4820*/  IMAD R67, R9, R11, R67 ;  /* 0x0000000b09437224 */ /* 0x000fc400078e0243 */
[----:B------:R2:W-:Y:S01]  /*4830*/  STL [R1+0x15e4], R13 ;  /* 0x0015e40d01007387 */ /* 0x0005e20000100800 */
[----:B------:R-:W-:Y:S01]  /*4840*/  VIADD R11, R64, 0x98 ;  /* 0x00000098400b7836 */ /* 0x000fe20000000000 */
[----:B0-----:R-:W-:Y:S01]  /*4850*/  IABS R2, R13 ;  /* 0x0000000d00027213 */ /* 0x001fe20000000000 */
[----:B------:R-:W-:Y:S01]  /*4860*/  IMAD R34, R9, R14, R34 ;  /* 0x0000000e09227224 */ /* 0x000fe200078e0222 */
[----:B------:R0:W-:Y:S01]  /*4870*/  STL [R1+0x15f8], R12 ;  /* 0x0015f80c01007387 */ /* 0x0001e20000100800 */
[----:B------:R-:W-:Y:S01]  /*4880*/  IMAD.HI.U32 R35, R10, R3, RZ ;  /* 0x000000030a237227 */ /* 0x000fe200078e00ff */
[----:B-1----:R-:W-:Y:S02]  /*4890*/  IABS R8, R8 ;  /* 0x0000000800087213 */ /* 0x002fe40000000000 */
[----:B------:R1:W-:Y:S01]  /*48a0*/  STL [R1+0x1644], R6 ;  /* 0x0016440601007387 */ /* 0x0003e20000100800 */
[----:B------:R-:W-:Y:S01]  /*48b0*/  IABS R33, R11 ;  /* 0x0000000b00217213 */ /* 0x000fe20000000000 */
[----:B------:R-:W-:-:S02]  /*48c0*/  IMAD.MOV R35, RZ, RZ, -R35 ;  /* 0x000000ffff237224 */ /* 0x000fc400078e0a23 */
[C---:B--2---:R-:W-:Y:S01]  /*48d0*/  IMAD.HI.U32 R13, R10.reuse, R8, RZ ;  /* 0x000000080a0d7227 */ /* 0x044fe200078e00ff */
[----:B------:R2:W-:Y:S03]  /*48e0*/  STL [R1+0x165c], R11 ;  /* 0x00165c0b01007387 */ /* 0x0005e60000100800 */
[----:B0-----:R-:W-:Y:S01]  /*48f0*/  IMAD.HI.U32 R12, R10, R2, RZ ;  /* 0x000000020a0c7227 */ /* 0x001fe200078e00ff */
[----:B-1----:R-:W-:-:S03]  /*4900*/  IABS R6, R6 ;  /* 0x0000000600067213 */ /* 0x002fc60000000000 */
[----:B------:R-:W-:Y:S02]  /*4910*/  IMAD.MOV R13, RZ, RZ, -R13 ;  /* 0x000000ffff0d7224 */ /* 0x000fe400078e0a0d */
[----:B------:R-:W-:Y:S02]  /*4920*/  IMAD.MOV R12, RZ, RZ, -R12 ;  /* 0x000000ffff0c7224 */ /* 0x000fe400078e0a0c */
[----:B------:R-:W-:-:S04]  /*4930*/  IMAD.HI.U32 R14, R10, R6, RZ ;  /* 0x000000060a0e7227 */ /* 0x000fc800078e00ff */
[C---:B------:R-:W-:Y:S02]  /*4940*/  IMAD R13, R9.reuse, R13, R8 ;  /* 0x0000000d090d7224 */ /* 0x040fe400078e0208 */
[----:B------:R-:W-:Y:S02]  /*4950*/  IMAD.MOV R14, RZ, RZ, -R14 ;  /* 0x000000ffff0e7224 */ /* 0x000fe400078e0a0e */
[----:B------:R-:W-:Y:S01]  /*4960*/  IMAD R8, R9, R12, R2 ;  /* 0x0000000c09087224 */ /* 0x000fe200078e0202 */
[----:B------:R0:W-:Y:S01]  /*4970*/  STL [R1+0x2a8], R13 ;  /* 0x0002a80d01007387 */ /* 0x0001e20000100800 */
[----:B--2---:R-:W-:-:S03]  /*4980*/  IMAD.HI.U32 R11, R10, R33, RZ ;  /* 0x000000210a0b7227 */ /* 0x004fc600078e00ff */
[----:B------:R1:W-:Y:S01]  /*4990*/  STL [R1+0x2a4], R8 ;  /* 0x0002a40801007387 */ /* 0x0003e20000100800 */
[C---:B------:R-:W-:Y:S02]  /*49a0*/  IMAD R3, R9.reuse, R35, R3 ;  /* 0x0000002309037224 */ /* 0x040fe400078e0203 */
[C---:B------:R-:W-:Y:S02]  /*49b0*/  IMAD R2, R9.reuse, R14, R6 ;  /* 0x0000000e09027224 */ /* 0x040fe400078e0206 */
[C---:B------:R-:W-:Y:S01]  /*49c0*/  VIADD R12, R64.reuse, 0x9a ;  /* 0x0000009a400c7836 */ /* 0x040fe20000000000 */
[----:B------:R2:W-:Y:S01]  /*49d0*/  STL [R1+0x2ac], R3 ;  /* 0x0002ac0301007387 */ /* 0x0005e20000100800 */
[C---:B0-----:R-:W-:Y:S02]  /*49e0*/  VIADD R13, R64.reuse, 0x99 ;  /* 0x00000099400d7836 */ /* 0x041fe40000000000 */
[----:B------:R-:W-:Y:S01]  /*49f0*/  IMAD.MOV R11, RZ, RZ, -R11 ;  /* 0x000000ffff0b7224 */ /* 0x000fe200078e0a0b */
[----:B------:R0:W-:Y:S01]  /*4a00*/  STL [R1+0x2b0], R2 ;  /* 0x0002b00201007387 */ /* 0x0001e20000100800 */
[C---:B-1----:R-:W-:Y:S01]  /*4a10*/  VIADD R8, R64.reuse, 0x9b ;  /* 0x0000009b40087836 */ /* 0x042fe20000000000 */
[----:B------:R-:W-:Y:S01]  /*4a20*/  IABS R68, R13 ;  /* 0x0000000d00447213 */ /* 0x000fe20000000000 */
[----:B------:R-:W-:Y:S01]  /*4a30*/  IMAD R33, R9, R11, R33 ;  /* 0x0000000b09217224 */ /* 0x000fe200078e0221 */
[----:B------:R1:W-:Y:S01]  /*4a40*/  STL [R1+0x15b8], R13 ;  /* 0x0015b80d01007387 */ /* 0x0003e20000100800 */
[----:B--2---:R-:W-:Y:S01]  /*4a50*/  VIADD R3, R64, 0x9d ;  /* 0x0000009d40037836 */ /* 0x004fe20000000000 */
[----:B------:R-:W-:-:S02]  /*4a60*/  IABS R11, R8 ;  /* 0x00000008000b7213 */ /* 0x000fc40000000000 */
[----:B------:R2:W-:Y:S01]  /*4a70*/  STL [R1+0x15cc], R12 ;  /* 0x0015cc0c01007387 */ /* 0x0005e20000100800 */
[----:B------:R-:W-:-:S03]  /*4a80*/  IMAD.HI.U32 R35, R10, R68, RZ ;  /* 0x000000440a237227 */ /* 0x000fc600078e00ff */
[----:B------:R-:W-:Y:S01]  /*4a90*/  STL [R1+0x1618], R8 ;  /* 0x0016180801007387 */ /* 0x000fe20000100800 */
[----:B0-----:R-:W-:Y:S01]  /*4aa0*/  VIADD R2, R64, 0x9c ;  /* 0x0000009c40027836 */ /* 0x001fe20000000000 */
[----:B-1----:R-:W-:Y:S01]  /*4ab0*/  IABS R13, R12 ;  /* 0x0000000c000d7213 */ /* 0x002fe20000000000 */
[----:B------:R-:W-:-:S03]  /*4ac0*/  IMAD.MOV R35, RZ, RZ, -R35 ;  /* 0x000000ffff237224 */ /* 0x000fc600078e0a23 */
[----:B------:R0:W-:Y:S01]  /*4ad0*/  STL [R1+0x162c], R2 ;  /* 0x00162c0201007387 */ /* 0x0001e20000100800 */
[----:B------:R-:W-:-:S03]  /*4ae0*/  IMAD.HI.U32 R14, R10, R13, RZ ;  /* 0x0000000d0a0e7227 */ /* 0x000fc600078e00ff */
[----:B------:R1:W-:Y:S01]  /*4af0*/  STL [R1+0x1670], R3 ;  /* 0x0016700301007387 */ /* 0x0003e20000100800 */
[----:B--2---:R-:W-:-:S04]  /*4b00*/  IMAD.HI.U32 R12, R10, R11, RZ ;  /* 0x0000000b0a0c7227 */ /* 0x004fc800078e00ff */
[----:B------:R-:W-:Y:S01]  /*4b10*/  IMAD.MOV R14, RZ, RZ, -R14 ;  /* 0x000000ffff0e7224 */ /* 0x000fe200078e0a0e */
[----:B0-----:R-:W-:Y:S01]  /*4b20*/  IABS R2, R2 ;  /* 0x0000000200027213 */ /* 0x001fe20000000000 */
[----:B------:R-:W-:Y:S02]  /*4b30*/  IMAD.MOV R12, RZ, RZ, -R12 ;  /* 0x000000ffff0c7224 */ /* 0x000fe400078e0a0c */
[----:B------:R-:W-:Y:S01]  /*4b40*/  IMAD R13, R9, R14, R13 ;  /* 0x0000000e090d7224 */ /* 0x000fe200078e020d */
[----:B-1----:R-:W-:Y:S01]  /*4b50*/  IABS R3, R3 ;  /* 0x0000000300037213 */ /* 0x002fe20000000000 */
[----:B------:R-:W-:-:S03]  /*4b60*/  IMAD.HI.U32 R6, R10, R2, RZ ;  /* 0x000000020a067227 */ /* 0x000fc600078e00ff */
[----:B------:R0:W-:Y:S01]  /*4b70*/  STL [R1+0x28], R13 ;  /* 0x0000280d01007387 */ /* 0x0001e20000100800 */
[----:B------:R-:W-:-:S04]  /*4b80*/  IMAD.HI.U32 R8, R10, R3, RZ ;  /* 0x000000030a087227 */ /* 0x000fc800078e00ff */
[----:B------:R-:W-:Y:S02]  /*4b90*/  IMAD.MOV R6, RZ, RZ, -R6 ;  /* 0x000000ffff067224 */ /* 0x000fe400078e0a06 */
[C---:B------:R-:W-:Y:S02]  /*4ba0*/  IMAD R11, R9.reuse, R12, R11 ;  /* 0x0000000c090b7224 */ /* 0x040fe400078e020b */
[----:B------:R-:W-:Y:S02]  /*4bb0*/  IMAD.MOV R8, RZ, RZ, -R8 ;  /* 0x000000ffff087224 */ /* 0x000fe400078e0a08 */
[C---:B------:R-:W-:Y:S01]  /*4bc0*/  IMAD R6, R9.reuse, R6, R2 ;  /* 0x0000000609067224 */ /* 0x040fe200078e0202 */
[----:B------:R1:W-:Y:S01]  /*4bd0*/  STL [R1+0x160], R11 ;  /* 0x0001600b01007387 */ /* 0x0003e20000100800 */
[----:B------:R-:W-:Y:S02]  /*4be0*/  IMAD R2, R9, R8, R3 ;  /* 0x0000000809027224 */ /* 0x000fe400078e0203 */
[C---:B0-----:R-:W-:Y:S01]  /*4bf0*/  VIADD R13, R64.reuse, 0x9f ;  /* 0x0000009f400d7836 */ /* 0x041fe20000000000 */
[----:B------:R0:W-:Y:S01]  /*4c00*/  STL [R1+0x294], R6 ;  /* 0x0002940601007387 */ /* 0x0001e20000100800 */
[----:B------:R-:W-:-:S02]  /*4c10*/  VIADD R12, R64, 0xa0 ;  /* 0x000000a0400c7836 */ /* 0x000fc40000000000 */
[----:B------:R-:W-:Y:S01]  /*4c20*/  IMAD R68, R9, R35, R68 ;  /* 0x0000002309447224 */ /* 0x000fe200078e0244 */
[----:B------:R2:W-:Y:S01]  /*4c30*/  STL [R1+0x298], R2 ;  /* 0x0002980201007387 */ /* 0x0005e20000100800 */
[----:B------:R-:W-:Y:S01]  /*4c40*/  IABS R8, R13 ;  /* 0x0000000d00087213 */ /* 0x000fe20000000000 */
[C---:B-1----:R-:W-:Y:S01]  /*4c50*/  VIADD R11, R64.reuse, 0x9e ;  /* 0x0000009e400b7836 */ /* 0x042fe20000000000 */
[----:B------:R-:W-:Y:S01]  /*4c60*/  IABS R35, R12 ;  /* 0x0000000c00237213 */ /* 0x000fe20000000000 */
[----:B0-----:R-:W-:-:S03]  /*4c70*/  VIADD R6, R64, 0xa1 ;  /* 0x000000a140067836 */ /* 0x001fc60000000000 */
[----:B------:R0:W-:Y:S01]  /*4c80*/  STL [R1+0x15a0], R11 ;  /* 0x0015a00b01007387 */ /* 0x0001e20000100800 */
[----:B------:R-:W-:-:S03]  /*4c90*/  IMAD.HI.U32 R14, R10, R35, RZ ;  /* 0x000000230a0e7227 */ /* 0x000fc600078e00ff */
[----:B------:R1:W-:Y:S01]  /*4ca0*/  STL [R1+0x15e0], R13 ;  /* 0x0015e00d01007387 */ /* 0x0003e20000100800 */
[----:B--2---:R-:W-:Y:S01]  /*4cb0*/  VIADD R2, R64, 0xa2 ;  /* 0x000000a240027836 */ /* 0x004fe20000000000 */
[----:B------:R-:W-:Y:S01]  /*4cc0*/  IABS R69, R6 ;  /* 0x0000000600457213 */ /* 0x000fe20000000000 */
[----:B------:R-:W-:Y:S01]  /*4cd0*/  IMAD.MOV R14, RZ, RZ, -R14 ;  /* 0x000000ffff0e7224 */ /* 0x000fe200078e0a0e */
[----:B------:R2:W-:Y:S01]  /*4ce0*/  STL [R1+0x15f4], R12 ;  /* 0x0015f40c01007387 */ /* 0x0005e20000100800 */
[----:B0-----:R-:W-:Y:S02]  /*4cf0*/  IABS R11, R11 ;  /* 0x0000000b000b7213 */ /* 0x001fe40000000000 */
[----:B------:R-:W-:Y:S01]  /*4d00*/  IMAD R35, R9, R14, R35 ;  /* 0x0000000e09237224 */ /* 0x000fe200078e0223 */
[----:B------:R-:W-:Y:S01]  /*4d10*/  STL [R1+0x1640], R6 ;  /* 0x0016400601007387 */ /* 0x000fe20000100800 */
[----:B-1----:R-:W-:-:S03]  /*4d20*/  IMAD.HI.U32 R13, R10, R8, RZ ;  /* 0x000000080a0d7227 */ /* 0x002fc600078e00ff */
[----:B------:R0:W-:Y:S01]  /*4d30*/  STL [R1+0x1658], R2 ;  /* 0x0016580201007387 */ /* 0x0001e20000100800 */
[----:B--2---:R-:W-:-:S04]  /*4d40*/  IMAD.HI.U32 R12, R10, R11, RZ ;  /* 0x0000000b0a0c7227 */ /* 0x004fc800078e00ff */
[----:B------:R-:W-:Y:S02]  /*4d50*/  IMAD.MOV R12, RZ, RZ, -R12 ;  /* 0x000000ffff0c7224 */ /* 0x000fe400078e0a0c */
[----:B------:R-:W-:Y:S01]  /*4d60*/  IMAD.MOV R13, RZ, RZ, -R13 ;  /* 0x000000ffff0d7224 */ /* 0x000fe200078e0a0d */
[----:B0-----:R-:W-:Y:S01]  /*4d70*/  IABS R2, R2 ;  /* 0x0000000200027213 */ /* 0x001fe20000000000 */
[----:B------:R-:W-:Y:S02]  /*4d80*/  IMAD R11, R9, R12, R11 ;  /* 0x0000000c090b7224 */ /* 0x000fe400078e020b */
[----:B------:R-:W-:-:S03]  /*4d90*/  IMAD.HI.U32 R6, R10, R69, RZ ;  /* 0x000000450a067227 */ /* 0x000fc600078e00ff */
[----:B------:R0:W-:Y:S01]  /*4da0*/  STL [R1+0x28c], R11 ;  /* 0x00028c0b01007387 */ /* 0x0001e20000100800 */
[----:B------:R-:W-:-:S04]  /*4db0*/  IMAD.HI.U32 R3, R10, R2, RZ ;  /* 0x000000020a037227 */ /* 0x000fc800078e00ff */
[----:B------:R-:W-:Y:S02]  /*4dc0*/  IMAD.MOV R3, RZ, RZ, -R3 ;  /* 0x000000ffff037224 */ /* 0x000fe400078e0a03 */
[C---:B------:R-:W-:Y:S02]  /*4dd0*/  IMAD R8, R9.reuse, R13, R8 ;  /* 0x0000000d09087224 */ /* 0x040fe400078e0208 */
[C---:B------:R-:W-:Y:S02]  /*4de0*/  IMAD R2, R9.reuse, R3, R2 ;  /* 0x0000000309027224 */ /* 0x040fe400078e0202 */
[----:B------:R-:W-:Y:S01]  /*4df0*/  IMAD.MOV R6, RZ, RZ, -R6 ;  /* 0x000000ffff067224 */ /* 0x000fe200078e0a06 */
[----:B------:R1:W-:Y:S01]  /*4e00*/  STL [R1+0x288], R8 ;  /* 0x0002880801007387 */ /* 0x0003e20000100800 */
[C---:B0-----:R-:W-:Y:S02]  /*4e10*/  VIADD R11, R64.reuse, 0xa3 ;  /* 0x000000a3400b7836 */ /* 0x041fe40000000000 */
[----:B------:R-:W-:Y:S01]  /*4e20*/  VIADD R13, R64, 0xa4 ;  /* 0x000000a4400d7836 */ /* 0x000fe20000000000 */
[----:B------:R0:W-:Y:S01]  /*4e30*/  STL [R1+0x30], R2 ;  /* 0x0000300201007387 */ /* 0x0001e20000100800 */
[----:B------:R-:W-:-:S02]  /*4e40*/  IMAD R69, R9, R6, R69 ;  /* 0x0000000609457224 */ /* 0x000fc400078e0245 */
[C---:B------:R-:W-:Y:S01]  /*4e50*/  VIADD R12, R64.reuse, 0xa5 ;  /* 0x000000a5400c7836 */ /* 0x040fe20000000000 */
[----:B------:R2:W-:Y:S01]  /*4e60*/  STL [R1+0x15b4], R11 ;  /* 0x0015b40b01007387 */ /* 0x0005e20000100800 */
[C---:B------:R-:W-:Y:S02]  /*4e70*/  VIADD R6, R64.reuse, 0xa6 ;  /* 0x000000a640067836 */ /* 0x040fe40000000000 */
[----:B-1----:R-:W-:Y:S01]  /*4e80*/  VIADD R8, R64, 0xa7 ;  /* 0x000000a740087836 */ /* 0x002fe20000000000 */
[----:B------:R1:W-:Y:S01]  /*4e90*/  STL [R1+0x15c8], R13 ;  /* 0x0015c80d01007387 */ /* 0x0003e20000100800 */
[----:B------:R-:W-:Y:S02]  /*4ea0*/  IABS R3, R12 ;  /* 0x0000000c00037213 */ /* 0x000fe40000000000 */
[----:B0-----:R-:W-:Y:S01]  /*4eb0*/  IABS R2, R13 ;  /* 0x0000000d00027213 */ /* 0x001fe20000000000 */
[----:B------:R-:W-:Y:S01]  /*4ec0*/  STL [R1+0x1614], R12 ;  /* 0x0016140c01007387 */ /* 0x000fe20000100800 */
[----:B--2---:R-:W-:Y:S01]  /*4ed0*/  IABS R11, R11 ;  /* 0x0000000b000b7213 */ /* 0x004fe20000000000 */
[----:B------:R-:W-:-:S02]  /*4ee0*/  IMAD.HI.U32 R37, R10, R3, RZ ;  /* 0x000000030a257227 */ /* 0x000fc400078e00ff */
[----:B------:R0:W-:Y:S02]  /*4ef0*/  STL [R1+0x1628], R6 ;  /* 0x0016280601007387 */ /* 0x0001e40000100800 */
[C---:B------:R-:W-:Y:S02]  /*4f00*/  IMAD.HI.U32 R14, R10.reuse, R11, RZ ;  /* 0x0000000b0a0e7227 */ /* 0x040fe400078e00ff */
[----:B------:R2:W-:Y:S02]  /*4f10*/  STL [R1+0x166c], R8 ;  /* 0x00166c0801007387 */ /* 0x0005e40000100800 */
[----:B-1----:R-:W-:Y:S01]  /*4f20*/  IMAD.HI.U32 R13, R10, R2, RZ ;  /* 0x000000020a0d7227 */ /* 0x002fe200078e00ff */
[----:B0-----:R-:W-:-:S03]  /*4f30*/  IABS R6, R6 ;  /* 0x0000000600067213 */ /* 0x001fc60000000000 */
[----:B------:R-:W-:Y:S02]  /*4f40*/  IMAD.MOV R14, RZ, RZ, -R14 ;  /* 0x000000ffff0e7224 */ /* 0x000fe400078e0a0e */
[----:B------:R-:W-:Y:S01]  /*4f50*/  IMAD.MOV R13, RZ, RZ, -R13 ;  /* 0x000000ffff0d7224 */ /* 0x000fe200078e0a0d */
[----:B--2---:R-:W-:Y:S01]  /*4f60*/  IABS R8, R8 ;  /* 0x0000000800087213 */ /* 0x004fe20000000000 */
[----:B------:R-:W-:-:S04]  /*4f70*/  IMAD.HI.U32 R36, R10, R6, RZ ;  /* 0x000000060a247227 */ /* 0x000fc800078e00ff */
[----:B------:R-:W-:-:S04]  /*4f80*/  IMAD.HI.U32 R12, R10, R8, RZ ;  /* 0x000000080a0c7227 */ /* 0x000fc800078e00ff */
[----:B------:R-:W-:Y:S02]  /*4f90*/  IMAD.MOV R37, RZ, RZ, -R37 ;  /* 0x000000ffff257224 */ /* 0x000fe400078e0a25 */
[C---:B------:R-:W-:Y:S02]  /*4fa0*/  IMAD R14, R9.reuse, R14, R11 ;  /* 0x0000000e090e7224 */ /* 0x040fe400078e020b */
[----:B------:R-:W-:Y:S02]  /*4fb0*/  IMAD.MOV R36, RZ, RZ, -R36 ;  /* 0x000000ffff247224 */ /* 0x000fe400078e0a24 */
[C---:B------:R-:W-:Y:S01]  /*4fc0*/  IMAD R2, R9.reuse, R13, R2 ;  /* 0x0000000d09027224 */ /* 0x040fe200078e0202 */
[----:B------:R-:W-:Y:S01]  /*4fd0*/  STL [R1+0xbc], R14 ;  /* 0x0000bc0e01007387 */ /* 0x000fe20000100800 */
[----:B------:R-:W-:Y:S02]  /*4fe0*/  IMAD.MOV R12, RZ, RZ, -R12 ;  /* 0x000000ffff0c7224 */ /* 0x000fe400078e0a0c */
[C---:B------:R-:W-:Y:S01]  /*4ff0*/  IMAD R11, R9.reuse, R37, R3 ;  /* 0x00000025090b7224 */ /* 0x040fe200078e0203 */
[----:B------:R0:W-:Y:S01]  /*5000*/  STL [R1+0x268], R2 ;  /* 0x0002680201007387 */ /* 0x0001e20000100800 */
[----:B------:R-:W-:-:S02]  /*5010*/  IMAD R3, R9, R36, R6 ;  /* 0x0000002409037224 */ /* 0x000fc400078e0206 */
[C---:B------:R-:W-:Y:S01]  /*5020*/  VIADD R13, R64.reuse, 0xa8 ;  /* 0x000000a8400d7836 */ /* 0x040fe20000000000 */
[----:B------:R1:W-:Y:S01]  /*5030*/  STL [R1+0x264], R11 ;  /* 0x0002640b01007387 */ /* 0x0003e20000100800 */
[----:B------:R-:W-:-:S03]  /*5040*/  VIADD R6, R64, 0xaa ;  /* 0x000000aa40067836 */ /* 0x000fc60000000000 */
[----:B------:R2:W-:Y:S01]  /*5050*/  STL [R1+0x26c], R3 ;  /* 0x00026c0301007387 */ /* 0x0005e20000100800 */
[----:B------:R-:W-:Y:S01]  /*5060*/  IABS R36, R13 ;  /* 0x0000000d00247213 */ /* 0x000fe20000000000 */
[----:B0-----:R-:W-:Y:S02]  /*5070*/  IMAD R2, R9, R12, R8 ;  /* 0x0000000c09027224 */ /* 0x001fe400078e0208 */
[----:B-1----:R-:W-:-:S03]  /*5080*/  VIADD R11, R64, 0xa9 ;  /* 0x000000a9400b7836 */ /* 0x002fc60000000000 */
[----:B------:R0:W-:Y:S01]  /*5090*/  STL [R1+0x270], R2 ;  /* 0x0002700201007387 */ /* 0x0001e20000100800 */
[----:B------:R-:W-:-:S03]  /*50a0*/  IMAD.HI.U32 R14, R10, R36, RZ ;  /* 0x000000240a0e7227 */ /* 0x000fc600078e00ff */
[----:B------:R1:W-:Y:S01]  /*50b0*/  STL [R1+0x159c], R13 ;  /* 0x00159c0d01007387 */ /* 0x0003e20000100800 */
[C---:B--2---:R-:W-:Y:S01]  /*50c0*/  VIADD R3, R64.reuse, 0xab ;  /* 0x000000ab40037836 */ /* 0x044fe20000000000 */
[----:B------:R-:W-:Y:S01]  /*50d0*/  IABS R70, R11 ;  /* 0x0000000b00467213 */ /* 0x000fe20000000000 */
[----:B------:R-:W-:Y:S01]  /*50e0*/  IMAD.MOV R14, RZ, RZ, -R14 ;  /* 0x000000ffff0e7224 */ /* 0x000fe200078e0a0e */
[----:B------:R2:W-:Y:S01]  /*50f0*/  STL [R1+0x15dc], R11 ;  /* 0x0015dc0b01007387 */ /* 0x0005e20000100800 */
[----:B0-----:R-:W-:-:S03]  /*5100*/  VIADD R2, R64, 0xac ;  /* 0x000000ac40027836 */ /* 0x001fc60000000000 */
[----:B------:R0:W-:Y:S01]  /*5110*/  STL [R1+0x15f0], R6 ;  /* 0x0015f00601007387 */ /* 0x0001e20000100800 */
[----:B------:R-:W-:Y:S02]  /*5120*/  IMAD R36, R9, R14, R36 ;  /* 0x0000000e09247224 */ /* 0x000fe400078e0224 */
[C---:B-1----:R-:W-:Y:S01]  /*5130*/  IMAD.HI.U32 R13, R10.reuse, R70, RZ ;  /* 0x000000460a0d7227 */ /* 0x042fe200078e00ff */
[----:B------:R-:W-:Y:S01]  /*5140*/  STL [R1+0x163c], R3 ;  /* 0x00163c0301007387 */ /* 0x000fe20000100800 */
[----:B--2---:R-:W-:Y:S02]  /*5150*/  IABS R11, R6 ;  /* 0x00000006000b7213 */ /* 0x004fe40000000000 */
[----:B------:R-:W-:Y:S01]  /*5160*/  IMAD.MOV R13, RZ, RZ, -R13 ;  /* 0x000000ffff0d7224 */ /* 0x000fe200078e0a0d */
[----:B------:R1:W-:Y:S01]  /*5170*/  STL [R1+0x1654], R2 ;  /* 0x0016540201007387 */ /* 0x0003e20000100800 */
[----:B0-----:R-:W-:Y:S01]  /*5180*/  IABS R6, R3 ;  /* 0x0000000300067213 */ /* 0x001fe20000000000 */
[----:B------:R-:W-:-:S04]  /*5190*/  IMAD.HI.U32 R12, R10, R11, RZ ;  /* 0x0000000b0a0c7227 */ /* 0x000fc800078e00ff */
[----:B------:R-:W-:Y:S01]  /*51a0*/  IMAD.HI.U32 R8, R10, R6, RZ ;  /* 0x000000060a087227 */ /* 0x000fe200078e00ff */
[----:B-1----:R-:W-:-:S03]  /*51b0*/  IABS R2, R2 ;  /* 0x0000000200027213 */ /* 0x002fc60000000000 */
        /* <DEDUP_REMOVED lines=14> */
[C---:B0-----:R-:W-:Y:S01]  /*52a0*/  VIADD R11, R64.reuse, 0xb1 ;  /* 0x000000b1400b7836 */ /* 0x041fe20000000000 */
[----:B------:R-:W-:Y:S02]  /*52b0*/  IABS R3, R13 ;  /* 0x0000000d00037213 */ /* 0x000fe40000000000 */
[----:B------:R0:W-:Y:S01]  /*52c0*/  STL [R1+0x15b0], R8 ;  /* 0x0015b00801007387 */ /* 0x0001e20000100800 */
[----:B------:R-:W-:Y:S01]  /*52d0*/  IABS R37, R12 ;  /* 0x0000000c00257213 */ /* 0x000fe20000000000 */
[----:B-1----:R-:W-:Y:S01]  /*52e0*/  VIADD R6, R64, 0xaf ;  /* 0x000000af40067836 */ /* 0x002fe20000000000 */
[----:B------:R-:W-:Y:S01]  /*52f0*/  IABS R71, R11 ;  /* 0x0000000b00477213 */ /* 0x000fe20000000000 */
[----:B------:R-:W-:Y:S02]  /*5300*/  STL [R1+0x15c4], R13 ;  /* 0x0015c40d01007387 */ /* 0x000fe40000100800 */
        /* <DEDUP_REMOVED lines=27> */
[C---:B-1----:R-:W-:Y:S01]  /*54c0*/  VIADD R8, R64.reuse, 0xb6 ;  /* 0x000000b640087836 */ /* 0x042fe20000000000 */
[----:B------:R-:W-:Y:S02]  /*54d0*/  IABS R6, R11 ;  /* 0x0000000b00067213 */ /* 0x000fe40000000000 */
[----:B------:R-:W-:Y:S01]  /*54e0*/  STL [R1+0x15d8], R12 ;  /* 0x0015d80c01007387 */ /* 0x000fe20000100800 */
[----:B--2---:R-:W-:Y:S02]  /*54f0*/  VIADD R3, R64, 0xb4 ;  /* 0x000000b440037836 */ /* 0x004fe40000000000 */
[----:B------:R-:W-:Y:S01]  /*5500*/  IMAD.HI.U32 R13, R10, R6, RZ ;  /* 0x000000060a0d7227 */ /* 0x000fe200078e00ff */
[----:B0-----:R-:W-:Y:S02]  /*5510*/  IABS R38, R38 ;  /* 0x0000002600267213 */ /* 0x001fe40000000000 */
[----:B------:R0:W-:Y:S01]  /*5520*/  STL [R1+0x15ec], R3 ;  /* 0x0015ec0301007387 */ /* 0x0001e20000100800 */
[----:B------:R-:W-:-:S03]  /*5530*/  IMAD.MOV R13, RZ, RZ, -R13 ;  /* 0x000000ffff0d7224 */ /* 0x000fc600078e0a0d */
[----:B------:R1:W-:Y:S01]  /*5540*/  STL [R1+0x1638], R11 ;  /* 0x0016380b01007387 */ /* 0x0003e20000100800 */
[----:B------:R-:W-:-:S03]  /*5550*/  IMAD.HI.U32 R39, R10, R38, RZ ;  /* 0x000000260a277227 */ /* 0x000fc600078e00ff */
[----:B------:R2:W-:Y:S01]  /*5560*/  STL [R1+0x1650], R8 ;  /* 0x0016500801007387 */ /* 0x0005e20000100800 */
[----:B------:R-:W-:Y:S01]  /*5570*/  IMAD.MOV R39, RZ, RZ, -R39 ;  /* 0x000000ffff277224 */ /* 0x000fe200078e0a27 */
[----:B0-----:R-:W-:-:S03]  /*5580*/  IABS R3, R3 ;  /* 0x0000000300037213 */ /* 0x001fc60000000000 */
[----:B------:R-:W-:Y:S02]  /*5590*/  IMAD R38, R9, R39, R38 ;  /* 0x0000002709267224 */ /* 0x000fe400078e0226 */
[----:B-1----:R-:W-:Y:S01]  /*55a0*/  IMAD.HI.U32 R11, R10, R2, RZ ;  /* 0x000000020a0b7227 */ /* 0x002fe200078e00ff */
[----:B--2---:R-:W-:-:S03]  /*55b0*/  IABS R8, R8 ;  /* 0x0000000800087213 */ /* 0x004fc60000000000 */
[C---:B------:R-:W-:Y:S01]  /*55c0*/  IMAD.HI.U32 R12, R10.reuse, R3, RZ ;  /* 0x000000030a0c7227 */ /* 0x040fe200078e00ff */
[----:B------:R-:W-:Y:S03]  /*55d0*/  STL [R1+0x3c], R38 ;  /* 0x00003c2601007387 */ /* 0x000fe60000100800 */
[----:B------:R-:W-:Y:S02]  /*55e0*/  IMAD.MOV R11, RZ, RZ, -R11 ;  /* 0x000000ffff0b7224 */ /* 0x000fe400078e0a0b */
[----:B------:R-:W-:-:S04]  /*55f0*/  IMAD.HI.U32 R14, R10, R8, RZ ;  /* 0x000000080a0e7227 */ /* 0x000fc800078e00ff */
[----:B------:R-:W-:Y:S02]  /*5600*/  IMAD.MOV R12, RZ, RZ, -R12 ;  /* 0x000000ffff0c7224 */ /* 0x000fe400078e0a0c */
[C---:B------:R-:W-:Y:S02]  /*5610*/  IMAD R2, R9.reuse, R11, R2 ;  /* 0x0000000b09027224 */ /* 0x040fe400078e0202 */
[----:B------:R-:W-:Y:S02]  /*5620*/  IMAD.MOV R14, RZ, RZ, -R14 ;  /* 0x000000ffff0e7224 */ /* 0x000fe400078e0a0e */
[C---:B------:R-:W-:Y:S01]  /*5630*/  IMAD R11, R9.reuse, R12, R3 ;  /* 0x0000000c090b7224 */ /* 0x040fe200078e0203 */
[----:B------:R0:W-:Y:S01]  /*5640*/  STL [R1+0x98], R2 ;  /* 0x0000980201007387 */ /* 0x0001e20000100800 */
[----:B------:R-:W-:Y:S02]  /*5650*/  IMAD R3, R9, R13, R6 ;  /* 0x0000000d09037224 */ /* 0x000fe400078e0206 */
[C---:B------:R-:W-:Y:S01]  /*5660*/  VIADD R12, R64.reuse, 0xb7 ;  /* 0x000000b7400c7836 */ /* 0x040fe20000000000 */
[----:B------:R1:W-:Y:S01]  /*5670*/  STL [R1+0x23c], R11 ;  /* 0x00023c0b01007387 */ /* 0x0003e20000100800 */
[----:B------:R-:W-:-:S03]  /*5680*/  VIADD R6, R64, 0xb9 ;  /* 0x000000b940067836 */ /* 0x000fc60000000000 */
[----:B------:R2:W-:Y:S01]  /*5690*/  STL [R1+0x238], R3 ;  /* 0x0002380301007387 */ /* 0x0005e20000100800 */
[----:B0-----:R-:W-:Y:S01]  /*56a0*/  IMAD R2, R9, R14, R8 ;  /* 0x0000000e09027224 */ /* 0x001fe200078e0208 */
[----:B------:R-:W-:Y:S01]  /*56b0*/  IABS R76, R6 ;  /* 0x00000006004c7213 */ /* 0x000fe20000000000 */
[----:B-1----:R-:W-:-:S03]  /*56c0*/  VIADD R11, R64, 0xb8 ;  /* 0x000000b8400b7836 */ /* 0x002fc60000000000 */
[----:B------:R0:W-:Y:S01]  /*56d0*/  STL [R1+0x240], R2 ;  /* 0x0002400201007387 */ /* 0x0001e20000100800 */
[----:B--2---:R-:W-:-:S03]  /*56e0*/  VIADD R3, R64, 0xba ;  /* 0x000000ba40037836 */ /* 0x004fc60000000000 */
[----:B------:R1:W-:Y:S01]  /*56f0*/  STL [R1+0x15ac], R12 ;  /* 0x0015ac0c01007387 */ /* 0x0003e20000100800 */
[----:B------:R-:W-:-:S03]  /*5700*/  IABS R38, R11 ;  /* 0x0000000b00267213 */ /* 0x000fc60000000000 */
[----:B------:R-:W-:Y:S01]  /*5710*/  STL [R1+0x15c0], R11 ;  /* 0x0015c00b01007387 */ /* 0x000fe20000100800 */
[----:B0-----:R-:W-:-:S03]  /*5720*/  VIADD R2, R64, 0xbb ;  /* 0x000000bb40027836 */ /* 0x001fc60000000000 */
[----:B------:R0:W-:Y:S01]  /*5730*/  STL [R1+0x160c], R6 ;  /* 0x00160c0601007387 */ /* 0x0001e20000100800 */
[C---:B------:R-:W-:Y:S01]  /*5740*/  IMAD.HI.U32 R14, R10.reuse, R38, RZ ;  /* 0x000000260a0e7227 */ /* 0x040fe200078e00ff */
[----:B-1----:R-:W-:Y:S02]  /*5750*/  IABS R12, R12 ;  /* 0x0000000c000c7213 */ /* 0x002fe40000000000 */
[----:B------:R-:W-:Y:S01]  /*5760*/  STL [R1+0x1620], R3 ;  /* 0x0016200301007387 */ /* 0x000fe20000100800 */
[----:B------:R-:W-:Y:S02]  /*5770*/  IMAD.MOV R14, RZ, RZ, -R14 ;  /* 0x000000ffff0e7224 */ /* 0x000fe400078e0a0e */
[C---:B------:R-:W-:Y:S01]  /*5780*/  IMAD.HI.U32 R13, R10.reuse, R12, RZ ;  /* 0x0000000c0a0d7227 */ /* 0x040fe200078e00ff */
[----:B------:R1:W-:Y:S01]  /*5790*/  STL [R1+0x1664], R2 ;  /* 0x0016640201007387 */ /* 0x0003e20000100800 */
[----:B0-----:R-:W-:Y:S02]  /*57a0*/  IABS R6, R3 ;  /* 0x0000000300067213 */ /* 0x001fe40000000000 */
[----:B------:R-:W-:-:S04]  /*57b0*/  IMAD.HI.U32 R11, R10, R76, RZ ;  /* 0x0000004c0a0b7227 */ /* 0x000fc800078e00ff */
[----:B------:R-:W-:Y:S01]  /*57c0*/  IMAD.HI.U32 R8, R10, R6, RZ ;  /* 0x000000060a087227 */ /* 0x000fe200078e00ff */
[----:B-1----:R-:W-:-:S03]  /*57d0*/  IABS R2, R2 ;  /* 0x0000000200027213 */ /* 0x002fc60000000000 */
[----:B------:R-:W-:Y:S02]  /*57e0*/  IMAD.MOV R13, RZ, RZ, -R13 ;  /* 0x000000ffff0d7224 */ /* 0x000fe400078e0a0d */
[----:B------:R-:W-:Y:S02]  /*57f0*/  IMAD.MOV R8, RZ, RZ, -R8 ;  /* 0x000000ffff087224 */ /* 0x000fe400078e0a08 */
[----:B------:R-:W-:-:S04]  /*5800*/  IMAD.HI.U32 R3, R10, R2, RZ ;  /* 0x000000020a037227 */ /* 0x000fc800078e00ff */
[----:B------:R-:W-:Y:S02]  /*5810*/  IMAD.MOV R11, RZ, RZ, -R11 ;  /* 0x000000ffff0b7224 */ /* 0x000fe400078e0a0b */
[----:B------:R-:W-:Y:S02]  /*5820*/  IMAD.MOV R3, RZ, RZ, -R3 ;  /* 0x000000ffff037224 */ /* 0x000fe400078e0a03 */
[C---:B------:R-:W-:Y:S02]  /*5830*/  IMAD R12, R9.reuse, R13, R12 ;  /* 0x0000000d090c7224 */ /* 0x040fe400078e020c */
[C---:B------:R-:W-:Y:S02]  /*5840*/  IMAD R6, R9.reuse, R8, R6 ;  /* 0x0000000809067224 */ /* 0x040fe400078e0206 */
[C---:B------:R-:W-:Y:S01]  /*5850*/  IMAD R76, R9.reuse, R11, R76 ;  /* 0x0000000b094c7224 */ /* 0x040fe200078e024c */
[----:B------:R0:W-:Y:S01]  /*5860*/  STL [R1+0x234], R12 ;  /* 0x0002340c01007387 */ /* 0x0001e20000100800 */
[----:B------:R-:W-:-:S02]  /*5870*/  IMAD R2, R9, R3, R2 ;  /* 0x0000000309027224 */ /* 0x000fc400078e0202 */
[C---:B------:R-:W-:Y:S01]  /*5880*/  VIADD R11, R64.reuse, 0xbc ;  /* 0x000000bc400b7836 */ /* 0x040fe20000000000 */
[----:B------:R1:W-:Y:S01]  /*5890*/  STL [R1+0x44], R6 ;  /* 0x0000440601007387 */ /* 0x0003e20000100800 */
[C---:B------:R-:W-:Y:S02]  /*58a0*/  VIADD R8, R64.reuse, 0xbd ;  /* 0x000000bd40087836 */ /* 0x040fe40000000000 */
[C---:B------:R-:W-:Y:S01]  /*58b0*/  VIADD R13, R64.reuse, 0xc0 ;  /* 0x000000c0400d7836 */ /* 0x040fe20000000000 */
[----:B------:R2:W-:Y:S01]  /*58c0*/  STL [R1+0x90], R2 ;  /* 0x0000900201007387 */ /* 0x0005e20000100800 */
[----:B------:R-:W-:Y:S02]  /*58d0*/  IMAD R38, R9, R14, R38 ;  /* 0x0000000e09267224 */ /* 0x000fe400078e0226 */
[C---:B0-----:R-:W-:Y:S01]  /*58e0*/  VIADD R12, R64.reuse, 0xc1 ;  /* 0x000000c1400c7836 */ /* 0x041fe20000000000 */
[----:B------:R0:W-:Y:S01]  /*58f0*/  STL [R1+0x1594], R11 ;  /* 0x0015940b01007387 */ /* 0x0001e20000100800 */
[----:B------:R-:W-:Y:S01]  /*5900*/  IABS R39, R13 ;  /* 0x0000000d00277213 */ /* 0x000fe20000000000 */
[----:B-1----:R-:W-:-:S02]  /*5910*/  VIADD R6, R64, 0xc2 ;  /* 0x000000c240067836 */ /* 0x002fc40000000000 */
[----:B------:R1:W-:Y:S01]  /*5920*/  STL [R1+0x15d4], R8 ;  /* 0x0015d40801007387 */ /* 0x0003e20000100800 */
[----:B------:R-:W-:Y:S01]  /*5930*/  IABS R74, R12 ;  /* 0x0000000c004a7213 */ /* 0x000fe20000000000 */
[C---:B------:R-:W-:Y:S01]  /*5940*/  IMAD.HI.U32 R14, R10.reuse, R39, RZ ;  /* 0x000000270a0e7227 */ /* 0x040fe200078e00ff */
[----:B--2---:R-:W-:Y:S01]  /*5950*/  IABS R2, R6 ;  /* 0x0000000600027213 */ /* 0x004fe20000000000 */
[----:B------:R2:W-:Y:S01]  /*5960*/  STL [R1+0x164c], R13 ;  /* 0x00164c0d01007387 */ /* 0x0005e20000100800 */
[----:B0-----:R-:W-:Y:S01]  /*5970*/  IABS R11, R11 ;  /* 0x0000000b000b7213 */ /* 0x001fe20000000000 */
[----:B------:R-:W-:Y:S02]  /*5980*/  IMAD.MOV R14, RZ, RZ, -R14 ;  /* 0x000000ffff0e7224 */ /* 0x000fe400078e0a0e */
[----:B------:R0:W-:Y:S01]  /*5990*/  STL [R1+0x167c], R12 ;  /* 0x00167c0c01007387 */ /* 0x0001e20000100800 */
[----:B------:R-:W-:Y:S01]  /*59a0*/  IMAD.HI.U32 R3, R10, R2, RZ ;  /* 0x000000020a037227 */ /* 0x000fe200078e00ff */
[----:B-1----:R-:W-:-:S02]  /*59b0*/  IABS R8, R8 ;  /* 0x0000000800087213 */ /* 0x002fc40000000000 */
[----:B------:R1:W-:Y:S01]  /*59c0*/  STL [R1+0x1680], R6 ;  /* 0x0016800601007387 */ /* 0x0003e20000100800 */
[----:B------:R-:W-:Y:S02]  /*59d0*/  IMAD.MOV R3, RZ, RZ, -R3 ;  /* 0x000000ffff037224 */ /* 0x000fe400078e0a03 */
[----:B--2---:R-:W-:-:S04]  /*59e0*/  IMAD.HI.U32 R13, R10, R8, RZ ;  /* 0x000000080a0d7227 */ /* 0x004fc800078e00ff */
[----:B0-----:R-:W-:-:S04]  /*59f0*/  IMAD.HI.U32 R12, R10, R11, RZ ;  /* 0x0000000b0a0c7227 */ /* 0x001fc800078e00ff */
[----:B------:R-:W-:Y:S02]  /*5a00*/  IMAD.MOV R12, RZ, RZ, -R12 ;  /* 0x000000ffff0c7224 */ /* 0x000fe400078e0a0c */
[----:B-1----:R-:W-:-:S04]  /*5a10*/  IMAD.HI.U32 R6, R10, R74, RZ ;  /* 0x0000004a0a067227 */ /* 0x002fc800078e00ff */
        /* <DEDUP_REMOVED lines=8> */
[----:B------:R-:W-:-:S02]  /*5aa0*/  VIADD R13, R64, 0xc8 ;  /* 0x000000c8400d7836 */ /* 0x000fc40000000000 */
[C---:B------:R-:W-:Y:S01]  /*5ab0*/  IMAD R74, R9.reuse, R6, R74 ;  /* 0x00000006094a7224 */ /* 0x040fe200078e024a */
[----:B------:R2:W-:Y:S01]  /*5ac0*/  STL [R1+0x4c], R2 ;  /* 0x00004c0201007387 */ /* 0x0005e20000100800 */
[C---:B------:R-:W-:Y:S01]  /*5ad0*/  VIADD R6, R64.reuse, 0xca ;  /* 0x000000ca40067836 */ /* 0x040fe20000000000 */
[----:B------:R-:W-:Y:S01]  /*5ae0*/  IABS R40, R13 ;  /* 0x0000000d00287213 */ /* 0x000fe20000000000 */
[C---:B0-----:R-:W-:Y:S01]  /*5af0*/  VIADD R11, R64.reuse, 0xc9 ;  /* 0x000000c9400b7836 */ /* 0x041fe20000000000 */
[----:B------:R0:W-:Y:S01]  /*5b00*/  STL [R1+0x1608], R12 ;  /* 0x0016080c01007387 */ /* 0x0001e20000100800 */
[----:B------:R-:W-:Y:S02]  /*5b10*/  IMAD R39, R9, R14, R39 ;  /* 0x0000000e09277224 */ /* 0x000fe400078e0227 */
[----:B-1----:R-:W-:Y:S01]  /*5b20*/  VIADD R8, R64, 0xcb ;  /* 0x000000cb40087836 */ /* 0x002fe20000000000 */
[----:B------:R1:W-:Y:S01]  /*5b30*/  STL [R1+0x1684], R13 ;  /* 0x0016840d01007387 */ /* 0x0003e20000100800 */
[----:B------:R-:W-:Y:S01]  /*5b40*/  IABS R73, R11 ;  /* 0x0000000b00497213 */ /* 0x000fe20000000000 */
[----:B------:R-:W-:-:S02]  /*5b50*/  IMAD.HI.U32 R14, R10, R40, RZ ;  /* 0x000000280a0e7227 */ /* 0x000fc400078e00ff */
[----:B------:R-:W-:Y:S01]  /*5b60*/  STL [R1+0x1688], R11 ;  /* 0x0016880b01007387 */ /* 0x000fe20000100800 */
[----:B--2---:R-:W-:Y:S01]  /*5b70*/  IABS R2, R8 ;  /* 0x0000000800027213 */ /* 0x004fe20000000000 */
[----:B------:R-:W-:Y:S01]  /*5b80*/  IMAD.MOV R14, RZ, RZ, -R14 ;  /* 0x000000ffff0e7224 */ /* 0x000fe200078e0a0e */
[----:B0-----:R-:W-:Y:S01]  /*5b90*/  IABS R12, R12 ;  /* 0x0000000c000c7213 */ /* 0x001fe20000000000 */
[----:B------:R0:W-:Y:S02]  /*5ba0*/  STL [R1+0x168c], R6 ;  /* 0x00168c0601007387 */ /* 0x0001e40000100800 */
[C---:B------:R-:W-:Y:S02]  /*5bb0*/  IMAD.HI.U32 R3, R10.reuse, R2, RZ ;  /* 0x000000020a037227 */ /* 0x040fe400078e00ff */
[----:B------:R2:W-:Y:S02]  /*5bc0*/  STL [R1+0x1694], R8 ;  /* 0x0016940801007387 */ /* 0x0005e40000100800 */
[----:B-1----:R-:W-:Y:S01]  /*5bd0*/  IMAD.HI.U32 R13, R10, R12, RZ ;  /* 0x0000000c0a0d7227 */ /* 0x002fe200078e00ff */
[----:B0-----:R-:W-:-:S03]  /*5be0*/  IABS R6, R6 ;  /* 0x0000000600067213 */ /* 0x001fc60000000000 */
[----:B------:R-:W-:Y:S02]  /*5bf0*/  IMAD.MOV R13, RZ, RZ, -R13 ;  /* 0x000000ffff0d7224 */ /* 0x000fe400078e0a0d */
[----:B------:R-:W-:-:S04]  /*5c00*/  IMAD.HI.U32 R11, R10, R73, RZ ;  /* 0x000000490a0b7227 */ /* 0x000fc800078e00ff */
[----:B--2---:R-:W-:-:S04]  /*5c10*/  IMAD.HI.U32 R8, R10, R6, RZ ;  /* 0x000000060a087227 */ /* 0x004fc800078e00ff */
[----:B------:R-:W-:Y:S02]  /*5c20*/  IMAD.MOV R8, RZ, RZ, -R8 ;  /* 0x000000ffff087224 */ /* 0x000fe400078e0a08 */
[----:B------:R-:W-:Y:S02]  /*5c30*/  IMAD.MOV R3, RZ, RZ, -R3 ;  /* 0x000000ffff037224 */ /* 0x000fe400078e0a03 */
[C---:B------:R-:W-:Y:S02]  /*5c40*/  IMAD R12, R9.reuse, R13, R12 ;  /* 0x0000000d090c7224 */ /* 0x040fe400078e020c */
[C---:B------:R-:W-:Y:S02]  /*5c50*/  IMAD R6, R9.reuse, R8, R6 ;  /* 0x0000000809067224 */ /* 0x040fe400078e0206 */
[----:B------:R-:W-:Y:S01]  /*5c60*/  IMAD.MOV R11, RZ, RZ, -R11 ;  /* 0x000000ffff0b7224 */ /* 0x000fe200078e0a0b */
[----:B------:R0:W-:Y:S01]  /*5c70*/  STL [R1+0x84], R12 ;  /* 0x0000840c01007387 */ /* 0x0001e20000100800 */
[----:B------:R-:W-:-:S02]  /*5c80*/  IMAD R2, R9, R3, R2 ;  /* 0x0000000309027224 */ /* 0x000fc400078e0202 */
[C---:B------:R-:W-:Y:S01]  /*5c90*/  VIADD R13, R64.reuse, 0xd0 ;  /* 0x000000d0400d7836 */ /* 0x040fe20000000000 */
[----:B------:R1:W-:Y:S01]  /*5ca0*/  STL [R1+0x50], R6 ;  /* 0x0000500601007387 */ /* 0x0003e20000100800 */
[C---:B------:R-:W-:Y:S02]  /*5cb0*/  VIADD R8, R64.reuse, 0xd2 ;  /* 0x000000d240087836 */ /* 0x040fe40000000000 */
[C---:B------:R-:W-:Y:S01]  /*5cc0*/  IMAD R73, R9.reuse, R11, R73 ;  /* 0x0000000b09497224 */ /* 0x040fe200078e0249 */
[----:B------:R2:W-:Y:S01]  /*5cd0*/  STL [R1+0x80], R2 ;  /* 0x0000800201007387 */ /* 0x0005e20000100800 */
[C---:B------:R-:W-:Y:S01]  /*5ce0*/  VIADD R11, R64.reuse, 0xd3 ;  /* 0x000000d3400b7836 */ /* 0x040fe20000000000 */
[----:B------:R-:W-:Y:S01]  /*5cf0*/  IABS R41, R13 ;  /* 0x0000000d00297213 */ /* 0x000fe20000000000 */
[----:B0-----:R-:W-:Y:S01]  /*5d00*/  VIADD R12, R64, 0xd1 ;  /* 0x000000d1400c7836 */ /* 0x001fe20000000000 */
[----:B------:R0:W-:Y:S01]  /*5d10*/  STL [R1+0x1690], R13 ;  /* 0x0016900d01007387 */ /* 0x0001e20000100800 */
[----:B------:R-:W-:-:S02]  /*5d20*/  IMAD R40, R9, R14, R40 ;  /* 0x0000000e09287224 */ /* 0x000fc400078e0228 */
[C---:B-1----:R-:W-:Y:S01]  /*5d30*/  VIADD R6, R64.reuse, 0xd8 ;  /* 0x000000d840067836 */ /* 0x042fe20000000000 */
[----:B------:R-:W-:Y:S01]  /*5d40*/  STL [R1+0x1698], R12 ;  /* 0x0016980c01007387 */ /* 0x000fe20000100800 */
[----:B------:R-:W-:Y:S01]  /*5d50*/  IABS R77, R12 ;  /* 0x0000000c004d7213 */ /* 0x000fe20000000000 */
[----:B------:R-:W-:Y:S01]  /*5d60*/  VIADD R14, R64, 0xd9 ;  /* 0x000000d9400e7836 */ /* 0x000fe20000000000 */
[----:B--2---:R-:W-:Y:S01]  /*5d70*/  IABS R2, R11 ;  /* 0x0000000b00027213 */ /* 0x004fe20000000000 */
[----:B------:R1:W-:Y:S01]  /*5d80*/  STL [R1+0x169c], R8 ;  /* 0x00169c0801007387 */ /* 0x0003e20000100800 */
[----:B------:R-:W-:Y:S01]  /*5d90*/  IABS R43, R6 ;  /* 0x00000006002b7213 */ /* 0x000fe20000000000 */
[C---:B0-----:R-:W-:Y:S01]  /*5da0*/  IMAD.HI.U32 R13, R10.reuse, R41, RZ ;  /* 0x000000290a0d7227 */ /* 0x041fe200078e00ff */
[----:B------:R-:W-:Y:S01]  /*5db0*/  IABS R79, R14 ;  /* 0x0000000e004f7213 */ /* 0x000fe20000000000 */
[----:B------:R0:W-:Y:S02]  /*5dc0*/  STL [R1+0x16a0], R11 ;  /* 0x0016a00b01007387 */ /* 0x0001e40000100800 */
[----:B------:R-:W-:-:S02]  /*5dd0*/  IMAD.HI.U32 R3, R10, R2, RZ ;  /* 0x000000020a037227 */ /* 0x000fc400078e00ff */
[----:B------:R2:W-:Y:S01]  /*5de0*/  STL [R1+0x16b4], R6 ;  /* 0x0016b40601007387 */ /* 0x0005e20000100800 */
[----:B-1----:R-:W-:Y:S01]  /*5df0*/  IABS R8, R8 ;  /* 0x0000000800087213 */ /* 0x002fe20000000000 */
[----:B------:R-:W-:-:S04]  /*5e00*/  IMAD.HI.U32 R12, R10, R77, RZ ;  /* 0x0000004d0a0c7227 */ /* 0x000fc800078e00ff */
[----:B0-----:R-:W-:-:S04]  /*5e10*/  IMAD.HI.U32 R11, R10, R8, RZ ;  /* 0x000000080a0b7227 */ /* 0x001fc800078e00ff */
[----:B------:R-:W-:Y:S02]  /*5e20*/  IMAD.MOV R11, RZ, RZ, -R11 ;  /* 0x000000ffff0b7224 */ /* 0x000fe400078e0a0b */
[----:B------:R-:W-:Y:S02]  /*5e30*/  IMAD.MOV R13, RZ, RZ, -R13 ;  /* 0x000000ffff0d7224 */ /* 0x000fe400078e0a0d */
[----:B------:R-:W-:Y:S02]  /*5e40*/  IMAD.MOV R3, RZ, RZ, -R3 ;  /* 0x000000ffff037224 */ /* 0x000fe400078e0a03 */
[----:B------:R-:W-:Y:S02]  /*5e50*/  IMAD.MOV R12, RZ, RZ, -R12 ;  /* 0x000000ffff0c7224 */ /* 0x000fe400078e0a0c */
[----:B--2---:R-:W-:-:S04]  /*5e60*/  IMAD.HI.U32 R6, R10, R43, RZ ;  /* 0x0000002b0a067227 */ /* 0x004fc800078e00ff */
[C---:B------:R-:W-:Y:S02]  /*5e70*/  IMAD R8, R9.reuse, R11, R8 ;  /* 0x0000000b09087224 */ /* 0x040fe400078e0208 */
[C---:B------:R-:W-:Y:S02]  /*5e80*/  IMAD R41, R9.reuse, R13, R41 ;  /* 0x0000000d09297224 */ /* 0x040fe400078e0229 */
[C---:B------:R-:W-:Y:S01]  /*5e90*/  IMAD R2, R9.reuse, R3, R2 ;  /* 0x0000000309027224 */ /* 0x040fe200078e0202 */
[----:B------:R0:W-:Y:S01]  /*5ea0*/  STL [R1+0x48], R8 ;  /* 0x0000480801007387 */ /* 0x0001e20000100800 */
[C---:B------:R-:W-:Y:S02]  /*5eb0*/  VIADD R13, R64.reuse, 0xda ;  /* 0x000000da400d7836 */ /* 0x040fe40000000000 */
[----:B------:R-:W-:Y:S01]  /*5ec0*/  IMAD R77, R9, R12, R77 ;  /* 0x0000000c094d7224 */ /* 0x000fe200078e024d */
[----:B------:R-:W-:Y:S01]  /*5ed0*/  STL [R1+0x70], R2 ;  /* 0x0000700201007387 */ /* 0x000fe20000100800 */
[----:B------:R-:W-:Y:S01]  /*5ee0*/  IMAD.MOV R6, RZ, RZ, -R6 ;  /* 0x000000ffff067224 */ /* 0x000fe200078e0a06 */
[----:B------:R-:W-:Y:S01]  /*5ef0*/  IABS R3, R13 ;  /* 0x0000000d00037213 */ /* 0x000fe20000000000 */
[C---:B------:R-:W-:Y:S01]  /*5f00*/  VIADD R12, R64.reuse, 0xdb ;  /* 0x000000db400c7836 */ /* 0x040fe20000000000 */
[----:B------:R-:W-:Y:S01]  /*5f10*/  STL [R1+0x16a4], R14 ;  /* 0x0016a40e01007387 */ /* 0x000fe20000100800 */
[----:B------:R-:W-:-:S02]  /*5f20*/  VIADD R11, R64, 0xe0 ;  /* 0x000000e0400b7836 */ /* 0x000fc40000000000 */
[----:B0-----:R-:W-:Y:S01]  /*5f30*/  VIADD R8, R64, 0xe1 ;  /* 0x000000e140087836 */ /* 0x001fe20000000000 */
[----:B------:R0:W-:Y:S01]  /*5f40*/  STL [R1+0x16a8], R13 ;  /* 0x0016a80d01007387 */ /* 0x0001e20000100800 */
[----:B------:R-:W-:Y:S01]  /*5f50*/  IMAD R43, R9, R6, R43 ;  /* 0x00000006092b7224 */ /* 0x000fe200078e022b */
[----:B------:R-:W-:Y:S02]  /*5f60*/  IABS R6, R12 ;  /* 0x0000000c00067213 */ /* 0x000fe40000000000 */
[----:B------:R-:W-:Y:S01]  /*5f70*/  STL [R1+0x16ac], R12 ;  /* 0x0016ac0c01007387 */ /* 0x000fe20000100800 */
[----:B------:R-:W-:Y:S02]  /*5f80*/  IABS R80, R8 ;  /* 0x0000000800507213 */ /* 0x000fe40000000000 */
[----:B------:R-:W-:Y:S01]  /*5f90*/  IABS R46, R11 ;  /* 0x0000000b002e7213 */ /* 0x000fe20000000000 */
[----:B------:R1:W-:Y:S01]  /*5fa0*/  STL [R1+0x16c4], R11 ;  /* 0x0016c40b01007387 */ /* 0x0003e20000100800 */
[----:B0-----:R-:W-:-:S03]  /*5fb0*/  IMAD.HI.U32 R13, R10, R79, RZ ;  /* 0x0000004f0a0d7227 */ /* 0x001fc600078e00ff */
[----:B------:R0:W-:Y:S01]  /*5fc0*/  STL [R1+0x16cc], R8 ;  /* 0x0016cc0801007387 */ /* 0x0001e20000100800 */
[----:B------:R-:W-:Y:S02]  /*5fd0*/  IMAD.MOV R13, RZ, RZ, -R13 ;  /* 0x000000ffff0d7224 */ /* 0x000fe400078e0a0d */
[----:B------:R-:W-:-:S04]  /*5fe0*/  IMAD.HI.U32 R2, R10, R80, RZ ;  /* 0x000000500a027227 */ /* 0x000fc800078e00ff */
        /* <DEDUP_REMOVED lines=8> */
[----:B------:R-:W-:-:S02]  /*6070*/  VIADD R13, R64, 0xe2 ;  /* 0x000000e2400d7836 */ /* 0x000fc40000000000 */
[----:B------:R-:W-:Y:S01]  /*6080*/  IMAD.MOV R2, RZ, RZ, -R2 ;  /* 0x000000ffff027224 */ /* 0x000fe200078e0a02 */
[----:B------:R1:W-:Y:S01]  /*6090*/  STL [R1+0x68], R3 ;  /* 0x0000680301007387 */ /* 0x0003e20000100800 */
[----:B------:R-:W-:Y:S01]  /*60a0*/  IMAD.HI.U32 R12, R10, R46, RZ ;  /* 0x0000002e0a0c7227 */ /* 0x000fe200078e00ff */
[----:B------:R-:W-:Y:S02]  /*60b0*/  IABS R11, R13 ;  /* 0x0000000d000b7213 */ /* 0x000fe40000000000 */
[----:B------:R-:W-:Y:S01]  /*60c0*/  STL [R1+0x16b0], R13 ;  /* 0x0016b00d01007387 */ /* 0x000fe20000100800 */
[----:B------:R-:W-:Y:S01]  /*60d0*/  IMAD R80, R9, R2, R80 ;  /* 0x0000000209507224 */ /* 0x000fe200078e0250 */
[----:B------:R-:W-:Y:S01]  /*60e0*/  IABS R2, R75 ;  /* 0x0000004b00027213 */ /* 0x000fe20000000000 */
[----:B0-----:R-:W-:Y:S02]  /*60f0*/  VIADD R8, R64, 0xe3 ;  /* 0x000000e340087836 */ /* 0x001fe40000000000 */
[----:B------:R-:W-:-:S02]  /*6100*/  IMAD.MOV R12, RZ, RZ, -R12 ;  /* 0x000000ffff0c7224 */ /* 0x000fc400078e0a0c */
[----:B-1----:R-:W-:Y:S01]  /*6110*/  VIADD R3, R64, 0xe8 ;  /* 0x000000e840037836 */ /* 0x002fe20000000000 */
[----:B------:R0:W-:Y:S01]  /*6120*/  STL [R1+0x16b8], R8 ;  /* 0x0016b80801007387 */ /* 0x0001e20000100800 */
[----:B------:R-:W-:-:S03]  /*6130*/  IMAD.HI.U32 R6, R7, R2, RZ ;  /* 0x0000000207067227 */ /* 0x000fc600078e00ff */
[----:B------:R-:W-:Y:S01]  /*6140*/  STL [R1+0x700], R75 ;  /* 0x0007004b01007387 */ /* 0x000fe20000100800 */
[----:B------:R-:W-:Y:S01]  /*6150*/  IABS R45, R3 ;  /* 0x00000003002d7213 */ /* 0x000fe20000000000 */
[----:B------:R-:W-:Y:S02]  /*6160*/  IMAD R46, R9, R12, R46 ;  /* 0x0000000c092e7224 */ /* 0x000fe400078e022e */
[----:B------:R1:W-:Y:S01]  /*6170*/  STL [R1+0x16d0], R3 ;  /* 0x0016d00301007387 */ /* 0x0003e20000100800 */
[C---:B------:R-:W-:Y:S01]  /*6180*/  IMAD.HI.U32 R12, R10.reuse, R11, RZ ;  /* 0x0000000b0a0c7227 */ /* 0x040fe200078e00ff */
[----:B0-----:R-:W-:Y:S02]  /*6190*/  IABS R8, R8 ;  /* 0x0000000800087213 */ /* 0x001fe40000000000 */
[----:B------:R-:W-:Y:S01]  /*61a0*/  STL [R1+0x704], R72 ;  /* 0x0007044801007387 */ /* 0x000fe20000100800 */
[----:B------:R-:W-:Y:S02]  /*61b0*/  IMAD.MOV R12, RZ, RZ, -R12 ;  /* 0x000000ffff0c7224 */ /* 0x000fe400078e0a0c */
        /* <DEDUP_REMOVED lines=10> */
[----:B------:R-:W-:Y:S01]  /*6260*/  IMAD R8, R9, R13, R8 ;  /* 0x0000000d09087224 */ /* 0x000fe200078e0208 */
[----:B------:R-:W-:Y:S01]  /*6270*/  ISETP.GT.U32.AND P1, PT, R0, R3, PT ;  /* 0x000000030000720c */ /* 0x000fe20003f24070 */
[----:B------:R-:W-:Y:S01]  /*6280*/  VIADD R12, R64, 0xea ;  /* 0x000000ea400c7836 */ /* 0x000fe20000000000 */
[----:B------:R-:W-:Y:S01]  /*6290*/  ISETP.GT.U32.AND P0, PT, R0, R2, PT ;  /* 0x000000020000720c */ /* 0x000fe20003f04070 */
[----:B------:R-:W-:Y:S01]  /*62a0*/  VIADD R13, R64, 0xf1 ;  /* 0x000000f1400d7836 */ /* 0x000fe20000000000 */
[----:B------:R1:W-:Y:S01]  /*62b0*/  STL [R1+0x5c], R8 ;  /* 0x00005c0801007387 */ /* 0x0003e20000100800 */
[----:B------:R-:W-:Y:S01]  /*62c0*/  IMAD.HI.U32 R14, R10, R45, RZ ;  /* 0x0000002d0a0e7227 */ /* 0x000fe200078e00ff */
[----:B------:R-:W-:-:S02]  /*62d0*/  IABS R6, R12 ;  /* 0x0000000c00067213 */ /* 0x000fc40000000000 */
[----:B------:R2:W-:Y:S01]  /*62e0*/  STL [R1+0x16bc], R44 ;  /* 0x0016bc2c01007387 */ /* 0x0005e20000100800 */
[C---:B0-----:R-:W-:Y:S02]  /*62f0*/  VIADD R11, R64.reuse, 0xeb ;  /* 0x000000eb400b7836 */ /* 0x041fe40000000000 */
[----:B------:R-:W-:Y:S01]  /*6300*/  IMAD.MOV R14, RZ, RZ, -R14 ;  /* 0x000000ffff0e7224 */ /* 0x000fe200078e0a0e */
[----:B------:R0:W-:Y:S01]  /*6310*/  STL [R1+0x16c0], R12 ;  /* 0x0016c00c01007387 */ /* 0x0001e20000100800 */
[--C-:B------:R-:W-:Y:S01]  /*6320*/  @!P1 IMAD.IADD R3, R3, 0x1, -R0.reuse ;  /* 0x0000000103039824 */ /* 0x100fe200078e0a00 */
[----:B------:R-:W-:Y:S01]  /*6330*/  IABS R7, R11 ;  /* 0x0000000b00077213 */ /* 0x000fe20000000000 */
[----:B-1----:R-:W-:Y:S01]  /*6340*/  VIADD R8, R64, 0xf0 ;  /* 0x000000f040087836 */ /* 0x002fe20000000000 */
[----:B------:R1:W-:Y:S01]  /*6350*/  STL [R1+0x16c8], R11 ;  /* 0x0016c80b01007387 */ /* 0x0003e20000100800 */
[----:B------:R-:W-:Y:S01]  /*6360*/  @!P0 IMAD.IADD R2, R2, 0x1, -R0 ;  /* 0x0000000102028824 */ /* 0x000fe200078e0a00 */
[----:B------:R-:W-:Y:S01]  /*6370*/  ISETP.GT.U32.AND P2, PT, R0, R3, PT ;  /* 0x000000030000720c */ /* 0x000fe20003f44070 */
[----:B------:R-:W-:Y:S01]  /*6380*/  IMAD R45, R9, R14, R45 ;  /* 0x0000000e092d7224 */ /* 0x000fe200078e022d */
[----:B------:R4:W-:Y:S01]  /*6390*/  STL [R1+0x16d4], R8 ;  /* 0x0016d40801007387 */ /* 0x0009e20000100800 */
[----:B--2---:R-:W-:Y:S01]  /*63a0*/  IABS R44, R8 ;  /* 0x00000008002c7213 */ /* 0x004fe20000000000 */
[----:B0-----:R-:W-:Y:S01]  /*63b0*/  IMAD.HI.U32 R12, R10, R82, RZ ;  /* 0x000000520a0c7227 */ /* 0x001fe200078e00ff */
[----:B------:R-:W-:Y:S01]  /*63c0*/  ISETP.GT.U32.AND P0, PT, R0, R2, PT ;  /* 0x000000020000720c */ /* 0x000fe20003f04070 */
[----:B------:R-:W-:Y:S01]  /*63d0*/  STL [R1+0x16d8], R13 ;  /* 0x0016d80d01007387 */ /* 0x000fe20000100800 */
[----:B------:R-:W-:Y:S01]  /*63e0*/  ISETP.GE.AND P1, PT, R75, RZ, PT ;  /* 0x000000ff4b00720c */ /* 0x000fe20003f26270 */
[----:B-1----:R-:W-:-:S04]  /*63f0*/  IMAD.HI.U32 R11, R10, R7, RZ ;  /* 0x000000070a0b7227 */ /* 0x002fc800078e00ff */
[----:B----4-:R-:W-:-:S04]  /*6400*/  IMAD.HI.U32 R8, R10, R6, RZ ;  /* 0x000000060a087227 */ /* 0x010fc800078e00ff */
[----:B------:R-:W-:Y:S02]  /*6410*/  IMAD.MOV R8, RZ, RZ, -R8 ;  /* 0x000000ffff087224 */ /* 0x000fe400078e0a08 */
[----:B------:R-:W-:Y:S02]  /*6420*/  IMAD.MOV R11, RZ, RZ, -R11 ;  /* 0x000000ffff0b7224 */ /* 0x000fe400078e0a0b */
[----:B------:R-:W-:Y:S02]  /*6430*/  IMAD R8, R9, R8, R6 ;  /* 0x0000000809087224 */ /* 0x000fe400078e0206 */
[----:B------:R-:W-:-:S03]  /*6440*/  IMAD.HI.U32 R6, R10, R44, RZ ;  /* 0x0000002c0a067227 */ /* 0x000fc600078e00ff */
[----:B------:R0:W-:Y:S01]  /*6450*/  STL [R1+0x24], R8 ;  /* 0x0000240801007387 */ /* 0x0001e20000100800 */
[----:B------:R-:W-:Y:S02]  /*6460*/  IMAD R7, R9, R11, R7 ;  /* 0x0000000b09077224 */ /* 0x000fe400078e0207 */
[----:B------:R-:W-:Y:S02]  /*6470*/  IMAD.MOV R12, RZ, RZ, -R12 ;  /* 0x000000ffff0c7224 */ /* 0x000fe400078e0a0c */
[----:B------:R-:W-:Y:S01]  /*6480*/  @!P2 IMAD.IADD R3, R3, 0x1, -R0 ;  /* 0x000000010303a824 */ /* 0x000fe200078e0a00 */
[----:B------:R1:W-:Y:S01]  /*6490*/  STL [R1+0x54], R7 ;  /* 0x0000540701007387 */ /* 0x0003e20000100800 */
[----:B------:R-:W-:Y:S01]  /*64a0*/  IMAD R82, R9, R12, R82 ;  /* 0x0000000c09527224 */ /* 0x000fe200078e0252 */
[----:B------:R-:W-:Y:S01]  /*64b0*/  IABS R12, R13 ;  /* 0x0000000d000c7213 */ /* 0x000fe20000000000 */
[----:B------:R-:W-:Y:S01]  /*64c0*/  @!P0 IMAD.IADD R2, R2, 0x1, -R0 ;  /* 0x0000000102028824 */ /* 0x000fe200078e0a00 */
[----:B------:R-:W-:Y:S01]  /*64d0*/  ISETP.NE.AND P0, PT, R4, RZ, PT ;  /* 0x000000ff0400720c */ /* 0x000fe20003f05270 */
[----:B0-----:R-:W-:Y:S01]  /*64e0*/  IMAD.MOV R8, RZ, RZ, -R6 ;  /* 0x000000ffff087224 */ /* 0x001fe200078e0a06 */
[----:B------:R-:W-:Y:S01]  /*64f0*/  LOP3.LUT R4, RZ, R4, RZ, 0x33, !PT ;  /* 0x00000004ff047212 */ /* 0x000fe200078e33ff */
[----:B------:R-:W-:-:S02]  /*6500*/  @!P1 IMAD.MOV R2, RZ, RZ, -R2 ;  /* 0x000000ffff029224 */ /* 0x000fc400078e0a02 */
[----:B------:R-:W-:Y:S01]  /*6510*/  IMAD R44, R9, R8, R44 ;  /* 0x00000008092c7224 */ /* 0x000fe200078e022c */
[----:B-1----:R-:W0:Y:S01]  /*6520*/  LDC.64 R6, c[0x0][0x3a8] ;  /* 0x0000ea00ff067b82 */ /* 0x002e220000000a00 */
[----:B------:R-:W-:Y:S01]  /*6530*/  IMAD.MOV.U32 R8, RZ, RZ, R3 ;  /* 0x000000ffff087224 */ /* 0x000fe200078e0003 */
[----:B------:R-:W-:Y:S01]  /*6540*/  SEL R3, R4, R2, !P0 ;  /* 0x0000000204037207 */ /* 0x000fe20004000000 */
[----:B------:R-:W-:-:S04]  /*6550*/  IMAD.HI.U32 R0, R10, R12, RZ ;  /* 0x0000000c0a007227 */ /* 0x000fc800078e00ff */
[----:B------:R-:W-:Y:S02]  /*6560*/  @!P3 IMAD.MOV R8, RZ, RZ, -R8 ;  /* 0x000000ffff08b224 */ /* 0x000fe400078e0a08 */
[----:B------:R-:W-:Y:S02]  /*6570*/  IMAD.MOV R0, RZ, RZ, -R0 ;  /* 0x000000ffff007224 */ /* 0x000fe400078e0a00 */
[----:B------:R-:W-:Y:S01]  /*6580*/  VIADD R11, R42, 0xffffffff ;  /* 0xffffffff2a0b7836 */ /* 0x000fe20000000000 */
[----:B------:R-:W-:Y:S01]  /*6590*/  SEL R4, R4, R8, !P0 ;  /* 0x0000000804047207 */ /* 0x000fe20004000000 */
[C---:B------:R-:W-:Y:S02]  /*65a0*/  VIADD R8, R42.reuse, 0xfffffff7 ;  /* 0xfffffff72a087836 */ /* 0x040fe40000000000 */
[----:B------:R-:W-:Y:S01]  /*65b0*/  IMAD R81, R9, R0, R12 ;  /* 0x0000000009517224 */ /* 0x000fe200078e020c */
[----:B------:R-:W-:Y:S01]  /*65c0*/  ISETP.GE.U32.AND P1, PT, R11, 0x7fffff80, PT ;  /* 0x7fffff800b00780c */ /* 0x000fe20003f26070 */
[----:B------:R-:W-:Y:S01]  /*65d0*/  VIADD R2, R42, 0xffffffef ;  /* 0xffffffef2a027836 */ /* 0x000fe20000000000 */
[----:B------:R-:W-:Y:S01]  /*65e0*/  ISETP.GE.U32.AND P6, PT, R8, 0x7fffff78, PT ;  /* 0x7fffff780800780c */ /* 0x000fe20003fc6070 */
[----:B------:R-:W-:-:S02]  /*65f0*/  VIADD R0, R42, 0xffffffe7 ;  /* 0xffffffe72a007836 */ /* 0x000fc40000000000 */
[----:B---3--:R-:W-:Y:S01]  /*6600*/  IMAD R3, R3, UR6, RZ ;  /* 0x0000000603037c24 */ /* 0x008fe2000f8e02ff */
[----:B------:R-:W-:Y:S01]  /*6610*/  ISETP.GE.U32.AND P5, PT, R2, 0x7fffff70, PT ;  /* 0x7fffff700200780c */ /* 0x000fe20003fa6070 */
[----:B------:R-:W-:Y:S01]  /*6620*/  IMAD R4, R4, UR6, RZ ;  /* 0x0000000604047c24 */ /* 0x000fe2000f8e02ff */
[----:B------:R-:W-:Y:S01]  /*6630*/  ISETP.GE.U32.AND P3, PT, R0, 0x7fffff68, PT ;  /* 0x7fffff680000780c */ /* 0x000fe20003f66070 */
[C---:B0-----:R-:W-:Y:S02]  /*6640*/  IMAD.SHL.U32 R42, R6.reuse, 0x2, RZ ;  /* 0x00000002062a7824 */ /* 0x041fe400078e00ff */
[C---:B------:R-:W-:Y:S02]  /*6650*/  IMAD R11, R6.reuse, 0x9, RZ ;  /* 0x00000009060b7824 */ /* 0x040fe400078e02ff */
[C---:B------:R-:W-:Y:S02]  /*6660*/  IMAD.SHL.U32 R87, R6.reuse, 0x8, RZ ;  /* 0x0000000806577824 */ /* 0x040fe400078e00ff */
[C---:B------:R-:W-:Y:S01]  /*6670*/  IMAD.SHL.U32 R13, R6.reuse, 0x10, RZ ;  /* 0x00000010060d7824 */ /* 0x040fe200078e00ff */
[----:B------:R-:W-:Y:S01]  /*6680*/  SHF.R.S32.HI R72, RZ, 0x1f, R11 ;  /* 0x0000001fff487819 */ /* 0x000fe2000001140b */
[C---:B------:R-:W-:Y:S01]  /*6690*/  IMAD R8, R6.reuse, 0x11, RZ ;  /* 0x0000001106087824 */ /* 0x040fe200078e02ff */
[----:B------:R-:W-:Y:S01]  /*66a0*/  SHF.R.S32.HI R84, RZ, 0x1f, R87 ;  /* 0x0000001fff547819 */ /* 0x000fe20000011457 */
[C---:B------:R-:W-:Y:S01]  /*66b0*/  IMAD R75, R6.reuse, 0x18, RZ ;  /* 0x00000018064b7824 */ /* 0x040fe200078e02ff */
[----:B------:R-:W-:Y:S01]  /*66c0*/  SHF.R.S32.HI R78, RZ, 0x1f, R13 ;  /* 0x0000001fff4e7819 */ /* 0x000fe2000001140d */
[----:B------:R-:W-:-:S02]  /*66d0*/  IMAD R0, R6, 0x19, RZ ;  /* 0x0000001906007824 */ /* 0x000fc400078e02ff */
[C---:B------:R-:W-:Y:S01]  /*66e0*/  IMAD R2, R6.reuse, 0x21, RZ ;  /* 0x0000002106027824 */ /* 0x040fe200078e02ff */
[----:B------:R-:W-:Y:S01]  /*66f0*/  SHF.R.S32.HI R2, RZ, 0x1f, R42 ;  /* 0x0000001fff027819 */ /* 0x000fe2000001142a */
[C---:B------:R-:W-:Y:S01]  /*6700*/  IMAD R0, R6.reuse, 0x29, RZ ;  /* 0x0000002906007824 */ /* 0x040fe200078e02ff */
[----:B-----5:R-:W-:Y:S01]  /*6710*/  IADD3 R0, P2, PT, R3, UR16, RZ ;  /* 0x0000001003007c10 */ /* 0x020fe2000ff5e0ff */
[C---:B------:R-:W-:Y:S01]  /*6720*/  IMAD.SHL.U32 R47, R6.reuse, 0x20, RZ ;  /* 0x00000020062f7824 */ /* 0x040fe200078e00ff */
[----:B------:R-:W-:Y:S01]  /*6730*/  SHF.R.S32.HI R2, RZ, 0x1f, R8 ;  /* 0x0000001fff027819 */ /* 0x000fe20000011408 */
[C---:B------:R-:W-:Y:S01]  /*6740*/  IMAD R14, R6.reuse, 0x28, RZ ;  /* 0x00000028060e7824 */ /* 0x040fe200078e02ff */
[----:B------:R-:W-:Y:S01]  /*6750*/  SHF.R.S32.HI R72, RZ, 0x1f, R75 ;  /* 0x0000001fff487819 */ /* 0x000fe2000001144b */
[----:B------:R-:W-:Y:S01]  /*6760*/  IMAD R12, R6, 0x30, RZ ;  /* 0x00000030060c7824 */ /* 0x000fe200078e02ff */
[----:B------:R-:W-:Y:S07]  /*6770*/  BRA.U UP0, `(.L_x_5) ;  /* 0x0000000100187547 */ /* 0x000fee000b800000 */
[----:B------:R-:W-:Y:S01]  /*6780*/  ELECT P0, URZ, PT ;  /* 0x0000000000ff782f */ /* 0x000fe20003800000 */
[----:B------:R-:W-:Y:S01]  /*6790*/  IMAD.MOV.U32 R2, RZ, RZ, 0x1 ;  /* 0x00000001ff027424 */ /* 0x000fe200078e00ff */
[----:B------:R-:W-:Y:S01]  /*67a0*/  UMOV UR6, 0x40 ;  /* 0x0000004000067882 */ /* 0x000fe20000000000 */
[----:B------:R-:W-:Y:S01]  /*67b0*/  UVIRTCOUNT.DEALLOC.SMPOOL 0x80 ;  /* 0x000000800000784c */ /* 0x000fe20000000000 */
[----:B------:R-:W-:-:S09]  /*67c0*/  ULEA UR6, UR5, UR6, 0x18 ;  /* 0x0000000605067291 */ /* 0x000fd2000f8ec0ff */
[----:B------:R0:W-:Y:S03]  /*67d0*/  @P0 STS.U8 [UR6], R2 ;  /* 0x00000002ff000988 */ /* 0x0001e60008000006 */
.L_x_5:
[----:B------:R-:W-:Y:S01]  /*67e0*/  STL [R1+0x16e0], R7 ;  /* 0x0016e00701007387 */ /* 0x000fe20000100800 */
[----:B------:R-:W-:Y:S02]  /*67f0*/  LEA.HI.X.SX32 R3, R3, UR17, 0x1, P2 ;  /* 0x0000001103037c11 */ /* 0x000fe400090f0eff */
[----:B0-----:R-:W-:Y:S01]  /*6800*/  IADD3 R2, P0, PT, R4, UR16, RZ ;  /* 0x0000001004027c10 */ /* 0x001fe2000ff1e0ff */
[----:B------:R0:W-:Y:S01]  /*6810*/  STL [R1+0x16dc], R5 ;  /* 0x0016dc0501007387 */ /* 0x0001e20000100800 */
[-C--:B------:R-:W-:Y:S01]  /*6820*/  IADD3 R42, P2, PT, R42, R0.reuse, RZ ;  /* 0x000000002a2a7210 */ /* 0x080fe20007f5e0ff */
[----:B------:R-:W-:Y:S01]  /*6830*/  ULOP3.LUT UR4, UR4, 0x600000, URZ, 0xc0, !UPT ;  /* 0x0060000004047892 */ /* 0x000fe2000f8ec0ff */
[----:B------:R-:W-:Y:S01]  /*6840*/  LEA.HI.X.SX32 R4, R4, UR17, 0x1, P0 ;  /* 0x0000001104047c11 */ /* 0x000fe200080f0eff */
[----:B------:R-:W-:Y:S01]  /*6850*/  VOTEU.ALL UP1, P4 ;  /* 0x0000000000ff7886 */ /* 0x000fe20002020000 */
[----:B------:R-:W-:Y:S01]  /*6860*/  VOTEU.ALL UP2, P4 ;  /* 0x0000000000ff7886 */ /* 0x000fe20002040000 */
[----:B------:R1:W-:Y:S01]  /*6870*/  STL [R1+0x2f0], R42 ;  /* 0x0002f02a01007387 */ /* 0x0003e20000100800 */
[----:B------:R-:W2:Y:S01]  /*6880*/  LDCU.64 UR20, c[0x0][0x358] ;  /* 0x00006b00ff1477ac */ /* 0x000ea20008000a00 */
[C---:B0-----:R-:W-:Y:S01]  /*6890*/  IMAD R5, R6.reuse, 0x19, RZ ;  /* 0x0000001906057824 */ /* 0x041fe200078e02ff */
[----:B------:R-:W0:Y:S04]  /*68a0*/  LDCU UR6, c[0x0][0x3b0] ;  /* 0x00007600ff0677ac */ /* 0x000e280008000800 */
[----:B------:R-:W-:Y:S01]  /*68b0*/  SHF.R.S32.HI R7, RZ, 0x1f, R5 ;  /* 0x0000001fff077819 */ /* 0x000fe20000011405 */
[----:B------:R-:W-:Y:S01]  /*68c0*/  IMAD.SHL.U32 R7, R6, 0x2, RZ ;  /* 0x0000000206077824 */ /* 0x000fe200078e00ff */
[----:B-1----:R-:W-:-:S04]  /*68d0*/  IADD3 R42, P0, PT, R87, R0, RZ ;  /* 0x00000000572a7210 */ /* 0x002fc80007f1e0ff */
[----:B------:R-:W-:Y:S01]  /*68e0*/  SHF.R.S32.HI R7, RZ, 0x1f, R7 ;  /* 0x0000001fff077819 */ /* 0x000fe20000011407 */
[----:B------:R1:W-:Y:S04]  /*68f0*/  STL [R1+0xb58], R42 ;  /* 0x000b582a01007387 */ /* 0x0003e80000100800 */
[----:B------:R-:W-:-:S05]  /*6900*/  IMAD.X R7, R7, 0x1, R3, P2 ;  /* 0x0000000107077824 */ /* 0x000fca00010e0603 */
[----:B------:R3:W-:Y:S01]  /*6910*/  STL [R1+0x2ec], R7 ;  /* 0x0002ec0701007387 */ /* 0x0007e20000100800 */
[----:B-1----:R-:W-:Y:S02]  /*6920*/  SHF.R.S32.HI R42, RZ, 0x1f, R47 ;  /* 0x0000001fff2a7819 */ /* 0x002fe4000001142f */
[----:B---3--:R-:W-:Y:S01]  /*6930*/  IADD3 R7, P2, PT, R87, R2, RZ ;  /* 0x0000000257077210 */ /* 0x008fe20007f5e0ff */
[----:B------:R-:W-:-:S04]  /*6940*/  IMAD R87, R6, 0x21, RZ ;  /* 0x0000002106577824 */ /* 0x000fc800078e02ff */
[----:B------:R1:W-:Y:S01]  /*6950*/  STL [R1+0xb60], R7 ;  /* 0x000b600701007387 */ /* 0x0003e20000100800 */
[----:B------:R-:W-:Y:S01]  /*6960*/  SHF.R.S32.HI R87, RZ, 0x1f, R87 ;  /* 0x0000001fff577819 */ /* 0x000fe20000011457 */
[C---:B-1----:R-:W-:Y:S02]  /*6970*/  IMAD.X R7, R84.reuse, 0x1, R3, P0 ;  /* 0x0000000154077824 */ /* 0x042fe400000e0603 */
[----:B------:R-:W-:-:S03]  /*6980*/  IMAD.X R84, R84, 0x1, R4, P2 ;  /* 0x0000000154547824 */ /* 0x000fc600010e0604 */
[----:B------:R1:W-:Y:S02]  /*6990*/  STL [R1+0xb54], R7 ;  /* 0x000b540701007387 */ /* 0x0003e40000100800 */
[----:B-1----:R-:W-:-:S05]  /*69a0*/  IADD3 R7, P0, PT, R11, R0, RZ ;  /* 0x000000000b077210 */ /* 0x002fca0007f1e0ff */
[----:B------:R1:W-:Y:S04]  /*69b0*/  STL [R1+0xb68], R7 ;  /* 0x000b680701007387 */ /* 0x0003e80000100800 */
[----:B------:R3:W-:Y:S01]  /*69c0*/  STL [R1+0xb5c], R84 ;  /* 0x000b5c5401007387 */ /* 0x0007e20000100800 */
[----:B-1----:R-:W-:Y:S02]  /*69d0*/  SHF.R.S32.HI R7, RZ, 0x1f, R11 ;  /* 0x0000001fff077819 */ /* 0x002fe4000001140b */
[----:B---3--:R-:W-:-:S03]  /*69e0*/  IADD3 R84, P2, PT, R13, R0, RZ ;  /* 0x000000000d547210 */ /* 0x008fc60007f5e0ff */
[--C-:B------:R-:W-:Y:S02]  /*69f0*/  IMAD.X R7, R7, 0x1, R3.reuse, P0 ;  /* 0x0000000107077824 */ /* 0x100fe400000e0603 */
[----:B------:R1:W-:Y:S04]  /*6a00*/  STL [R1+0xbd8], R84 ;  /* 0x000bd85401007387 */ /* 0x0003e80000100800 */
[----:B------:R3:W-:Y:S01]  /*6a10*/  STL [R1+0xb64], R7 ;  /* 0x000b640701007387 */ /* 0x0007e20000100800 */
[----:B-1----:R-:W-:Y:S02]  /*6a20*/  IADD3 R84, P0, PT, R13, R2, RZ ;  /* 0x000000020d547210 */ /* 0x002fe40007f1e0ff */
[----:B------:R-:W-:Y:S01]  /*6a30*/  SHF.R.S32.HI R13, RZ, 0x1f, R14 ;  /* 0x0000001fff0d7819 */ /* 0x000fe2000001140e */
[----:B---3--:R-:W-:-:S02]  /*6a40*/  IMAD.X R7, R78, 0x1, R3, P2 ;  /* 0x000000014e077824 */ /* 0x008fc400010e0603 */
[----:B------:R1:W-:Y:S01]  /*6a50*/  STL [R1+0xbe0], R84 ;  /* 0x000be05401007387 */ /* 0x0003e20000100800 */
[----:B------:R-:W-:-:S03]  /*6a60*/  IMAD.X R78, R78, 0x1, R4, P0 ;  /* 0x000000014e4e7824 */ /* 0x000fc600000e0604 */
[----:B------:R3:W-:Y:S01]  /*6a70*/  STL [R1+0xbd4], R7 ;  /* 0x000bd40701007387 */ /* 0x0007e20000100800 */
[----:B-1----:R-:W-:Y:S01]  /*6a80*/  IMAD R84, R6, 0x29, RZ ;  /* 0x0000002906547824 */ /* 0x002fe200078e02ff */
[----:B---3--:R-:W-:-:S05]  /*6a90*/  IADD3 R7, P2, PT, R8, R0, RZ ;  /* 0x0000000008077210 */ /* 0x008fca0007f5e0ff */
[----:B------:R1:W-:Y:S04]  /*6aa0*/  STL [R1+0xbe8], R7 ;  /* 0x000be80701007387 */ /* 0x0003e80000100800 */
[----:B------:R3:W-:Y:S01]  /*6ab0*/  STL [R1+0xbdc], R78 ;  /* 0x000bdc4e01007387 */ /* 0x0007e20000100800 */
[----:B-1----:R-:W-:Y:S02]  /*6ac0*/  SHF.R.S32.HI R7, RZ, 0x1f, R8 ;  /* 0x0000001fff077819 */ /* 0x002fe40000011408 */
[----:B---3--:R-:W-:-:S03]  /*6ad0*/  IADD3 R78, P0, PT, R75, R0, RZ ;  /* 0x000000004b4e7210 */ /* 0x008fc60007f1e0ff */
[----:B------:R-:W-:Y:S01]  /*6ae0*/  IMAD.X R7, R7, 0x1, R3, P2 ;  /* 0x0000000107077824 */ /* 0x000fe200010e0603 */
[----:B------:R-:W-:Y:S01]  /*6af0*/  IADD3 R75, P2, PT, R75, R2, RZ ;  /* 0x000000024b4b7210 */ /* 0x000fe20007f5e0ff */
[----:B------:R1:W-:Y:S04]  /*6b00*/  STL [R1+0xc58], R78 ;  /* 0x000c584e01007387 */ /* 0x0003e80000100800 */
[----:B------:R3:W-:Y:S01]  /*6b10*/  STL [R1+0xbe4], R7 ;  /* 0x000be40701007387 */ /* 0x0007e20000100800 */
[----:B-1----:R-:W-:-:S03]  /*6b20*/  SHF.R.S32.HI R78, RZ, 0x1f, R84 ;  /* 0x0000001fff4e7819 */ /* 0x002fc60000011454 */
[----:B---3--:R-:W3:Y:S04]  /*6b30*/  LDL.LU R7, [R1+0x16e0] ;  /* 0x0016e00001077983 */ /* 0x008ee80000300800 */
[----:B------:R1:W-:Y:S02]  /*6b40*/  STL [R1+0xc60], R75 ;  /* 0x000c604b01007387 */ /* 0x0003e40000100800 */
[----:B-1----:R-:W-:Y:S01]  /*6b50*/  IMAD.X R75, R72, 0x1, R3, P0 ;  /* 0x00000001484b7824 */ /* 0x002fe200000e0603 */
[----:B------:R-:W-:-:S04]  /*6b60*/  IADD3 R5, P0, PT, R5, R0, RZ ;  /* 0x0000000005057210 */ /* 0x000fc80007f1e0ff */
[----:B------:R1:W-:Y:S04]  /*6b70*/  STL [R1+0xc54], R75 ;  /* 0x000c544b01007387 */ /* 0x0003e80000100800 */
[----:B------:R4:W-:Y:S01]  /*6b80*/  STL [R1+0xc68], R5 ;  /* 0x000c680501007387 */ /* 0x0009e20000100800 */
[----:B-1----:R-:W-:Y:S01]  /*6b90*/  SHF.R.S32.HI R75, RZ, 0x1f, R12 ;  /* 0x0000001fff4b7819 */ /* 0x002fe2000001140c */
[----:B----4-:R-:W-:Y:S02]  /*6ba0*/  IMAD.X R5, R72, 0x1, R4, P2 ;  /* 0x0000000148057824 */ /* 0x010fe400010e0604 */
[----:B------:R-:W-:-:S03]  /*6bb0*/  IMAD R72, R6, 0x19, RZ ;  /* 0x0000001906487824 */ /* 0x000fc600078e02ff */
[----:B------:R1:W-:Y:S02]  /*6bc0*/  STL [R1+0xc5c], R5 ;  /* 0x000c5c0501007387 */ /* 0x0003e40000100800 */
[----:B------:R-:W-:Y:S02]  /*6bd0*/  SHF.R.S32.HI R72, RZ, 0x1f, R72 ;  /* 0x0000001fff487819 */ /* 0x000fe40000011448 */
[----:B-1----:R-:W-:-:S05]  /*6be0*/  IADD3 R5, P2, PT, R47, R0, RZ ;  /* 0x000000002f057210 */ /* 0x002fca0007f5e0ff */
[----:B------:R1:W-:Y:S04]  /*6bf0*/  STL [R1+0xcd8], R5 ;  /* 0x000cd80501007387 */ /* 0x0003e80000100800 */
[----:B-1----:R-:W4:Y:S01]  /*6c00*/  LDL.LU R5, [R1+0x16dc] ;  /* 0x0016dc0001057983 */ /* 0x002f220000300800 */
[----:B------:R-:W-:Y:S01]  /*6c10*/  IMAD.X R72, R72, 0x1, R3, P0 ;  /* 0x0000000148487824 */ /* 0x000fe200000e0603 */
[----:B------:R-:W-:Y:S01]  /*6c20*/  IADD3 R47, P0, PT, R47, R2, RZ ;  /* 0x000000022f2f7210 */ /* 0x000fe20007f1e0ff */
[----:B------:R-:W-:-:S03]  /*6c30*/  UIADD3 UR10, UPT, UPT, UR8, UR4, URZ ;  /* 0x00000004080a7290 */ /* 0x000fc6000fffe0ff */
[----:B------:R1:W-:Y:S04]  /*6c40*/  STL [R1+0xc64], R72 ;  /* 0x000c644801007387 */ /* 0x0003e80000100800 */
[----:B------:R0:W-:Y:S01]  /*6c50*/  STL [R1+0x11f0], R47 ;  /* 0x0011f02f01007387 */ /* 0x0001e20000100800 */
[----:B-1----:R-:W-:Y:S02]  /*6c60*/  IMAD R72, R6, 0x21, RZ ;  /* 0x0000002106487824 */ /* 0x002fe400078e02ff */
[----:B0-----:R-:W-:-:S03]  /*6c70*/  IMAD.X R47, R42, 0x1, R3, P2 ;  /* 0x000000012a2f7824 */ /* 0x001fc600010e0603 */
[-C--:B------:R-:W-:Y:S02]  /*6c80*/  IADD3 R72, P2, PT, R72, R0.reuse, RZ ;  /* 0x0000000048487210 */ /* 0x080fe40007f5e0ff */
[----:B------:R0:W-:Y:S04]  /*6c90*/  STL [R1+0xcd4], R47 ;  /* 0x000cd42f01007387 */ /* 0x0001e80000100800 */
[----:B------:R1:W-:Y:S01]  /*6ca0*/  STL [R1+0x124c], R72 ;  /* 0x00124c4801007387 */ /* 0x0003e20000100800 */
[----:B0-----:R-:W-:Y:S01]  /*6cb0*/  IMAD.X R47, R42, 0x1, R4, P0 ;  /* 0x000000012a2f7824 */ /* 0x001fe200000e0604 */
[----:B------:R-:W-:Y:S01]  /*6cc0*/  IADD3 R42, P0, PT, R14, R0, RZ ;  /* 0x000000000e2a7210 */ /* 0x000fe20007f1e0ff */
[----:B-1----:R-:W-:-:S03]  /*6cd0*/  IMAD.X R72, R87, 0x1, R3, P2 ;  /* 0x0000000157487824 */ /* 0x002fc600010e0603 */
[----:B------:R0:W-:Y:S04]  /*6ce0*/  STL [R1+0x11ec], R47 ;  /* 0x0011ec2f01007387 */ /* 0x0001e80000100800 */
[----:B------:R1:W-:Y:S04]  /*6cf0*/  STL [R1+0x127c], R42 ;  /* 0x00127c2a01007387 */ /* 0x0003e80000100800 */
[----:B------:R-:W-:Y:S01]  /*6d00*/  STL [R1+0x1204], R72 ;  /* 0x0012044801007387 */ /* 0x000fe20000100800 */
[----:B0-----:R-:W-:Y:S01]  /*6d10*/  IADD3 R47, P2, PT, R14, R2, RZ ;  /* 0x000000020e2f7210 */ /* 0x001fe20007f5e0ff */
[----:B-1----:R-:W-:Y:S01]  /*6d20*/  IMAD.X R42, R13, 0x1, R3, P0 ;  /* 0x000000010d2a7824 */ /* 0x002fe200000e0603 */
[----:B------:R-:W-:-:S03]  /*6d30*/  IADD3 R14, P0, PT, R84, R0, RZ ;  /* 0x00000000540e7210 */ /* 0x000fc60007f1e0ff */
[----:B------:R-:W-:Y:S04]  /*6d40*/  STL [R1+0x1284], R47 ;  /* 0x0012842f01007387 */ /* 0x000fe80000100800 */
[----:B------:R-:W-:Y:S04]  /*6d50*/  STL [R1+0x1264], R42 ;  /* 0x0012642a01007387 */ /* 0x000fe80000100800 */
[----:B------:R0:W-:Y:S04]  /*6d60*/  STL [R1+0x12ac], R14 ;  /* 0x0012ac0e01007387 */ /* 0x0001e80000100800 */
[----:B------:R-:W2:Y:S04]  /*6d70*/  LDL.LU R84, [R1+0x5dc] ;  /* 0x0005dc0001547983 */ /* 0x000ea80000300800 */
[----:B------:R-:W-:Y:S01]  /*6d80*/  STL [R1+0x1cd0], R6 ;  /* 0x001cd00601007387 */ /* 0x000fe20000100800 */
[----:B------:R-:W-:-:S04]  /*6d90*/  @!UP1 UIADD3 UR4, UPT, UPT, -UR7, 0x100000, URZ ;  /* 0x0010000007049890 */ /* 0x000fc8000fffe1ff */
[----:B------:R-:W-:Y:S02]  /*6da0*/  @!UP1 USHF.L.U32 UR5, UR4, 0xb, URZ ;  /* 0x0000000b04059899 */ /* 0x000fe400080006ff */
[----:B------:R-:W-:Y:S01]  /*6db0*/  @!UP1 USHF.L.U32 UR4, UR4, 0x1, URZ ;  /* 0x0000000104049899 */ /* 0x000fe200080006ff */
[----:B0-----:R-:W0:Y:S01]  /*6dc0*/  LDC R14, c[0x0][0x3a0] ;  /* 0x0000e800ff0e7b82 */ /* 0x001e220000000800 */
[----:B------:R-:W-:Y:S04]  /*6dd0*/  STL [R1+0x1ccc], R47 ;  /* 0x001ccc2f01007387 */ /* 0x000fe80000100800 */
[----:B------:R-:W-:Y:S04]  /*6de0*/  STL [R1+0x1cc8], R11 ;  /* 0x001cc80b01007387 */ /* 0x000fe80000100800 */
[----:B------:R-:W-:Y:S04]  /*6df0*/  STL [R1+0x1cc4], R8 ;  /* 0x001cc40801007387 */ /* 0x000fe80000100800 */
[----:B------:R-:W-:Y:S04]  /*6e00*/  STL [R1+0x1cc0], R87 ;  /* 0x001cc05701007387 */ /* 0x000fe80000100800 */
[----:B------:R-:W-:Y:S04]  /*6e10*/  STL [R1+0x1b94], R64 ;  /* 0x001b944001007387 */ /* 0x000fe80000100800 */
[----:B------:R-:W-:Y:S04]  /*6e20*/  STL [R1+0x1bb8], R64 ;  /* 0x001bb84001007387 */ /* 0x000fe80000100800 */
[----:B------:R1:W-:Y:S04]  /*6e30*/  STL [R1+0x1bd0], R64 ;  /* 0x001bd04001007387 */ /* 0x0003e80000100800 */
[----:B------:R-:W-:Y:S04]  /*6e40*/  STL [R1+0x1b90], R10 ;  /* 0x001b900a01007387 */ /* 0x000fe80000100800 */
[----:B------:R-:W-:Y:S01]  /*6e50*/  STL [R1+0x1bd4], R10 ;  /* 0x001bd40a01007387 */ /* 0x000fe20000100800 */
[----:B-1----:R-:W-:Y:S01]  /*6e60*/  IMAD.X R64, R13, 0x1, R4, P2 ;  /* 0x000000010d407824 */ /* 0x002fe200010e0604 */
[----:B------:R-:W-:-:S02]  /*6e70*/  IADD3 R72, P2, PT, R12, R0, RZ ;  /* 0x000000000c487210 */ /* 0x000fc40007f5e0ff */
[----:B------:R-:W-:Y:S04]  /*6e80*/  STL [R1+0x1c2c], R10 ;  /* 0x001c2c0a01007387 */ /* 0x000fe80000100800 */
        /* <DEDUP_REMOVED lines=8> */
[----:B----4-:R-:W-:Y:S04]  /*6f10*/  STL [R1+0x1a18], R5 ;  /* 0x001a180501007387 */ /* 0x010fe80000100800 */
[----:B------:R-:W-:Y:S04]  /*6f20*/  STL [R1+0x1a38], R5 ;  /* 0x001a380501007387 */ /* 0x000fe80000100800 */
[----:B------:R-:W-:Y:S04]  /*6f30*/  STL [R1+0x1a94], R5 ;  /* 0x001a940501007387 */ /* 0x000fe80000100800 */
[----:B------:R-:W-:Y:S04]  /*6f40*/  STL [R1+0x1b9c], R5 ;  /* 0x001b9c0501007387 */ /* 0x000fe80000100800 */
[----:B------:R-:W-:Y:S04]  /*6f50*/  STL [R1+0x1bdc], R5 ;  /* 0x001bdc0501007387 */ /* 0x000fe80000100800 */
[----:B------:R-:W-:Y:S04]  /*6f60*/  STL [R1+0x1c34], R5 ;  /* 0x001c340501007387 */ /* 0x000fe80000100800 */
[----:B------:R-:W-:Y:S04]  /*6f70*/  STL [R1+0x1c78], R5 ;  /* 0x001c780501007387 */ /* 0x000fe80000100800 */
[----:B------:R-:W-:Y:S04]  /*6f80*/  STL [R1+0x1c7c], R5 ;  /* 0x001c7c0501007387 */ /* 0x000fe80000100800 */
[----:B---3--:R-:W-:Y:S04]  /*6f90*/  STL [R1+0x1a08], R7 ;  /* 0x001a080701007387 */ /* 0x008fe80000100800 */
        /* <DEDUP_REMOVED lines=23> */
[----:B------:R-:W-:Y:S04]  /*7110*/  STL.64 [R1+0x1940], R16 ;  /* 0x0019401001007387 */ /* 0x000fe80000100a00 */
[----:B------:R-:W-:Y:S04]  /*7120*/  STL [R1+0x1be8], R17 ;  /* 0x001be81101007387 */ /* 0x000fe80000100800 */
[----:B------:R-:W-:Y:S04]  /*7130*/  STL [R1+0x1c88], R17 ;  /* 0x001c881101007387 */ /* 0x000fe80000100800 */
[----:B------:R-:W-:Y:S04]  /*7140*/  STL [R1+0x1aa0], R16 ;  /* 0x001aa01001007387 */ /* 0x000fe80000100800 */
[----:B------:R-:W-:Y:S04]  /*7150*/  STL [R1+0x1ba8], R16 ;  /* 0x001ba81001007387 */ /* 0x000fe80000100800 */
[----:B------:R-:W-:Y:S04]  /*7160*/  STL [R1+0x1bec], R16 ;  /* 0x001bec1001007387 */ /* 0x000fe80000100800 */
[----:B------:R-:W-:Y:S04]  /*7170*/  STL [R1+0x1c40], R16 ;  /* 0x001c401001007387 */ /* 0x000fe80000100800 */
[----:B------:R-:W-:Y:S04]  /*7180*/  STL.64 [R1+0x1928], R18 ;  /* 0x0019281201007387 */ /* 0x000fe80000100a00 */
        /* <DEDUP_REMOVED lines=8> */
[----:B------:R1:W-:Y:S04]  /*7210*/  STL [R1+0x19d0], R19 ;  /* 0x0019d01301007387 */ /* 0x0003e80000100800 */
[----:B------:R0:W-:Y:S04]  /*7220*/  STL [R1+0x1920], R21 ;  /* 0x0019201501007387 */ /* 0x0001e80000100800 */
[----:B------:R-:W-:Y:S04]  /*7230*/  STL [R1+0x1918], R22 ;  /* 0x0019181601007387 */ /* 0x000fe80000100800 */
[----:B------:R-:W-:Y:S01]  /*7240*/  STL [R1+0x1914], R23 ;  /* 0x0019141701007387 */ /* 0x000fe20000100800 */
[----:B------:R-:W-:Y:S03]  /*7250*/  STTM.x64 tmem[UR10], RZ ;  /* 0x000000ff000079ed */ /* 0x000fe6000834000a */
[----:B------:R-:W-:Y:S01]  /*7260*/  STL [R1+0x1950], R23 ;  /* 0x0019501701007387 */ /* 0x000fe20000100800 */
[----:B-1----:R-:W-:Y:S01]  /*7270*/  PRMT R19, RZ, 0x7610, R19 ;  /* 0x00007610ff137816 */ /* 0x002fe20000000013 */
[----:B------:R-:W-:-:S02]  /*7280*/  @!P1 IMAD.MOV.U32 R13, RZ, RZ, R3 ;  /* 0x000000ffff0d9224 */ /* 0x000fc400078e0003 */
[----:B------:R-:W-:Y:S01]  /*7290*/  STL.64 [R1+0x1970], R22 ;  /* 0x0019701601007387 */ /* 0x000fe20000100a00 */
[----:B------:R-:W-:Y:S01]  /*72a0*/  PRMT R18, RZ, 0x7610, R18 ;  /* 0x00007610ff127816 */ /* 0x000fe20000000012 */
[----:B0-----:R-:W-:Y:S02]  /*72b0*/  VIADD R21, R14, 0xffffffdf ;  /* 0xffffffdf0e157836 */ /* 0x001fe40000000000 */
[----:B------:R-:W-:Y:S01]  /*72c0*/  STL.64 [R1+0x1980], R22 ;  /* 0x0019801601007387 */ /* 0x000fe20000100a00 */
[----:B------:R-:W-:Y:S01]  /*72d0*/  PRMT R6, RZ, 0x7610, R6 ;  /* 0x00007610ff067816 */ /* 0x000fe20000000006 */
[----:B------:R-:W0:Y:S02]  /*72e0*/  LDC R14, c[0x0][0x3a0] ;  /* 0x0000e800ff0e7b82 */ /* 0x000e240000000800 */
[----:B------:R-:W-:Y:S04]  /*72f0*/  STL.64 [R1+0x1990], R22 ;  /* 0x0019901601007387 */ /* 0x000fe80000100a00 */
[----:B------:R-:W-:Y:S04]  /*7300*/  STL.64 [R1+0x19a0], R22 ;  /* 0x0019a01601007387 */ /* 0x000fe80000100a00 */
[----:B------:R-:W-:Y:S04]  /*7310*/  STL.64 [R1+0x19b0], R22 ;  /* 0x0019b01601007387 */ /* 0x000fe80000100a00 */
[----:B------:R-:W-:Y:S04]  /*7320*/  STL.64 [R1+0x19c0], R22 ;  /* 0x0019c01601007387 */ /* 0x000fe80000100a00 */
[----:B------:R-:W-:Y:S04]  /*7330*/  STL.64 [R1+0x19d8], R22 ;  /* 0x0019d81601007387 */ /* 0x000fe80000100a00 */
[----:B------:R-:W-:Y:S04]  /*7340*/  STL [R1+0x1910], R24 ;  /* 0x0019101801007387 */ /* 0x000fe80000100800 */
[----:B------:R-:W-:Y:S04]  /*7350*/  STL [R1+0x190c], R26 ;  /* 0x00190c1a01007387 */ /* 0x000fe80000100800 */
[----:B------:R-:W-:Y:S04]  /*7360*/  STL [R1+0x1908], R25 ;  /* 0x0019081901007387 */ /* 0x000fe80000100800 */
[----:B------:R-:W-:Y:S04]  /*7370*/  STL [R1+0x1930], R25 ;  /* 0x0019301901007387 */ /* 0x000fe80000100800 */
[----:B------:R-:W-:Y:S04]  /*7380*/  STL.64 [R1+0x1948], R24 ;  /* 0x0019481801007387 */ /* 0x000fe80000100a00 */
[----:B------:R-:W-:Y:S04]  /*7390*/  STL.64 [R1+0x19e0], R24 ;  /* 0x0019e01801007387 */ /* 0x000fe80000100a00 */
        /* <DEDUP_REMOVED lines=40> */
[----:B------:R-:W-:Y:S02]  /*7620*/  STTM.x64 tmem[UR10+0x40], RZ ;  /* 0x000040ff000079ed */ /* 0x000fe4000834000a */
[----:B------:R-:W-:Y:S01]  /*7630*/  STL [R1+0x1cb4], R32 ;  /* 0x001cb42001007387 */ /* 0x000fe20000100800 */
[----:B------:R-:W-:-:S02]  /*7640*/  PRMT R22, RZ, 0x7610, R22 ;  /* 0x00007610ff167816 */ /* 0x000fc40000000016 */
[----:B------:R-:W-:Y:S01]  /*7650*/  PRMT R23, RZ, 0x7610, R23 ;  /* 0x00007610ff177816 */ /* 0x000fe20000000017 */
[----:B------:R-:W-:Y:S01]  /*7660*/  STL [R1+0x18ec], R34 ;  /* 0x0018ec2201007387 */ /* 0x000fe20000100800 */
[----:B------:R-:W-:Y:S02]  /*7670*/  PRMT R47, RZ, 0x7610, R47 ;  /* 0x00007610ff2f7816 */ /* 0x000fe4000000002f */
[----:B------:R-:W-:Y:S01]  /*7680*/  PRMT R11, RZ, 0x7610, R11 ;  /* 0x00007610ff0b7816 */ /* 0x000fe2000000000b */
[----:B------:R-:W-:Y:S01]  /*7690*/  STL [R1+0x18e8], R33 ;  /* 0x0018e82101007387 */ /* 0x000fe20000100800 */
[----:B------:R-:W-:Y:S02]  /*76a0*/  ISETP.GE.U32.AND P2, PT, R21, 0x7fffff60, PT ;  /* 0x7fffff601500780c */ /* 0x000fe40003f46070 */
[----:B------:R-:W-:Y:S01]  /*76b0*/  PRMT R8, RZ, 0x7610, R8 ;  /* 0x00007610ff087816 */ /* 0x000fe20000000008 */
[----:B------:R-:W-:Y:S01]  /*76c0*/  STL [R1+0x1aa8], R33 ;  /* 0x001aa82101007387 */ /* 0x000fe20000100800 */
[----:B------:R-:W1:Y:S03]  /*76d0*/  LDC R21, c[0x0][0x3a0] ;  /* 0x0000e800ff157b82 */ /* 0x000e660000000800 */
        /* <DEDUP_REMOVED lines=17> */
[----:B------:R3:W-:Y:S04]  /*77f0*/  STL.64 [R1+0x1a10], R38 ;  /* 0x001a102601007387 */ /* 0x0007e80000100a00 */
[----:B------:R-:W-:Y:S04]  /*7800*/  STL [R1+0x18d0], R40 ;  /* 0x0018d02801007387 */ /* 0x000fe80000100800 */
[----:B------:R-:W-:Y:S04]  /*7810*/  STL [R1+0x18cc], R41 ;  /* 0x0018cc2901007387 */ /* 0x000fe80000100800 */
[----:B------:R-:W-:Y:S01]  /*7820*/  STL.64 [R1+0x1a20], R40 ;  /* 0x001a202801007387 */ /* 0x000fe20000100a00 */
[----:B---3--:R-:W-:Y:S01]  /*7830*/  IMAD.X R39, R78, 0x1, R3, P0 ;  /* 0x000000014e277824 */ /* 0x008fe200000e0603 */
[----:B------:R-:W-:-:S02]  /*7840*/  IADD3 R42, P0, PT, R12, R2, RZ ;  /* 0x000000020c2a7210 */ /* 0x000fc40007f1e0ff */
        /* <DEDUP_REMOVED lines=81> */
[----:B------:R-:W-:Y:S01]  /*7d60*/  STL [R1+0x12c8], R72 ;  /* 0x0012c84801007387 */ /* 0x000fe20000100800 */
[----:B------:R-:W-:-:S03]  /*7d70*/  IMAD.X R29, R75, 0x1, R4, P0 ;  /* 0x000000014b1d7824 */ /* 0x000fc600000e0604 */
[----:B------:R-:W-:Y:S04]  /*7d80*/  STL [R1+0x1294], R39 ;  /* 0x0012942701007387 */ /* 0x000fe80000100800 */
[----:B------:R-:W-:Y:S04]  /*7d90*/  STL [R1+0x12d0], R42 ;  /* 0x0012d02a01007387 */ /* 0x000fe80000100800 */
[----:B---3--:R-:W3:Y:S01]  /*7da0*/  LDL R89, [R1+0xb58] ;  /* 0x000b580001597983 */ /* 0x008ee20000100800 */
[----:B0-----:R-:W-:-:S03]  /*7db0*/  VIADD R14, R14, 0xffffffd7 ;  /* 0xffffffd70e0e7836 */ /* 0x001fc60000000000 */
[----:B------:R-:W-:Y:S04]  /*7dc0*/  STL [R1+0x12c4], R31 ;  /* 0x0012c41f01007387 */ /* 0x000fe80000100800 */
[----:B------:R-:W4:Y:S01]  /*7dd0*/  LDL R75, [R1+0xb54] ;  /* 0x000b5400014b7983 */ /* 0x000f220000100800 */
[----:B------:R-:W-:Y:S01]  /*7de0*/  @!P1 IMAD.MOV.U32 R12, RZ, RZ, R0 ;  /* 0x000000ffff0c9224 */ /* 0x000fe200078e0000 */
[----:B------:R-:W-:Y:S01]  /*7df0*/  STTM.x64 tmem[UR10+0x80], RZ ;  /* 0x000080ff000079ed */ /* 0x000fe2000834000a */
[----:B------:R-:W-:Y:S01]  /*7e00*/  STTM.x64 tmem[UR10+0xc0], RZ ;  /* 0x0000c0ff000079ed */ /* 0x000fe2000834000a */
[----:B------:R-:W-:Y:S01]  /*7e10*/  STTM.x64 tmem[UR10+0x100], RZ ;  /* 0x000100ff000079ed */ /* 0x000fe2000834000a */
[----:B------:R-:W-:Y:S01]  /*7e20*/  STTM.x64 tmem[UR10+0x140], RZ ;  /* 0x000140ff000079ed */ /* 0x000fe2000834000a */
[----:B------:R-:W-:Y:S01]  /*7e30*/  STTM.x64 tmem[UR10+0x180], RZ ;  /* 0x000180ff000079ed */ /* 0x000fe2000834000a */
[----:B------:R-:W-:Y:S01]  /*7e40*/  STTM.x64 tmem[UR10+0x1c0], RZ ;  /* 0x0001c0ff000079ed */ /* 0x000fe2000834000a */
[----:B------:R-:W0:Y:S02]  /*7e50*/  FENCE.VIEW.ASYNC.T ;  /* 0x00000000000073c6 */ /* 0x000e240000000200 */
[----:B0-----:R-:W-:Y:S01]  /*7e60*/  BAR.SYNC.DEFER_BLOCKING 0x0 ;  /* 0x0000000000007b1d */ /* 0x001fe20000010000 */
[----:B------:R-:W-:-:S02]  /*7e70*/  PRMT R53, RZ, 0x7610, R53 ;  /* 0x00007610ff357816 */ /* 0x000fc40000000035 */
[----:B------:R-:W-:-:S03]  /*7e80*/  ISETP.GE.U32.AND P0, PT, R14, 0x7fffff58, PT ;  /* 0x7fffff580e00780c */ /* 0x000fc60003f06070 */
[----:B------:R-:W-:Y:S04]  /*7e90*/  STL [R1+0x12cc], R29 ;  /* 0x0012cc1d01007387 */ /* 0x000fe80000100800 */
[----:B------:R-:W0:Y:S02]  /*7ea0*/  FENCE.VIEW.ASYNC.S ;  /* 0x00000000000073c6 */ /* 0x000e240000000000 */
[----:B0-----:R0:W0:Y:S02]  /*7eb0*/  @!UP2 SYNCS.EXCH.64 URZ, [UR11], UR4 ;  /* 0x000000040bffa5b2 */ /* 0x0010240008000100 */
[----:B0-----:R-:W-:Y:S06]  /*7ec0*/  BAR.SYNC.DEFER_BLOCKING 0x0 ;  /* 0x0000000000007b1d */ /* 0x001fec0000010000 */
[----:B--2---:R0:W2:Y:S01]  /*7ed0*/  @!P1 LDG.E.U8 R19, desc[UR20][R12.64] ;  /* 0x000000140c139981 */ /* 0x0040a2000c1e1100 */
[----:B-1----:R-:W-:-:S02]  /*7ee0*/  VIADD R14, R21, 0xffffffcf ;  /* 0xffffffcf150e7836 */ /* 0x002fc40000000000 */
[----:B0-----:R-:W-:Y:S02]  /*7ef0*/  @!P1 IMAD.MOV.U32 R12, RZ, RZ, R2 ;  /* 0x000000ffff0c9224 */ /* 0x001fe400078e0002 */
[----:B------:R-:W-:-:S05]  /*7f00*/  @!P1 IMAD.MOV.U32 R13, RZ, RZ, R4 ;  /* 0x000000ffff0d9224 */ /* 0x000fca00078e0004 */
[----:B------:R3:W2:Y:S01]  /*7f10*/  @!P1 LDG.E.U8 R22, desc[UR20][R12.64] ;  /* 0x000000140c169981 */ /* 0x0006a2000c1e1100 */
[----:B------:R-:W-:Y:S01]  /*7f20*/  ISETP.GE.U32.AND P1, PT, R14, 0x7fffff50, PT ;  /* 0x7fffff500e00780c */ /* 0x000fe20003f26070 */
[----:B---3--:R-:W-:Y:S02]  /*7f30*/  @!P6 IMAD.MOV.U32 R12, RZ, RZ, R89 ;  /* 0x000000ffff0ce224 */ /* 0x008fe400078e0059 */
[----:B------:R-:W3:Y:S01]  /*7f40*/  LDL R89, [R1+0x127c] ;  /* 0x00127c0001597983 */ /* 0x000ee20000100800 */
[----:B----4-:R-:W-:-:S03]  /*7f50*/  @!P6 IMAD.MOV.U32 R13, RZ, RZ, R75 ;  /* 0x000000ffff0de224 */ /* 0x010fc600078e004b */
[----:B------:R-:W4:Y:S04]  /*7f60*/  LDL R75, [R1+0x1264] ;  /* 0x00126400014b7983 */ /* 0x000f280000100800 */
[----:B------:R0:W2:Y:S04]  /*7f70*/  @!P6 LDG.E.U8 R18, desc[UR20][R12.64] ;  /* 0x000000140c12e981 */ /* 0x0000a8000c1e1100 */
[----:B------:R-:W0:Y:S04]  /*7f80*/  LDL R12, [R1+0xb5c] ;  /* 0x000b5c00010c7983 */ /* 0x000e280000100800 */
[----:B------:R-:W0:Y:S02]  /*7f90*/  LDL R13, [R1+0xb60] ;  /* 0x000b6000010d7983 */ /* 0x000e240000100800 */
[----:B0-----:R-:W-:-:S04]  /*7fa0*/  @!P6 LOP3.LUT R13, R13, R12, RZ, 0x3c, !PT ;  /* 0x0000000c0d0de212 */ /* 0x001fc800078e3cff */
[----:B------:R-:W-:-:S04]  /*7fb0*/  @!P6 LOP3.LUT R12, R13, R12, RZ, 0x3c, !PT ;  /* 0x0000000c0d0ce212 */ /* 0x000fc800078e3cff */
[----:B------:R-:W-:-:S05]  /*7fc0*/  @!P6 LOP3.LUT R13, R13, R12, RZ, 0x3c, !PT ;  /* 0x0000000c0d0de212 */ /* 0x000fca00078e3cff */
        /* <DEDUP_REMOVED lines=12> */
[----:B------:R-:W2:Y:S04]  /*8090*/  @!P5 LDG.E.U8 R6, desc[UR20][R12.64] ;  /* 0x000000140c06d981 */ /* 0x000ea8000c1e1100 */
[----:B--2---:R0:W-:Y:S04]  /*80a0*/  STL [R1+0x578], R6 ;  /* 0x0005780601007387 */ /* 0x0041e80000100800 */
[----:B0-----:R-:W2:Y:S04]  /*80b0*/  LDL.LU R6, [R1+0x1cd0] ;  /* 0x001cd00001067983 */ /* 0x001ea80000300800 */
[----:B------:R-:W2:Y:S04]  /*80c0*/  LDL R12, [R1+0xc54] ;  /* 0x000c5400010c7983 */ /* 0x000ea80000100800 */
[----:B------:R-:W2:Y:S02]  /*80d0*/  LDL R13, [R1+0xc58] ;  /* 0x000c5800010d7983 */ /* 0x000ea40000100800 */
[----:B--2---:R-:W-:-:S04]  /*80e0*/  @!P3 LOP3.LUT R13, R13, R12, RZ, 0x3c, !PT ;  /* 0x0000000c0d0db212 */ /* 0x004fc800078e3cff */
        /* <DEDUP_REMOVED lines=22> */
[----:B------:R-:W2:Y:S01]  /*8250*/  LDL R13, [R1+0x11f0] ;  /* 0x0011f000010d7983 */ /* 0x000ea20000100800 */
[----:B------:R-:W-:Y:S01]  /*8260*/  VIADD R14, R21, 0xffffffc7 ;  /* 0xffffffc7150e7836 */ /* 0x000fe20000000000 */
[----:B------:R-:W-:-:S04]  /*8270*/  PRMT R87, RZ, 0x7610, R87 ;  /* 0x00007610ff577816 */ /* 0x000fc80000000057 */
[----:B------:R-:W-:Y:S01]  /*8280*/  ISETP.GE.U32.AND P6, PT, R14, 0x7fffff48, PT ;  /* 0x7fffff480e00780c */ /* 0x000fe20003fc6070 */
[----:B------:R-:W-:Y:S01]  /*8290*/  VIADD R14, R21, 0xffffffbf ;  /* 0xffffffbf150e7836 */ /* 0x000fe20000000000 */
[----:B------:R-:W-:-:S04]  /*82a0*/  PRMT R33, RZ, 0x7610, R33 ;  /* 0x00007610ff217816 */ /* 0x000fc80000000021 */
[----:B------:R-:W-:Y:S01]  /*82b0*/  ISETP.GE.U32.AND P5, PT, R14, 0x7fffff40, PT ;  /* 0x7fffff400e00780c */ /* 0x000fe20003fa6070 */
[----:B------:R-:W-:Y:S01]  /*82c0*/  VIADD R14, R21, 0xffffffb7 ;  /* 0xffffffb7150e7836 */ /* 0x000fe20000000000 */
[----:B------:R-:W-:-:S04]  /*82d0*/  PRMT R25, RZ, 0x7610, R25 ;  /* 0x00007610ff197816 */ /* 0x000fc80000000019 */
[----:B------:R-:W-:Y:S01]  /*82e0*/  ISETP.GE.U32.AND P3, PT, R14, 0x7fffff38, PT ;  /* 0x7fffff380e00780c */ /* 0x000fe20003f66070 */
[----:B------:R-:W-:Y:S01]  /*82f0*/  VIADD R14, R21, 0xffffffaf ;  /* 0xffffffaf150e7836 */ /* 0x000fe20000000000 */
[----:B--2---:R-:W-:-:S04]  /*8300*/  @!P2 LOP3.LUT R13, R13, R12, RZ, 0x3c, !PT ;  /* 0x0000000c0d0da212 */ /* 0x004fc800078e3cff */
[----:B------:R-:W-:-:S04]  /*8310*/  @!P2 LOP3.LUT R12, R13, R12, RZ, 0x3c, !PT ;  /* 0x0000000c0d0ca212 */ /* 0x000fc800078e3cff */
[----:B------:R-:W-:-:S05]  /*8320*/  @!P2 LOP3.LUT R13, R13, R12, RZ, 0x3c, !PT ;  /* 0x0000000c0d0da212 */ /* 0x000fca00078e3cff */
[----:B------:R3:W2:Y:S02]  /*8330*/  @!P2 LDG.E.U8 R87, desc[UR20][R12.64] ;  /* 0x000000140c57a981 */ /* 0x0006a4000c1e1100 */
[----:B---3--:R-:W-:Y:S02]  /*8340*/  @!P0 IMAD.MOV.U32 R12, RZ, RZ, R89 ;  /* 0x000000ffff0c8224 */ /* 0x008fe400078e0059 */
[----:B----4-:R-:W-:-:S05]  /*8350*/  @!P0 IMAD.MOV.U32 R13, RZ, RZ, R75 ;  /* 0x000000ffff0d8224 */ /* 0x010fca00078e004b */
[----:B------:R0:W3:Y:S01]  /*8360*/  @!P0 LDG.E.U8 R33, desc[UR20][R12.64] ;  /* 0x000000140c218981 */ /* 0x0000e2000c1e1100 */
[----:B------:R-:W-:Y:S02]  /*8370*/  ISETP.GE.U32.AND P2, PT, R14, 0x7fffff30, PT ;  /* 0x7fffff300e00780c */ /* 0x000fe40003f46070 */
[----:B------:R-:W-:Y:S01]  /*8380*/  PRMT R14, RZ, 0x7610, R14 ;  /* 0x00007610ff0e7816 */ /* 0x000fe2000000000e */
[----:B0-----:R-:W-:Y:S02]  /*8390*/  @!P1 IMAD.MOV.U32 R12, RZ, RZ, R72 ;  /* 0x000000ffff0c9224 */ /* 0x001fe400078e0048 */
[----:B------:R-:W-:-:S05]  /*83a0*/  @!P1 IMAD.MOV.U32 R13, RZ, RZ, R31 ;  /* 0x000000ffff0d9224 */ /* 0x000fca00078e001f */
[----:B------:R0:W4:Y:S02]  /*83b0*/  @!P1 LDG.E.U8 R25, desc[UR20][R12.64] ;  /* 0x000000140c199981 */ /* 0x000124000c1e1100 */
[----:B0-----:R-:W-:Y:S02]  /*83c0*/  @!P0 IMAD.MOV.U32 R12, RZ, RZ, R47 ;  /* 0x000000ffff0c8224 */ /* 0x001fe400078e002f */
[----:B------:R-:W-:-:S05]  /*83d0*/  @!P0 IMAD.MOV.U32 R13, RZ, RZ, R64 ;  /* 0x000000ffff0d8224 */ /* 0x000fca00078e0040 */
[----:B------:R0:W3:Y:S01]  /*83e0*/  @!P0 LDG.E.U8 R14, desc[UR20][R12.64] ;  /* 0x000000140c0e8981 */ /* 0x0000e2000c1e1100 */
[C---:B------:R-:W-:Y:S01]  /*83f0*/  IMAD R72, R6.reuse, 0x31, RZ ;  /* 0x0000003106487824 */ /* 0x040fe200078e02ff */
[----:B------:R-:W-:Y:S01]  /*8400*/  PRMT R24, RZ, 0x7610, R24 ;  /* 0x00007610ff187816 */ /* 0x000fe20000000018 */
[----:B------:R-:W-:Y:S02]  /*8410*/  IMAD R47, R6, 0x38, RZ ;  /* 0x00000038062f7824 */ /* 0x000fe400078e02ff */
[----:B0-----:R-:W-:Y:S02]  /*8420*/  @!P1 IMAD.MOV.U32 R12, RZ, RZ, R42 ;  /* 0x000000ffff0c9224 */ /* 0x001fe400078e002a */
[----:B------:R-:W-:Y:S01]  /*8430*/  @!P1 IMAD.MOV.U32 R13, RZ, RZ, R29 ;  /* 0x000000ffff0d9224 */ /* 0x000fe200078e001d */
[----:B------:R-:W-:-:S04]  /*8440*/  SHF.R.S32.HI R42, RZ, 0x1f, R47 ;  /* 0x0000001fff2a7819 */ /* 0x000fc8000001142f */
[----:B------:R0:W4:Y:S01]  /*8450*/  @!P1 LDG.E.U8 R24, desc[UR20][R12.64] ;  /* 0x000000140c189981 */ /* 0x000122000c1e1100 */
[----:B------:R-:W-:Y:S01]  /*8460*/  IMAD.MOV.U32 R64, RZ, RZ, R84 ;  /* 0x000000ffff407224 */ /* 0x000fe200078e0054 */
[----:B------:R-:W-:Y:S02]  /*8470*/  PRMT R28, RZ, 0x7610, R28 ;  /* 0x00007610ff1c7816 */ /* 0x000fe4000000001c */
[----:B0-----:R-:W-:Y:S01]  /*8480*/  IADD3 R13, P1, PT, R47, R0, RZ ;  /* 0x000000002f0d7210 */ /* 0x001fe20007f3e0ff */
[----:B------:R-:W-:-:S04]  /*8490*/  VIADD R12, R21, 0xffffffa7 ;  /* 0xffffffa7150c7836 */ /* 0x000fc80000000000 */
[----:B------:R-:W-:Y:S01]  /*84a0*/  IMAD.X R84, R42, 0x1, R3, P1 ;  /* 0x000000012a547824 */ /* 0x000fe200008e0603 */
[----:B------:R-:W-:Y:S01]  /*84b0*/  ISETP.GE.U32.AND P1, PT, R12, 0x7fffff28, PT ;  /* 0x7fffff280c00780c */ /* 0x000fe20003f26070 */
[----:B------:R-:W-:Y:S01]  /*84c0*/  @!P6 IMAD.MOV.U32 R12, RZ, RZ, R13 ;  /* 0x000000ffff0ce224 */ /* 0x000fe200078e000d */
[----:B--2---:R0:W-:Y:S04]  /*84d0*/  STL [R1+0x560], R87 ;  /* 0x0005605701007387 */ /* 0x0041e80000100800 */
[----:B0-----:R-:W2:Y:S04]  /*84e0*/  LDL.LU R87, [R1+0x1cc0] ;  /* 0x001cc00001577983 */ /* 0x001ea80000300800 */
[----:B---3--:R0:W-:Y:S04]  /*84f0*/  STL [R1+0x54c], R14 ;  /* 0x00054c0e01007387 */ /* 0x0081e80000100800 */
[----:B----4-:R1:W-:Y:S01]  /*8500*/  STL [R1+0x550], R25 ;  /* 0x0005501901007387 */ /* 0x0103e20000100800 */
[----:B0-----:R-:W-:-:S02]  /*8510*/  SHF.R.S32.HI R14, RZ, 0x1f, R72 ;  /* 0x0000001fff0e7819 */ /* 0x001fc40000011448 */
[----:B-1----:R-:W-:-:S05]  /*8520*/  IADD3 R25, P0, PT, R72, R0, RZ ;  /* 0x0000000048197210 */ /* 0x002fca0007f1e0ff */
[----:B------:R-:W-:Y:S01]  /*8530*/  IMAD.X R29, R14, 0x1, R3, P0 ;  /* 0x000000010e1d7824 */ /* 0x000fe200000e0603 */
[----:B------:R-:W-:Y:S04]  /*8540*/  STL [R1+0x12b4], R25 ;  /* 0x0012b41901007387 */ /* 0x000fe80000100800 */
[----:B------:R-:W-:Y:S04]  /*8550*/  STL [R1+0x558], R33 ;  /* 0x0005582101007387 */ /* 0x000fe80000100800 */
[----:B------:R-:W-:Y:S04]  /*8560*/  STL [R1+0x12b0], R29 ;  /* 0x0012b01d01007387 */ /* 0x000fe80000100800 */
[----:B------:R0:W-:Y:S02]  /*8570*/  STL [R1+0x12bc], R13 ;  /* 0x0012bc0d01007387 */ /* 0x0001e40000100800 */
[----:B0-----:R-:W-:-:S05]  /*8580*/  @!P6 IMAD.MOV.U32 R13, RZ, RZ, R84 ;  /* 0x000000ffff0de224 */ /* 0x001fca00078e0054 */
[----:B------:R0:W3:Y:S01]  /*8590*/  @!P6 LDG.E.U8 R28, desc[UR20][R12.64] ;  /* 0x000000140c1ce981 */ /* 0x0000e2000c1e1100 */
[----:B------:R-:W-:Y:S02]  /*85a0*/  IADD3 R33, P0, PT, R0, R6, RZ ;  /* 0x0000000600217210 */ /* 0x000fe40007f1e0ff */
[----:B------:R-:W-:-:S03]  /*85b0*/  SHF.R.S32.HI R75, RZ, 0x1f, R6 ;  /* 0x0000001fff4b7819 */ /* 0x000fc60000011406 */
[----:B------:R-:W-:Y:S02]  /*85c0*/  STL [R1+0x2e0], R33 ;  /* 0x0002e02101007387 */ /* 0x000fe40000100800 */
[----:B------:R-:W-:Y:S02]  /*85d0*/  IMAD.X R31, R75, 0x1, R3, P0 ;  /* 0x000000014b1f7824 */ /* 0x000fe400000e0603 */
[----:B------:R-:W-:Y:S04]  /*85e0*/  STL [R1+0x12b8], R84 ;  /* 0x0012b85401007387 */ /* 0x000fe80000100800 */
[----:B------:R1:W-:Y:S01]  /*85f0*/  STL [R1+0x548], R24 ;  /* 0x0005481801007387 */ /* 0x0003e20000100800 */
[----:B------:R-:W-:Y:S02]  /*8600*/  PRMT R17, RZ, 0x7610, R17 ;  /* 0x00007610ff117816 */ /* 0x000fe40000000011 */
[----:B-1----:R-:W-:-:S05]  /*8610*/  IADD3 R24, P0, PT, R47, R2, RZ ;  /* 0x000000022f187210 */ /* 0x002fca0007f1e0ff */
[----:B------:R-:W-:Y:S02]  /*8620*/  IMAD.X R89, R42, 0x1, R4, P0 ;  /* 0x000000012a597824 */ /* 0x000fe400000e0604 */
[----:B0-----:R-:W-:Y:S02]  /*8630*/  @!P6 IMAD.MOV.U32 R12, RZ, RZ, R24 ;  /* 0x000000ffff0ce224 */ /* 0x001fe400078e0018 */
[----:B------:R-:W-:Y:S01]  /*8640*/  @!P6 IMAD.MOV.U32 R13, RZ, RZ, R89 ;  /* 0x000000ffff0de224 */ /* 0x000fe200078e0059 */
[----:B------:R-:W-:Y:S01]  /*8650*/  STL [R1+0x2dc], R31 ;  /* 0x0002dc1f01007387 */ /* 0x000fe20000100800 */
[----:B------:R-:W-:-:S03]  /*8660*/  IMAD.SHL.U32 R47, R6, 0x40, RZ ;  /* 0x00000040062f7824 */ /* 0x000fc600078e00ff */
[----:B------:R-:W-:Y:S02]  /*8670*/  STL [R1+0x12c0], R24 ;  /* 0x0012c01801007387 */ /* 0x000fe40000100800 */
[----:B------:R-:W-:Y:S02]  /*8680*/  SHF.R.S32.HI R42, RZ, 0x1f, R47 ;  /* 0x0000001fff2a7819 */ /* 0x000fe4000001142f */
[----:B------:R-:W-:Y:S04]  /*8690*/  STL [R1+0x12a4], R89 ;  /* 0x0012a45901007387 */ /* 0x000fe80000100800 */
[----:B------:R0:W4:Y:S01]  /*86a0*/  @!P6 LDG.E.U8 R17, desc[UR20][R12.64] ;  /* 0x000000140c11e981 */ /* 0x000122000c1e1100 */
[----:B------:R-:W-:-:S03]  /*86b0*/  PRMT R26, RZ, 0x7610, R26 ;  /* 0x00007610ff1a7816 */ /* 0x000fc6000000001a */
[----:B---3--:R1:W-:Y:S02]  /*86c0*/  STL [R1+0x544], R28 ;  /* 0x0005441c01007387 */ /* 0x0083e40000100800 */
[----:B-1----:R-:W-:-:S05]  /*86d0*/  IADD3 R28, P0, PT, R47, R0, RZ ;  /* 0x000000002f1c7210 */ /* 0x002fca0007f1e0ff */
[----:B------:R-:W-:Y:S02]  /*86e0*/  IMAD.X R89, R42, 0x1, R3, P0 ;  /* 0x000000012a597824 */ /* 0x000fe400000e0603 */
[----:B0-----:R-:W-:Y:S02]  /*86f0*/  @!P5 IMAD.MOV.U32 R12, RZ, RZ, R28 ;  /* 0x000000ffff0cd224 */ /* 0x001fe400078e001c */
[----:B------:R-:W-:-:S05]  /*8700*/  @!P5 IMAD.MOV.U32 R13, RZ, RZ, R89 ;  /* 0x000000ffff0dd224 */ /* 0x000fca00078e0059 */
[----:B------:R0:W3:Y:S01]  /*8710*/  @!P5 LDG.E.U8 R26, desc[UR20][R12.64] ;  /* 0x000000140c1ad981 */ /* 0x0000e2000c1e1100 */
[----:B------:R-:W-:-:S03]  /*8720*/  PRMT R16, RZ, 0x7610, R16 ;  /* 0x00007610ff107816 */ /* 0x000fc60000000010 */
[----:B----4-:R1:W-:Y:S02]  /*8730*/  STL [R1+0x540], R17 ;  /* 0x0005401101007387 */ /* 0x0103e40000100800 */
[----:B-1----:R-:W-:Y:S02]  /*8740*/  IADD3 R17, P6, PT, R47, R2, RZ ;  /* 0x000000022f117210 */ /* 0x002fe40007fde0ff */
[----:B------:R-:W-:Y:S03]  /*8750*/  STL [R1+0x12a8], R28 ;  /* 0x0012a81c01007387 */ /* 0x000fe60000100800 */
[----:B------:R-:W-:Y:S01]  /*8760*/  IMAD.X R24, R42, 0x1, R4, P6 ;  /* 0x000000012a187824 */ /* 0x000fe200030e0604 */
[----:B------:R1:W-:Y:S01]  /*8770*/  STL [R1+0x12a0], R17 ;  /* 0x0012a01101007387 */ /* 0x0003e20000100800 */
[----:B0-----:R-:W-:Y:S02]  /*8780*/  @!P5 IMAD.MOV.U32 R12, RZ, RZ, R17 ;  /* 0x000000ffff0cd224 */ /* 0x001fe400078e0011 */
[----:B------:R-:W-:Y:S01]  /*8790*/  @!P5 IMAD.MOV.U32 R13, RZ, RZ, R24 ;  /* 0x000000ffff0dd224 */ /* 0x000fe200078e0018 */
[----:B------:R-:W-:Y:S01]  /*87a0*/  STL [R1+0x1298], R89 ;  /* 0x0012985901007387 */ /* 0x000fe20000100800 */
[----:B-1----:R-:W-:-:S03]  /*87b0*/  IMAD R17, R6, 0x9, RZ ;  /* 0x0000000906117824 */ /* 0x002fc600078e02ff */
[----:B------:R-:W-:Y:S01]  /*87c0*/  STL [R1+0x129c], R24 ;  /* 0x00129c1801007387 */ /* 0x000fe20000100800 */
[----:B------:R-:W-:-:S03]  /*87d0*/  IMAD R42, R6, 0x48, RZ ;  /* 0x00000048062a7824 */ /* 0x000fc600078e02ff */
[----:B------:R0:W4:Y:S01]  /*87e0*/  @!P5 LDG.E.U8 R16, desc[UR20][R12.64] ;  /* 0x000000140c10d981 */ /* 0x000122000c1e1100 */
[----:B------:R-:W-:Y:S02]  /*87f0*/  SHF.R.S32.HI R17, RZ, 0x1f, R17 ;  /* 0x0000001fff117819 */ /* 0x000fe40000011411 */
[----:B------:R-:W-:Y:S01]  /*8800*/  PRMT R44, RZ, 0x7610, R44 ;  /* 0x00007610ff2c7816 */ /* 0x000fe2000000002c */
[----:B---3--:R1:W-:Y:S02]  /*8810*/  STL [R1+0x53c], R26 ;  /* 0x00053c1a01007387 */ /* 0x0083e40000100800 */
[----:B-1----:R-:W-:Y:S02]  /*8820*/  IADD3 R26, P6, PT, R11, R2, RZ ;  /* 0x000000020b1a7210 */ /* 0x002fe40007fde0ff */
[----:B------:R-:W-:-:S03]  /*8830*/  SHF.R.S32.HI R11, RZ, 0x1f, R42 ;  /* 0x0000001fff0b7819 */ /* 0x000fc6000001142a */
[----:B------:R-:W-:Y:S01]  /*8840*/  IMAD.X R28, R17, 0x1, R4, P6 ;  /* 0x00000001111c7824 */ /* 0x000fe200030e0604 */
[----:B0-----:R-:W-:-:S05]  /*8850*/  IADD3 R12, P6, PT, R42, R0, RZ ;  /* 0x000000002a0c7210 */ /* 0x001fca0007fde0ff */
[----:B------:R-:W-:-:S05]  /*8860*/  IMAD.X R13, R11, 0x1, R3, P6 ;  /* 0x000000010b0d7824 */ /* 0x000fca00030e0603 */
[----:B------:R0:W3:Y:S04]  /*8870*/  @!P3 LDG.E.U8 R44, desc[UR20][R12.64] ;  /* 0x000000140c2cb981 */ /* 0x0000e8000c1e1100 */
[----:B------:R-:W-:Y:S04]  /*8880*/  STL [R1+0xb70], R26 ;  /* 0x000b701a01007387 */ /* 0x000fe80000100800 */
[----:B------:R-:W-:Y:S04]  /*8890*/  STL [R1+0xb6c], R28 ;  /* 0x000b6c1c01007387 */ /* 0x000fe80000100800 */
[----:B------:R-:W-:Y:S01]  /*88a0*/  STL [R1+0x128c], R12 ;  /* 0x00128c0c01007387 */ /* 0x000fe20000100800 */
[----:B------:R-:W-:-:S03]  /*88b0*/  IADD3 R17, P5, PT, R8, R2, RZ ;  /* 0x0000000208117210 */ /* 0x000fc60007fbe0ff */
[----:B----4-:R1:W-:Y:S02]  /*88c0*/  STL [R1+0x538], R16 ;  /* 0x0005381001007387 */ /* 0x0103e40000100800 */
[----:B-1----:R-:W-:-:S05]  /*88d0*/  IMAD R16, R6, 0x11, RZ ;  /* 0x0000001106107824 */ /* 0x002fca00078e02ff */
[----:B------:R-:W-:Y:S01]  /*88e0*/  SHF.R.S32.HI R16, RZ, 0x1f, R16 ;  /* 0x0000001fff107819 */ /* 0x000fe20000011410 */
[----:B------:R-:W-:Y:S04]  /*88f0*/  STL [R1+0xbf0], R17 ;  /* 0x000bf01101007387 */ /* 0x000fe80000100800 */
[----:B------:R-:W-:Y:S01]  /*8900*/  IMAD.X R24, R16, 0x1, R4, P5 ;  /* 0x0000000110187824 */ /* 0x000fe200028e0604 */
[----:B------:R-:W-:Y:S01]  /*8910*/  IADD3 R16, P5, PT, R42, R2, RZ ;  /* 0x000000022a107210 */ /* 0x000fe20007fbe0ff */
[----:B------:R-:W-:Y:S04]  /*8920*/  STL [R1+0x1288], R13 ;  /* 0x0012880d01007387 */ /* 0x000fe80000100800 */
[----:B------:R-:W-:Y:S04]  /*8930*/  STL [R1+0xbec], R24 ;  /* 0x000bec1801007387 */ /* 0x000fe80000100800 */
[----:B------:R-:W-:Y:S01]  /*8940*/  STL [R1+0x1290], R16 ;  /* 0x0012901001007387 */ /* 0x000fe20000100800 */
[----:B------:R-:W-:Y:S01]  /*8950*/  VIADD R8, R21, 0xffffff97 ;  /* 0xffffff9715087836 */ /* 0x000fe20000000000 */
[----:B------:R-:W-:Y:S01]  /*8960*/  PRMT R5, RZ, 0x7610, R5 ;  /* 0x00007610ff057816 */ /* 0x000fe20000000005 */
[----:B------:R-:W-:-:S02]  /*8970*/  IMAD R42, R6, 0x50, RZ ;  /* 0x00000050062a7824 */ /* 0x000fc400078e02ff */
[----:B0-----:R-:W-:Y:S01]  /*8980*/  @!P3 IMAD.MOV.U32 R12, RZ, RZ, R16 ;  /* 0x000000ffff0cb224 */ /* 0x001fe200078e0010 */
[----:B------:R-:W-:Y:S02]  /*8990*/  ISETP.GE.U32.AND P6, PT, R8, 0x7fffff18, PT ;  /* 0x7fffff180800780c */ /* 0x000fe40003fc6070 */
[----:B------:R-:W-:Y:S02]  /*89a0*/  SHF.R.S32.HI R8, RZ, 0x1f, R42 ;  /* 0x0000001fff087819 */ /* 0x000fe4000001142a */
[----:B------:R-:W-:Y:S02]  /*89b0*/  PRMT R47, RZ, 0x7610, R47 ;  /* 0x00007610ff2f7816 */ /* 0x000fe4000000002f */
[----:B------:R-:W-:Y:S01]  /*89c0*/  PRMT R7, RZ, 0x7610, R7 ;  /* 0x00007610ff077816 */ /* 0x000fe20000000007 */
[----:B---3--:R0:W-:Y:S02]  /*89d0*/  STL [R1+0x534], R44 ;  /* 0x0005342c01007387 */ /* 0x0081e40000100800 */
[----:B0-----:R-:W-:-:S04]  /*89e0*/  IMAD.X R44, R11, 0x1, R4, P5 ;  /* 0x000000010b2c7824 */ /* 0x001fc800028e0604 */
[----:B------:R-:W-:Y:S01]  /*89f0*/  @!P3 IMAD.MOV.U32 R13, RZ, RZ, R44 ;  /* 0x000000ffff0db224 */ /* 0x000fe200078e002c */
[----:B------:R-:W-:-:S04]  /*8a00*/  IADD3 R89, P5, PT, R42, R0, RZ ;  /* 0x000000002a597210 */ /* 0x000fc80007fbe0ff */
[----:B------:R0:W3:Y:S01]  /*8a10*/  @!P3 LDG.E.U8 R5, desc[UR20][R12.64] ;  /* 0x000000140c05b981 */ /* 0x0000e2000c1e1100 */
[----:B------:R-:W-:-:S03]  /*8a20*/  IADD3 R16, P3, PT, R42, R2, RZ ;  /* 0x000000022a107210 */ /* 0x000fc60007f7e0ff */
[----:B------:R1:W-:Y:S01]  /*8a30*/  STL [R1+0x1274], R44 ;  /* 0x0012742c01007387 */ /* 0x0003e20000100800 */
[C---:B0-----:R-:W-:Y:S02]  /*8a40*/  IMAD.X R13, R8.reuse, 0x1, R3, P5 ;  /* 0x00000001080d7824 */ /* 0x041fe400028e0603 */
[----:B------:R-:W-:Y:S01]  /*8a50*/  @!P2 IMAD.MOV.U32 R12, RZ, RZ, R89 ;  /* 0x000000ffff0ca224 */ /* 0x000fe200078e0059 */
[----:B------:R-:W-:Y:S01]  /*8a60*/  STL [R1+0x1278], R89 ;  /* 0x0012785901007387 */ /* 0x000fe20000100800 */
[----:B-1----:R-:W-:-:S03]  /*8a70*/  IMAD.X R44, R8, 0x1, R4, P3 ;  /* 0x00000001082c7824 */ /* 0x002fc600018e0604 */
[----:B------:R-:W-:Y:S04]  /*8a80*/  STL [R1+0x1270], R16 ;  /* 0x0012701001007387 */ /* 0x000fe80000100800 */
[----:B------:R0:W-:Y:S04]  /*8a90*/  STL [R1+0x1268], R13 ;  /* 0x0012680d01007387 */ /* 0x0001e80000100800 */
[----:B------:R1:W4:Y:S02]  /*8aa0*/  @!P2 LDG.E.U8 R47, desc[UR20][R12.64] ;  /* 0x000000140c2fa981 */ /* 0x000324000c1e1100 */
[----:B-1----:R-:W-:-:S02]  /*8ab0*/  @!P2 IMAD.MOV.U32 R12, RZ, RZ, R16 ;  /* 0x000000ffff0ca224 */ /* 0x002fc400078e0010 */
[----:B0-----:R-:W-:-:S05]  /*8ac0*/  @!P2 IMAD.MOV.U32 R13, RZ, RZ, R44 ;  /* 0x000000ffff0da224 */ /* 0x001fca00078e002c */
[----:B------:R0:W2:Y:S01]  /*8ad0*/  @!P2 LDG.E.U8 R7, desc[UR20][R12.64] ;  /* 0x000000140c07a981 */ /* 0x0000a2000c1e1100 */
[----:B------:R-:W-:Y:S02]  /*8ae0*/  VIADD R11, R21, 0xffffff8f ;  /* 0xffffff8f150b7836 */ /* 0x000fe40000000000 */
[----:B------:R-:W-:-:S03]  /*8af0*/  IMAD R16, R6, 0x21, RZ ;  /* 0x0000002106107824 */ /* 0x000fc600078e02ff */
[----:B------:R-:W-:Y:S01]  /*8b00*/  ISETP.GE.U32.AND P5, PT, R11, 0x7fffff10, PT ;  /* 0x7fffff100b00780c */ /* 0x000fe20003fa6070 */
[----:B------:R-:W-:Y:S02]  /*8b10*/  IMAD R11, R6, 0x58, RZ ;  /* 0x00000058060b7824 */ /* 0x000fe400078e02ff */
[----:B0-----:R-:W-:-:S03]  /*8b20*/  VIADD R12, R21, 0xffffff87 ;  /* 0xffffff87150c7836 */ /* 0x001fc60000000000 */
[----:B------:R-:W-:Y:S02]  /*8b30*/  SHF.R.S32.HI R8, RZ, 0x1f, R11 ;  /* 0x0000001fff087819 */ /* 0x000fe4000001140b */
[----:B------:R-:W-:Y:S02]  /*8b40*/  PRMT R15, RZ, 0x7610, R15 ;  /* 0x00007610ff0f7816 */ /* 0x000fe4000000000f */
[----:B------:R-:W-:Y:S01]  /*8b50*/  PRMT R10, RZ, 0x7610, R10 ;  /* 0x00007610ff0a7816 */ /* 0x000fe2000000000a */
[----:B---3--:R0:W-:Y:S04]  /*8b60*/  STL [R1+0x530], R5 ;  /* 0x0005300501007387 */ /* 0x0081e80000100800 */
[----:B------:R1:W-:Y:S01]  /*8b70*/  STL [R1+0x126c], R44 ;  /* 0x00126c2c01007387 */ /* 0x0003e20000100800 */
[----:B0-----:R-:W-:-:S05]  /*8b80*/  IMAD R5, R6, 0x19, RZ ;  /* 0x0000001906057824 */ /* 0x001fca00078e02ff */
[-C--:B------:R-:W-:Y:S02]  /*8b90*/  IADD3 R5, P3, PT, R5, R2.reuse, RZ ;  /* 0x0000000205057210 */ /* 0x080fe40007f7e0ff */
[----:B-1----:R-:W-:Y:S01]  /*8ba0*/  IADD3 R44, P2, PT, R16, R2, RZ ;  /* 0x00000002102c7210 */ /* 0x002fe20007f5e0ff */
[----:B--2---:R0:W-:Y:S02]  /*8bb0*/  STL [R1+0x528], R7 ;  /* 0x0005280701007387 */ /* 0x0041e40000100800 */
[----:B0-----:R-:W-:-:S05]  /*8bc0*/  IMAD R7, R6, 0x19, RZ ;  /* 0x0000001906077824 */ /* 0x001fca00078e02ff */
[----:B------:R-:W-:Y:S01]  /*8bd0*/  SHF.R.S32.HI R7, RZ, 0x1f, R7 ;  /* 0x0000001fff077819 */ /* 0x000fe20000011407 */
[----:B------:R-:W-:Y:S04]  /*8be0*/  STL [R1+0xc70], R5 ;  /* 0x000c700501007387 */ /* 0x000fe80000100800 */
[----:B------:R-:W-:Y:S01]  /*8bf0*/  IMAD.X R7, R7, 0x1, R4, P3 ;  /* 0x0000000107077824 */ /* 0x000fe200018e0604 */
[----:B------:R-:W-:-:S04]  /*8c00*/  IADD3 R13, P3, PT, R11, R0, RZ ;  /* 0x000000000b0d7210 */ /* 0x000fc80007f7e0ff */
[----:B------:R-:W-:Y:S01]  /*8c10*/  STL [R1+0xc6c], R7 ;  /* 0x000c6c0701007387 */ /* 0x000fe20000100800 */
[----:B------:R-:W-:-:S03]  /*8c20*/  IMAD.X R42, R8, 0x1, R3, P3 ;  /* 0x00000001082a7824 */ /* 0x000fc600018e0603 */
[----:B------:R-:W-:Y:S01]  /*8c30*/  STL [R1+0x125c], R13 ;  /* 0x00125c0d01007387 */ /* 0x000fe20000100800 */
[----:B------:R-:W-:-:S03]  /*8c40*/  IADD3 R16, P3, PT, R11, R2, RZ ;  /* 0x000000020b107210 */ /* 0x000fc60007f7e0ff */
[----:B------:R-:W-:Y:S04]  /*8c50*/  STL [R1+0x1254], R44 ;  /* 0x0012542c01007387 */ /* 0x000fe80000100800 */
[----:B----4-:R0:W-:Y:S01]  /*8c60*/  STL [R1+0x52c], R47 ;  /* 0x00052c2f01007387 */ /* 0x0101e20000100800 */
[--C-:B------:R-:W-:Y:S02]  /*8c70*/  IMAD.X R89, R8, 0x1, R4.reuse, P3 ;  /* 0x0000000108597824 */ /* 0x100fe400018e0604 */
[----:B0-----:R-:W-:Y:S01]  /*8c80*/  IMAD.X R47, R87, 0x1, R4, P2 ;  /* 0x00000001572f7824 */ /* 0x001fe200010e0604 */
[----:B------:R-:W-:Y:S01]  /*8c90*/  ISETP.GE.U32.AND P2, PT, R12, 0x7fffff08, PT ;  /* 0x7fffff080c00780c */ /* 0x000fe20003f46070 */
[----:B------:R-:W-:Y:S02]  /*8ca0*/  @!P1 IMAD.MOV.U32 R12, RZ, RZ, R13 ;  /* 0x000000ffff0c9224 */ /* 0x000fe400078e000d */
[----:B------:R-:W-:-:S05]  /*8cb0*/  @!P1 IMAD.MOV.U32 R13, RZ, RZ, R42 ;  /* 0x000000ffff0d9224 */ /* 0x000fca00078e002a */
[----:B------:R0:W2:Y:S02]  /*8cc0*/  @!P1 LDG.E.U8 R15, desc[UR20][R12.64] ;  /* 0x000000140c0f9981 */ /* 0x0000a4000c1e1100 */
[----:B0-----:R-:W-:Y:S02]  /*8cd0*/  @!P1 IMAD.MOV.U32 R12, RZ, RZ, R16 ;  /* 0x000000ffff0c9224 */ /* 0x001fe400078e0010 */
[----:B------:R-:W-:-:S05]  /*8ce0*/  @!P1 IMAD.MOV.U32 R13, RZ, RZ, R89 ;  /* 0x000000ffff0d9224 */ /* 0x000fca00078e0059 */
[----:B------:R-:W3:Y:S01]  /*8cf0*/  @!P1 LDG.E.U8 R10, desc[UR20][R12.64] ;  /* 0x000000140c0a9981 */ /* 0x000ee2000c1e1100 */
[----:B------:R-:W-:Y:S02]  /*8d00*/  VIADD R84, R21, 0xffffff9f ;  /* 0xffffff9f15547836 */ /* 0x000fe40000000000 */
[----:B------:R-:W-:Y:S01]  /*8d10*/  IMAD R11, R6, 0x60, RZ ;  /* 0x00000060060b7824 */ /* 0x000fe200078e02ff */
[----:B------:R-:W-:Y:S02]  /*8d20*/  STL [R1+0x1258], R42 ;  /* 0x0012582a01007387 */ /* 0x000fe40000100800 */
[----:B------:R-:W-:Y:S02]  /*8d30*/  ISETP.GE.U32.AND P0, PT, R84, 0x7fffff20, PT ;  /* 0x7fffff205400780c */ /* 0x000fe40003f06070 */
[----:B------:R-:W-:Y:S01]  /*8d40*/  STL [R1+0x1250], R47 ;  /* 0x0012502f01007387 */ /* 0x000fe20000100800 */
[----:B------:R-:W-:-:S03]  /*8d50*/  SHF.R.S32.HI R8, RZ, 0x1f, R11 ;  /* 0x0000001fff087819 */ /* 0x000fc6000001140b */
[----:B------:R-:W-:Y:S04]  /*8d60*/  STL [R1+0x1260], R16 ;  /* 0x0012601001007387 */ /* 0x000fe80000100800 */
[----:B------:R-:W-:Y:S01]  /*8d70*/  STL [R1+0x1244], R89 ;  /* 0x0012445901007387 */ /* 0x000fe20000100800 */
[----:B------:R-:W-:Y:S02]  /*8d80*/  PRMT R87, RZ, 0x7610, R87 ;  /* 0x00007610ff577816 */ /* 0x000fe40000000057 */
[----:B------:R-:W-:Y:S01]  /*8d90*/  PRMT R9, RZ, 0x7610, R9 ;  /* 0x00007610ff097816 */ /* 0x000fe20000000009 */
[----:B--2---:R0:W-:Y:S02]  /*8da0*/  STL [R1+0x520], R15 ;  /* 0x0005200f01007387 */ /* 0x0041e40000100800 */
[----:B0-----:R-:W-:-:S05]  /*8db0*/  IADD3 R15, P3, PT, R11, R0, RZ ;  /* 0x000000000b0f7210 */ /* 0x001fca0007f7e0ff */
[----:B------:R-:W-:Y:S01]  /*8dc0*/  IMAD.X R89, R8, 0x1, R3, P3 ;  /* 0x0000000108597824 */ /* 0x000fe200018e0603 */
[----:B---3--:R0:W-:Y:S01]  /*8dd0*/  STL [R1+0x518], R10 ;  /* 0x0005180a01007387 */ /* 0x0081e20000100800 */
[----:B------:R-:W-:Y:S02]  /*8de0*/  @!P0 IMAD.MOV.U32 R12, RZ, RZ, R15 ;  /* 0x000000ffff0c8224 */ /* 0x000fe400078e000f */
[----:B------:R-:W-:-:S05]  /*8df0*/  @!P0 IMAD.MOV.U32 R13, RZ, RZ, R89 ;  /* 0x000000ffff0d8224 */ /* 0x000fca00078e0059 */
[----:B------:R1:W2:Y:S01]  /*8e00*/  @!P0 LDG.E.U8 R87, desc[UR20][R12.64] ;  /* 0x000000140c578981 */ /* 0x0002a2000c1e1100 */
[----:B0-----:R-:W-:-:S05]  /*8e10*/  IADD3 R10, P1, PT, R11, R2, RZ ;  /* 0x000000020b0a7210 */ /* 0x001fca0007f3e0ff */
[----:B------:R-:W-:Y:S02]  /*8e20*/  IMAD.X R16, R8, 0x1, R4, P1 ;  /* 0x0000000108107824 */ /* 0x000fe400008e0604 */
[----:B-1----:R-:W-:Y:S02]  /*8e30*/  @!P0 IMAD.MOV.U32 R12, RZ, RZ, R10 ;  /* 0x000000ffff0c8224 */ /* 0x002fe400078e000a */
[----:B------:R-:W-:-:S05]  /*8e40*/  @!P0 IMAD.MOV.U32 R13, RZ, RZ, R16 ;  /* 0x000000ffff0d8224 */ /* 0x000fca00078e0010 */
[----:B------:R0:W3:Y:S04]  /*8e50*/  @!P0 LDG.E.U8 R9, desc[UR20][R12.64] ;  /* 0x000000140c098981 */ /* 0x0000e8000c1e1100 */
[----:B------:R1:W-:Y:S01]  /*8e60*/  STL [R1+0x1248], R15 ;  /* 0x0012480f01007387 */ /* 0x0003e20000100800 */
[C---:B------:R-:W-:Y:S02]  /*8e70*/  IMAD R11, R6.reuse, 0x68, RZ ;  /* 0x00000068060b7824 */ /* 0x040fe400078e02ff */
[----:B-1----:R-:W-:Y:S01]  /*8e80*/  IMAD R15, R6, 0x29, RZ ;  /* 0x00000029060f7824 */ /* 0x002fe200078e02ff */
[----:B------:R-:W-:Y:S04]  /*8e90*/  STL [R1+0x1240], R10 ;  /* 0x0012400a01007387 */ /* 0x000fe80000100800 */
[----:B------:R-:W-:Y:S01]  /*8ea0*/  IADD3 R15, P1, PT, R15, R2, RZ ;  /* 0x000000020f0f7210 */ /* 0x000fe20007f3e0ff */
[----:B------:R-:W-:Y:S01]  /*8eb0*/  STL [R1+0x1238], R89 ;  /* 0x0012385901007387 */ /* 0x000fe20000100800 */
[----:B------:R-:W-:-:S03]  /*8ec0*/  SHF.R.S32.HI R8, RZ, 0x1f, R11 ;  /* 0x0000001fff087819 */ /* 0x000fc6000001140b */
[----:B------:R1:W-:Y:S04]  /*8ed0*/  STL [R1+0x123c], R16 ;  /* 0x00123c1001007387 */ /* 0x0003e80000100800 */
[----:B------:R-:W-:Y:S01]  /*8ee0*/  STL [R1+0x1234], R15 ;  /* 0x0012340f01007387 */ /* 0x000fe20000100800 */
[----:B-1----:R-:W-:Y:S01]  /*8ef0*/  IMAD.X R16, R78, 0x1, R4, P1 ;  /* 0x000000014e107824 */ /* 0x002fe200008e0604 */
[----:B------:R-:W-:Y:S01]  /*8f00*/  IADD3 R89, P1, PT, R11, R0, RZ ;  /* 0x000000000b597210 */ /* 0x000fe20007f3e0ff */
[----:B0-----:R-:W-:-:S04]  /*8f10*/  VIADD R12, R21, 0xfffffff6 ;  /* 0xfffffff6150c7836 */ /* 0x001fc80000000000 */
[----:B------:R-:W-:Y:S01]  /*8f20*/  IMAD.X R13, R8, 0x1, R3, P1 ;  /* 0x00000001080d7824 */ /* 0x000fe200008e0603 */
[----:B------:R-:W-:Y:S02]  /*8f30*/  PRMT R84, RZ, 0x7610, R84 ;  /* 0x00007610ff547816 */ /* 0x000fe40000000054 */
[----:B------:R-:W-:Y:S01]  /*8f40*/  ISETP.GE.U32.AND P1, PT, R12, 0x7fffff77, PT ;  /* 0x7fffff770c00780c */ /* 0x000fe20003f26070 */
[----:B------:R-:W-:Y:S01]  /*8f50*/  @!P6 IMAD.MOV.U32 R12, RZ, RZ, R89 ;  /* 0x000000ffff0ce224 */ /* 0x000fe200078e0059 */
[----:B------:R-:W-:-:S04]  /*8f60*/  PRMT R78, RZ, 0x7610, R78 ;  /* 0x00007610ff4e7816 */ /* 0x000fc8000000004e */
[----:B------:R0:W4:Y:S04]  /*8f70*/  @!P6 LDG.E.U8 R84, desc[UR20][R12.64] ;  /* 0x000000140c54e981 */ /* 0x000128000c1e1100 */
[----:B---3--:R1:W-:Y:S04]  /*8f80*/  STL [R1+0x50c], R9 ;  /* 0x00050c0901007387 */ /* 0x0083e80000100800 */
[----:B------:R-:W-:Y:S01]  /*8f90*/  STL [R1+0x121c], R16 ;  /* 0x00121c1001007387 */ /* 0x000fe20000100800 */
[----:B-1----:R-:W-:-:S03]  /*8fa0*/  IADD3 R9, P0, PT, R72, R2, RZ ;  /* 0x0000000248097210 */ /* 0x002fc60007f1e0ff */
[----:B------:R-:W-:Y:S04]  /*8fb0*/  STL [R1+0x122c], R89 ;  /* 0x00122c5901007387 */ /* 0x000fe80000100800 */
[----:B------:R-:W-:Y:S01]  /*8fc0*/  STL [R1+0x1224], R9 ;  /* 0x0012240901007387 */ /* 0x000fe20000100800 */
[----:B------:R-:W-:-:S03]  /*8fd0*/  IMAD.X R10, R14, 0x1, R4, P0 ;  /* 0x000000010e0a7824 */ /* 0x000fc600000e0604 */
[----:B------:R-:W-:Y:S04]  /*8fe0*/  STL [R1+0x1228], R13 ;  /* 0x0012280d01007387 */ /* 0x000fe80000100800 */
[----:B--2---:R1:W-:Y:S02]  /*8ff0*/  STL [R1+0x510], R87 ;  /* 0x0005105701007387 */ /* 0x0043e40000100800 */
[----:B-1----:R-:W-:-:S05]  /*9000*/  IADD3 R87, P0, PT, R11, R2, RZ ;  /* 0x000000020b577210 */ /* 0x002fca0007f1e0ff */
[----:B------:R-:W-:Y:S02]  /*9010*/  IMAD.X R89, R8, 0x1, R4, P0 ;  /* 0x0000000108597824 */ /* 0x000fe400000e0604 */
[----:B0-----:R-:W-:Y:S02]  /*9020*/  @!P6 IMAD.MOV.U32 R12, RZ, RZ, R87 ;  /* 0x000000ffff0ce224 */ /* 0x001fe400078e0057 */
[----:B------:R-:W-:-:S05]  /*9030*/  @!P6 IMAD.MOV.U32 R13, RZ, RZ, R89 ;  /* 0x000000ffff0de224 */ /* 0x000fca00078e0059 */
[----:B------:R0:W2:Y:S01]  /*9040*/  @!P6 LDG.E.U8 R78, desc[UR20][R12.64] ;  /* 0x000000140c4ee981 */ /* 0x0000a2000c1e1100 */
[----:B------:R-:W-:-:S03]  /*9050*/  IMAD R11, R6, 0x70, RZ ;  /* 0x00000070060b7824 */ /* 0x000fc600078e02ff */
[----:B------:R-:W-:Y:S04]  /*9060*/  STL [R1+0x1220], R10 ;  /* 0x0012200a01007387 */ /* 0x000fe80000100800 */
[----:B------:R-:W-:Y:S04]  /*9070*/  STL [R1+0x1230], R87 ;  /* 0x0012305701007387 */ /* 0x000fe80000100800 */
[----:B------:R-:W-:Y:S04]  /*9080*/  STL [R1+0x1214], R89 ;  /* 0x0012145901007387 */ /* 0x000fe80000100800 */
[----:B----4-:R1:W-:Y:S01]  /*9090*/  STL [R1+0x508], R84 ;  /* 0x0005085401007387 */ /* 0x0103e20000100800 */
[----:B------:R-:W-:-:S02]  /*90a0*/  SHF.R.S32.HI R8, RZ, 0x1f, R11 ;  /* 0x0000001fff087819 */ /* 0x000fc4000001140b */
[----:B-1----:R-:W-:-:S05]  /*90b0*/  IADD3 R84, P0, PT, R11, R0, RZ ;  /* 0x000000000b547210 */ /* 0x002fca0007f1e0ff */
[----:B------:R-:W-:Y:S01]  /*90c0*/  STL [R1+0x1218], R84 ;  /* 0x0012185401007387 */ /* 0x000fe20000100800 */
[----:B0-----:R-:W-:Y:S01]  /*90d0*/  IMAD.X R12, R8, 0x1, R3, P0 ;  /* 0x00000001080c7824 */ /* 0x001fe200000e0603 */
[----:B------:R-:W-:Y:S01]  /*90e0*/  PRMT R34, RZ, 0x7610, R34 ;  /* 0x00007610ff227816 */ /* 0x000fe20000000022 */
[----:B------:R-:W-:Y:S02]  /*90f0*/  IMAD.MOV.U32 R87, RZ, RZ, R33 ;  /* 0x000000ffff577224 */ /* 0x000fe400078e0021 */
[----:B------:R-:W-:Y:S01]  /*9100*/  @!P5 IMAD.MOV.U32 R13, RZ, RZ, R12 ;  /* 0x000000ffff0dd224 */ /* 0x000fe200078e000c */
[----:B------:R-:W-:Y:S01]  /*9110*/  PRMT R30, RZ, 0x7610, R30 ;  /* 0x00007610ff1e7816 */ /* 0x000fe2000000001e */
[----:B--2---:R0:W-:Y:S02]  /*9120*/  STL [R1+0x504], R78 ;  /* 0x0005044e01007387 */ /* 0x0041e40000100800 */
[----:B0-----:R-:W-:Y:S01]  /*9130*/  IMAD.MOV.U32 R78, RZ, RZ, R31 ;  /* 0x000000ffff4e7224 */ /* 0x001fe200078e001f */
[----:B------:R-:W-:-:S05]  /*9140*/  IADD3 R31, P6, PT, R11, R2, RZ ;  /* 0x000000020b1f7210 */ /* 0x000fca0007fde0ff */
[----:B------:R-:W-:Y:S01]  /*9150*/  STL [R1+0x1210], R31 ;  /* 0x0012101f01007387 */ /* 0x000fe20000100800 */
[----:B------:R-:W-:-:S03]  /*9160*/  IMAD.X R33, R8, 0x1, R4, P6 ;  /* 0x0000000108217824 */ /* 0x000fc600030e0604 */
[----:B------:R0:W-:Y:S02]  /*9170*/  STL [R1+0x1208], R12 ;  /* 0x0012080c01007387 */ /* 0x0001e40000100800 */
[----:B0-----:R-:W-:-:S05]  /*9180*/  @!P5 IMAD.MOV.U32 R12, RZ, RZ, R84 ;  /* 0x000000ffff0cd224 */ /* 0x001fca00078e0054 */
[----:B------:R0:W2:Y:S02]  /*9190*/  @!P5 LDG.E.U8 R34, desc[UR20][R12.64] ;  /* 0x000000140c22d981 */ /* 0x0000a4000c1e1100 */
[----:B0-----:R-:W-:Y:S02]  /*91a0*/  @!P5 IMAD.MOV.U32 R12, RZ, RZ, R31 ;  /* 0x000000ffff0cd224 */ /* 0x001fe400078e001f */
[----:B------:R-:W-:-:S05]  /*91b0*/  @!P5 IMAD.MOV.U32 R13, RZ, RZ, R33 ;  /* 0x000000ffff0dd224 */ /* 0x000fca00078e0021 */
[----:B------:R0:W3:Y:S01]  /*91c0*/  @!P5 LDG.E.U8 R30, desc[UR20][R12.64] ;  /* 0x000000140c1ed981 */ /* 0x0000e2000c1e1100 */
[----:B------:R-:W-:Y:S01]  /*91d0*/  IADD3 R84, P6, PT, R2, R6, RZ ;  /* 0x0000000602547210 */ /* 0x000fe20007fde0ff */
[----:B------:R-:W-:Y:S02]  /*91e0*/  IMAD R11, R6, 0x78, RZ ;  /* 0x00000078060b7824 */ /* 0x000fe400078e02ff */
[----:B------:R1:W-:Y:S02]  /*91f0*/  STL [R1+0x120c], R33 ;  /* 0x00120c2101007387 */ /* 0x0003e40000100800 */
[----:B------:R-:W-:Y:S02]  /*9200*/  IMAD.X R89, R75, 0x1, R4, P6 ;  /* 0x000000014b597824 */ /* 0x000fe400030e0604 */
[----:B------:R-:W-:Y:S01]  /*9210*/  STL [R1+0x2e8], R84 ;  /* 0x0002e85401007387 */ /* 0x000fe20000100800 */
[----:B------:R-:W-:Y:S02]  /*9220*/  SHF.R.S32.HI R8, RZ, 0x1f, R11 ;  /* 0x0000001fff087819 */ /* 0x000fe4000001140b */
[----:B-1----:R-:W-:Y:S01]  /*9230*/  IADD3 R33, P6, PT, R11, R0, RZ ;  /* 0x000000000b217210 */ /* 0x002fe20007fde0ff */
[----:B------:R-:W-:Y:S01]  /*9240*/  STL [R1+0x2e4], R89 ;  /* 0x0002e45901007387 */ /* 0x000fe20000100800 */
[----:B0-----:R-:W-:-:S03]  /*9250*/  VIADD R12, R21, 0xffffffe6 ;  /* 0xffffffe6150c7836 */ /* 0x001fc60000000000 */
[----:B------:R-:W-:Y:S01]  /*9260*/  STL [R1+0x11f8], R33 ;  /* 0x0011f82101007387 */ /* 0x000fe20000100800 */
[----:B------:R-:W-:Y:S01]  /*9270*/  VIADD R13, R21, 0xffffffde ;  /* 0xffffffde150d7836 */ /* 0x000fe20000000000 */
[----:B------:R-:W-:Y:S02]  /*9280*/  PRMT R32, RZ, 0x7610, R32 ;  /* 0x00007610ff207816 */ /* 0x000fe40000000020 */
[----:B------:R-:W-:Y:S01]  /*9290*/  PRMT R20, RZ, 0x7610, R20 ;  /* 0x00007610ff147816 */ /* 0x000fe20000000014 */
[----:B---3--:R0:W-:Y:S04]  /*92a0*/  STL [R1+0x4fc], R30 ;  /* 0x0004fc1e01007387 */ /* 0x0081e80000100800 */
[----:B--2---:R1:W-:Y:S01]  /*92b0*/  STL [R1+0x500], R34 ;  /* 0x0005002201007387 */ /* 0x0043e20000100800 */
[----:B0-----:R-:W-:Y:S01]  /*92c0*/  IADD3 R30, P5, PT, R11, R2, RZ ;  /* 0x000000020b1e7210 */ /* 0x001fe20007fbe0ff */
[----:B-1----:R-:W-:Y:S01]  /*92d0*/  IMAD.X R34, R8, 0x1, R3, P6 ;  /* 0x0000000108227824 */ /* 0x002fe200030e0603 */
[----:B------:R-:W-:-:S03]  /*92e0*/  ISETP.GE.U32.AND P6, PT, R12, 0x7fffff67, PT ;  /* 0x7fffff670c00780c */ /* 0x000fc60003fc6070 */
[----:B------:R-:W-:Y:S01]  /*92f0*/  IMAD.X R31, R8, 0x1, R4, P5 ;  /* 0x00000001081f7824 */ /* 0x000fe200028e0604 */
[----:B------:R-:W-:Y:S01]  /*9300*/  ISETP.GE.U32.AND P5, PT, R13, 0x7fffff5f, PT ;  /* 0x7fffff5f0d00780c */ /* 0x000fe20003fa6070 */
[----:B------:R-:W-:Y:S02]  /*9310*/  @!P2 IMAD.MOV.U32 R12, RZ, RZ, R33 ;  /* 0x000000ffff0ca224 */ /* 0x000fe400078e0021 */
[----:B------:R-:W-:-:S05]  /*9320*/  @!P2 IMAD.MOV.U32 R13, RZ, RZ, R34 ;  /* 0x000000ffff0da224 */ /* 0x000fca00078e0022 */
[----:B------:R0:W2:Y:S02]  /*9330*/  @!P2 LDG.E.U8 R32, desc[UR20][R12.64] ;  /* 0x000000140c20a981 */ /* 0x0000a4000c1e1100 */
[----:B0-----:R-:W-:Y:S02]  /*9340*/  @!P2 IMAD.MOV.U32 R12, RZ, RZ, R30 ;  /* 0x000000ffff0ca224 */ /* 0x001fe400078e001e */
[----:B------:R-:W-:-:S05]  /*9350*/  @!P2 IMAD.MOV.U32 R13, RZ, RZ, R31 ;  /* 0x000000ffff0da224 */ /* 0x000fca00078e001f */
[----:B------:R-:W3:Y:S04]  /*9360*/  @!P2 LDG.E.U8 R20, desc[UR20][R12.64] ;  /* 0x000000140c14a981 */ /* 0x000ee8000c1e1100 */
[----:B------:R-:W-:Y:S04]  /*9370*/  STL [R1+0x1200], R30 ;  /* 0x0012001e01007387 */ /* 0x000fe80000100800 */
[----:B------:R0:W-:Y:S04]  /*9380*/  STL [R1+0x11f4], R34 ;  /* 0x0011f42201007387 */ /* 0x0001e80000100800 */
[----:B0-----:R-:W4:Y:S04]  /*9390*/  LDL.LU R34, [R1+0x1cbc] ;  /* 0x001cbc0001227983 */ /* 0x001f280000300800 */
[----:B------:R-:W4:Y:S04]  /*93a0*/  LDL.LU R33, [R1+0x1cb8] ;  /* 0x001cb80001217983 */ /* 0x000f280000300800 */
[----:B------:R-:W-:Y:S04]  /*93b0*/  STL [R1+0x11fc], R31 ;  /* 0x0011fc1f01007387 */ /* 0x000fe80000100800 */
[----:B--2---:R0:W-:Y:S04]  /*93c0*/  STL [R1+0x4f8], R32 ;  /* 0x0004f82001007387 */ /* 0x0041e80000100800 */
[----:B0-----:R-:W2:Y:S04]  /*93d0*/  LDL.LU R32, [R1+0x1cb4] ;  /* 0x001cb40001207983 */ /* 0x001ea80000300800 */
[----:B------:R-:W2:Y:S04]  /*93e0*/  LDL.LU R31, [R1+0x1cb0] ;  /* 0x001cb000011f7983 */ /* 0x000ea80000300800 */
[----:B------:R-:W2:Y:S04]  /*93f0*/  LDL.LU R30, [R1+0x1cac] ;  /* 0x001cac00011e7983 */ /* 0x000ea80000300800 */
[----:B---3--:R0:W-:Y:S04]  /*9400*/  STL [R1+0x4f4], R20 ;  /* 0x0004f41401007387 */ /* 0x0081e80000100800 */
[----:B0-----:R-:W3:Y:S01]  /*9410*/  LDL.LU R20, [R1+0x1ca8] ;  /* 0x001ca80001147983 */ /* 0x001ee20000300800 */
[----:B------:R-:W-:-:S05]  /*9420*/  VIADD R42, R21, 0xfffffffe ;  /* 0xfffffffe152a7836 */ /* 0x000fca0000000000 */
[----:B------:R-:W-:Y:S01]  /*9430*/  ISETP.GE.U32.AND P3, PT, R42, 0x7fffff7f, PT ;  /* 0x7fffff7f2a00780c */ /* 0x000fe20003f66070 */
[----:B------:R-:W-:Y:S02]  /*9440*/  IMAD.MOV.U32 R12, RZ, RZ, R78 ;  /* 0x000000ffff0c7224 */ /* 0x000fe400078e004e */
[----:B------:R-:W-:Y:S01]  /*9450*/  IMAD.MOV.U32 R13, RZ, RZ, R87 ;  /* 0x000000ffff0d7224 */ /* 0x000fe200078e0057 */
[----:B------:R-:W-:Y:S01]  /*9460*/  PRMT R27, RZ, 0x7610, R27 ;  /* 0x00007610ff1b7816 */ /* 0x000fe2000000001b */
[----:B------:R-:W2:Y:S04]  /*9470*/  LDL R78, [R1+0xc64] ;  /* 0x000c6400014e7983 */ /* 0x000ea80000100800 */
[----:B------:R-:W2:Y:S04]  /*9480*/  LDL R87, [R1+0xc68] ;  /* 0x000c680001577983 */ /* 0x000ea80000100800 */
[----:B------:R-:W-:-:S04]  /*9490*/  @!P3 LOP3.LUT R13, R13, R12, RZ, 0x3c, !PT ;  /* 0x0000000c0d0db212 */ /* 0x000fc800078e3cff */
[----:B------:R-:W-:-:S04]  /*94a0*/  @!P3 LOP3.LUT R12, R13, R12, RZ, 0x3c, !PT ;  /* 0x0000000c0d0cb212 */ /* 0x000fc800078e3cff */
[----:B------:R-:W-:-:S05]  /*94b0*/  @!P3 LOP3.LUT R13, R13, R12, RZ, 0x3c, !PT ;  /* 0x0000000c0d0db212 */ /* 0x000fca00078e3cff */
[----:B------:R0:W2:Y:S02]  /*94c0*/  @!P3 LDG.E.U8 R27, desc[UR20][R12.64] ;  /* 0x000000140c1bb981 */ /* 0x0000a4000c1e1100 */
[----:B0-----:R-:W-:Y:S02]  /*94d0*/  IMAD.MOV.U32 R12, RZ, RZ, R89 ;  /* 0x000000ffff0c7224 */ /* 0x001fe400078e0059 */
[----:B------:R-:W-:-:S05]  /*94e0*/  IMAD.MOV.U32 R13, RZ, RZ, R84 ;  /* 0x000000ffff0d7224 */ /* 0x000fca00078e0054 */
[----:B------:R-:W-:-:S04]  /*94f0*/  @!P3 LOP3.LUT R13, R13, R12, RZ, 0x3c, !PT ;  /* 0x0000000c0d0db212 */ /* 0x000fc800078e3cff */
[----:B------:R-:W-:-:S04]  /*9500*/  @!P3 LOP3.LUT R12, R13, R12, RZ, 0x3c, !PT ;  /* 0x0000000c0d0cb212 */ /* 0x000fc800078e3cff */
[----:B------:R-:W-:Y:S02]  /*9510*/  @!P3 LOP3.LUT R13, R13, R12, RZ, 0x3c, !PT ;  /* 0x0000000c0d0db212 */ /* 0x000fe400078e3cff */
[----:B---3--:R-:W-:-:S06]  /*9520*/  PRMT R20, RZ, 0x7610, R20 ;  /* 0x00007610ff147816 */ /* 0x008fcc0000000014 */
[----:B------:R-:W3:Y:S04]  /*9530*/  @!P3 LDG.E.U8 R20, desc[UR20][R12.64] ;  /* 0x000000140c14b981 */ /* 0x000ee8000c1e1100 */
[----:B--2---:R0:W-:Y:S04]  /*9540*/  STL [R1+0x4f0], R27 ;  /* 0x0004f01b01007387 */ /* 0x0041e80000100800 */
[----:B0-----:R-:W2:Y:S04]  /*9550*/  LDL.LU R27, [R1+0x1ca4] ;  /* 0x001ca400011b7983 */ /* 0x001ea80000300800 */
[----:B------:R-:W2:Y:S04]  /*9560*/  LDL R84, [R1+0x1204] ;  /* 0x0012040001547983 */ /* 0x000ea80000100800 */
[----:B------:R-:W2:Y:S04]  /*9570*/  LDL R89, [R1+0x124c] ;  /* 0x00124c0001597983 */ /* 0x000ea80000100800 */
[----:B---3--:R0:W-:Y:S04]  /*9580*/  STL [R1+0x4ec], R20 ;  /* 0x0004ec1401007387 */ /* 0x0081e80000100800 */
[----:B0-----:R-:W3:Y:S04]  /*9590*/  LDL.LU R20, [R1+0x1ca0] ;  /* 0x001ca00001147983 */ /* 0x001ee80000300800 */
[----:B------:R-:W2:Y:S04]  /*95a0*/  LDL R12, [R1+0xb64] ;  /* 0x000b6400010c7983 */ /* 0x000ea80000100800 */
[----:B------:R-:W2:Y:S01]  /*95b0*/  LDL R13, [R1+0xb68] ;  /* 0x000b6800010d7983 */ /* 0x000ea20000100800 */
[----:B------:R-:W-:-:S02]  /*95c0*/  PRMT R32, RZ, 0x7610, R32 ;  /* 0x00007610ff207816 */ /* 0x000fc40000000020 */
[----:B--2---:R-:W-:-:S04]  /*95d0*/  @!P1 LOP3.LUT R13, R13, R12, RZ, 0x3c, !PT ;  /* 0x0000000c0d0d9212 */ /* 0x004fc800078e3cff */
[----:B------:R-:W-:-:S04]  /*95e0*/  @!P1 LOP3.LUT R12, R13, R12, RZ, 0x3c, !PT ;  /* 0x0000000c0d0c9212 */ /* 0x000fc800078e3cff */
[----:B------:R-:W-:Y:S02]  /*95f0*/  @!P1 LOP3.LUT R13, R13, R12, RZ, 0x3c, !PT ;  /* 0x0000000c0d0d9212 */ /* 0x000fe400078e3cff */
[----:B---3--:R-:W-:-:S03]  /*9600*/  PRMT R20, RZ, 0x7610, R20 ;  /* 0x00007610ff147816 */ /* 0x008fc60000000014 */
[----:B------:R0:W2:Y:S02]  /*9610*/  @!P1 LDG.E.U8 R32, desc[UR20][R12.64] ;  /* 0x000000140c209981 */ /* 0x0000a4000c1e1100 */
[----:B0-----:R-:W-:Y:S02]  /*9620*/  @!P1 IMAD.MOV.U32 R12, RZ, RZ, R26 ;  /* 0x000000ffff0c9224 */ /* 0x001fe400078e001a */
[----:B------:R-:W-:-:S05]  /*9630*/  @!P1 IMAD.MOV.U32 R13, RZ, RZ, R28 ;  /* 0x000000ffff0d9224 */ /* 0x000fca00078e001c */
[----:B------:R-:W3:Y:S04]  /*9640*/  @!P1 LDG.E.U8 R20, desc[UR20][R12.64] ;  /* 0x000000140c149981 */ /* 0x000ee8000c1e1100 */
[----:B--2---:R0:W-:Y:S04]  /*9650*/  STL [R1+0x4e8], R32 ;  /* 0x0004e82001007387 */ /* 0x0041e80000100800 */
[----:B0-----:R-:W2:Y:S04]  /*9660*/  LDL R32, [R1+0x12ac] ;  /* 0x0012ac0001207983 */ /* 0x001ea80000100800 */
[----:B------:R-:W2:Y:S04]  /*9670*/  LDL.LU R28, [R1+0x1c9c] ;  /* 0x001c9c00011c7983 */ /* 0x000ea80000300800 */
[----:B------:R-:W2:Y:S04]  /*9680*/  LDL.LU R26, [R1+0x1c98] ;  /* 0x001c9800011a7983 */ /* 0x000ea80000300800 */
[----:B---3--:R0:W-:Y:S04]  /*9690*/  STL [R1+0x4dc], R20 ;  /* 0x0004dc1401007387 */ /* 0x0081e80000100800 */
[----:B0-----:R-:W3:Y:S04]  /*96a0*/  LDL.LU R20, [R1+0x1c94] ;  /* 0x001c940001147983 */ /* 0x001ee80000300800 */
[----:B------:R-:W2:Y:S04]  /*96b0*/  LDL R12, [R1+0xbe4] ;  /* 0x000be400010c7983 */ /* 0x000ea80000100800 */
[----:B------:R-:W2:Y:S01]  /*96c0*/  LDL R13, [R1+0xbe8] ;  /* 0x000be800010d7983 */ /* 0x000ea20000100800 */
[----:B------:R-:W-:-:S05]  /*96d0*/  VIADD R14, R21, 0xffffffee ;  /* 0xffffffee150e7836 */ /* 0x000fca0000000000 */
[----:B------:R-:W-:Y:S02]  /*96e0*/  ISETP.GE.U32.AND P0, PT, R14, 0x7fffff6f, PT ;  /* 0x7fffff6f0e00780c */ /* 0x000fe40003f06070 */
[----:B------:R-:W-:Y:S02]  /*96f0*/  PRMT R27, RZ, 0x7610, R27 ;  /* 0x00007610ff1b7816 */ /* 0x000fe4000000001b */
[----:B------:R-:W-:Y:S01]  /*9700*/  PRMT R75, RZ, 0x7610, R75 ;  /* 0x00007610ff4b7816 */ /* 0x000fe2000000004b */
[C---:B------:R-:W-:Y:S01]  /*9710*/  VIADD R8, R21.reuse, 0xffffffd6 ;  /* 0xffffffd615087836 */ /* 0x040fe20000000000 */
[----:B------:R-:W-:Y:S02]  /*9720*/  PRMT R72, RZ, 0x7610, R72 ;  /* 0x00007610ff487816 */ /* 0x000fe40000000048 */
[----:B------:R-:W-:Y:S02]  /*9730*/  PRMT R59, RZ, 0x7610, R59 ;  /* 0x00007610ff3b7816 */ /* 0x000fe4000000003b */
        /* <DEDUP_REMOVED lines=8> */
[----:B------:R0:W2:Y:S01]  /*97c0*/  @!P0 LDG.E.U8 R27, desc[UR20][R12.64] ;  /* 0x000000140c1b8981 */ /* 0x0000a2000c1e1100 */
[----:B---3--:R-:W-:Y:S01]  /*97d0*/  PRMT R20, RZ, 0x7610, R20 ;  /* 0x00007610ff147816 */ /* 0x008fe20000000014 */
[----:B0-----:R-:W-:Y:S02]  /*97e0*/  @!P0 IMAD.MOV.U32 R12, RZ, RZ, R17 ;  /* 0x000000ffff0c8224 */ /* 0x001fe400078e0011 */
[----:B------:R-:W-:-:S05]  /*97f0*/  @!P0 IMAD.MOV.U32 R13, RZ, RZ, R24 ;  /* 0x000000ffff0d8224 */ /* 0x000fca00078e0018 */
[----:B------:R0:W3:Y:S02]  /*9800*/  @!P0 LDG.E.U8 R20, desc[UR20][R12.64] ;  /* 0x000000140c148981 */ /* 0x0000e4000c1e1100 */
[----:B0-----:R-:W-:Y:S02]  /*9810*/  @!P6 IMAD.MOV.U32 R12, RZ, RZ, R87 ;  /* 0x000000ffff0ce224 */ /* 0x001fe400078e0057 */
[----:B------:R-:W-:-:S05]  /*9820*/  @!P6 IMAD.MOV.U32 R13, RZ, RZ, R78 ;  /* 0x000000ffff0de224 */ /* 0x000fca00078e004e */
[----:B------:R0:W4:Y:S02]  /*9830*/  @!P6 LDG.E.U8 R75, desc[UR20][R12.64] ;  /* 0x000000140c4be981 */ /* 0x000124000c1e1100 */
[----:B0-----:R-:W-:Y:S02]  /*9840*/  @!P6 IMAD.MOV.U32 R12, RZ, RZ, R5 ;  /* 0x000000ffff0ce224 */ /* 0x001fe400078e0005 */
[----:B------:R-:W-:-:S05]  /*9850*/  @!P6 IMAD.MOV.U32 R13, RZ, RZ, R7 ;  /* 0x000000ffff0de224 */ /* 0x000fca00078e0007 */
[----:B------:R0:W4:Y:S02]  /*9860*/  @!P6 LDG.E.U8 R72, desc[UR20][R12.64] ;  /* 0x000000140c48e981 */ /* 0x000124000c1e1100 */
[----:B0-----:R-:W-:Y:S02]  /*9870*/  @!P5 IMAD.MOV.U32 R12, RZ, RZ, R89 ;  /* 0x000000ffff0cd224 */ /* 0x001fe400078e0059 */
[----:B------:R-:W-:-:S05]  /*9880*/  @!P5 IMAD.MOV.U32 R13, RZ, RZ, R84 ;  /* 0x000000ffff0dd224 */ /* 0x000fca00078e0054 */
[----:B------:R0:W4:Y:S01]  /*9890*/  @!P5 LDG.E.U8 R59, desc[UR20][R12.64] ;  /* 0x000000140c3bd981 */ /* 0x000122000c1e1100 */
[----:B------:R-:W-:Y:S01]  /*98a0*/  ISETP.GE.U32.AND P1, PT, R8, 0x7fffff47, PT ;  /* 0x7fffff470800780c */ /* 0x000fe20003f26070 */
[----:B------:R-:W-:Y:S01]  /*98b0*/  VIADD R8, R21, 0xffffffbe ;  /* 0xffffffbe15087836 */ /* 0x000fe20000000000 */
[----:B------:R-:W-:Y:S01]  /*98c0*/  PRMT R30, RZ, 0x7610, R30 ;  /* 0x00007610ff1e7816 */ /* 0x000fe2000000001e */
        /* <DEDUP_REMOVED lines=15> */
[----:B------:R-:W-:Y:S02]  /*99c0*/  ISETP.GE.U32.AND P5, PT, R8, 0x7fffff2f, PT ;  /* 0x7fffff2f0800780c */ /* 0x000fe40003fa6070 */
[----:B------:R-:W-:Y:S01]  /*99d0*/  PRMT R8, RZ, 0x7610, R8 ;  /* 0x00007610ff087816 */ /* 0x000fe20000000008 */
[----:B0-----:R-:W-:Y:S02]  /*99e0*/  @!P2 IMAD.MOV.U32 R12, RZ, RZ, R15 ;  /* 0x000000ffff0ca224 */ /* 0x001fe400078e000f */
[----:B------:R-:W-:-:S05]  /*99f0*/  @!P2 IMAD.MOV.U32 R13, RZ, RZ, R16 ;  /* 0x000000ffff0da224 */ /* 0x000fca00078e0010 */
[----:B------:R0:W4:Y:S02]  /*9a00*/  @!P2 LDG.E.U8 R11, desc[UR20][R12.64] ;  /* 0x000000140c0ba981 */ /* 0x000124000c1e1100 */
[----:B0-----:R-:W-:Y:S02]  /*9a10*/  @!P3 IMAD.MOV.U32 R12, RZ, RZ, R9 ;  /* 0x000000ffff0cb224 */ /* 0x001fe400078e0009 */
[----:B------:R-:W-:-:S05]  /*9a20*/  @!P3 IMAD.MOV.U32 R13, RZ, RZ, R10 ;  /* 0x000000ffff0db224 */ /* 0x000fca00078e000a */
[----:B------:R0:W4:Y:S04]  /*9a30*/  @!P3 LDG.E.U8 R8, desc[UR20][R12.64] ;  /* 0x000000140c08b981 */ /* 0x000128000c1e1100 */
[----:B--2---:R1:W-:Y:S04]  /*9a40*/  STL [R1+0x4d0], R27 ;  /* 0x0004d01b01007387 */ /* 0x0043e80000100800 */
[----:B-1----:R-:W2:Y:S04]  /*9a50*/  LDL.LU R27, [R1+0x1c90] ;  /* 0x001c9000011b7983 */ /* 0x002ea80000300800 */
[----:B------:R-:W2:Y:S04]  /*9a60*/  LDL.LU R24, [R1+0x1c8c] ;  /* 0x001c8c0001187983 */ /* 0x000ea80000300800 */
[----:B------:R-:W2:Y:S04]  /*9a70*/  LDL.LU R17, [R1+0x1c88] ;  /* 0x001c880001117983 */ /* 0x000ea80000300800 */
[----:B---3--:R1:W-:Y:S04]  /*9a80*/  STL [R1+0x4cc], R20 ;  /* 0x0004cc1401007387 */ /* 0x0083e80000100800 */
[----:B-1----:R-:W3:Y:S04]  /*9a90*/  LDL.LU R20, [R1+0x1c84] ;  /* 0x001c840001147983 */ /* 0x002ee80000300800 */
[----:B------:R-:W3:Y:S01]  /*9aa0*/  LDL.LU R7, [R1+0x1c80] ;  /* 0x001c800001077983 */ /* 0x000ee20000300800 */
[----:B------:R-:W-:-:S03]  /*9ab0*/  IMAD R78, R6, 0xa, RZ ;  /* 0x0000000a064e7824 */ /* 0x000fc600078e02ff */
[----:B------:R-:W3:Y:S02]  /*9ac0*/  LDL.LU R5, [R1+0x1c7c] ;  /* 0x001c7c0001057983 */ /* 0x000ee40000300800 */
[----:B------:R-:W-:Y:S01]  /*9ad0*/  IADD3 R16, P2, PT, R78, R0, RZ ;  /* 0x000000004e107210 */ /* 0x000fe20007f5e0ff */
[C---:B------:R-:W-:Y:S02]  /*9ae0*/  IMAD R84, R6.reuse, 0x12, RZ ;  /* 0x0000001206547824 */ /* 0x040fe400078e02ff */
[----:B0-----:R-:W-:Y:S01]  /*9af0*/  VIADD R12, R21, 0xffffffa6 ;  /* 0xffffffa6150c7836 */ /* 0x001fe20000000000 */
[----:B----4-:R0:W-:Y:S02]  /*9b00*/  STL [R1+0x4bc], R42 ;  /* 0x0004bc2a01007387 */ /* 0x0101e40000100800 */
[----:B0-----:R-:W-:-:S05]  /*9b10*/  IMAD R42, R6, 0x39, RZ ;  /* 0x00000039062a7824 */ /* 0x001fca00078e02ff */
[----:B------:R-:W-:Y:S01]  /*9b20*/  IADD3 R29, P3, PT, R42, R0, RZ ;  /* 0x000000002a1d7210 */ /* 0x000fe20007f7e0ff */
[----:B------:R0:W-:Y:S04]  /*9b30*/  STL [R1+0x4b0], R11 ;  /* 0x0004b00b01007387 */ /* 0x0001e80000100800 */
[----:B------:R-:W-:Y:S01]  /*9b40*/  STL [R1+0x4c8], R75 ;  /* 0x0004c84b01007387 */ /* 0x000fe20000100800 */
[----:B0-----:R-:W-:-:S05]  /*9b50*/  SHF.R.S32.HI R11, RZ, 0x1f, R78 ;  /* 0x0000001fff0b7819 */ /* 0x001fca000001144e */
[----:B------:R-:W-:Y:S01]  /*9b60*/  IMAD.X R25, R11, 0x1, R3, P2 ;  /* 0x000000010b197824 */ /* 0x000fe200010e0603 */
[----:B------:R0:W-:Y:S04]  /*9b70*/  STL [R1+0x4ac], R8 ;  /* 0x0004ac0801007387 */ /* 0x0001e80000100800 */
[----:B------:R-:W-:Y:S04]  /*9b80*/  STL [R1+0xb78], R16 ;  /* 0x000b781001007387 */ /* 0x000fe80000100800 */
[----:B------:R-:W-:Y:S01]  /*9b90*/  STL [R1+0x4c4], R72 ;  /* 0x0004c44801007387 */ /* 0x000fe20000100800 */
[----:B0-----:R-:W-:-:S03]  /*9ba0*/  SHF.R.S32.HI R8, RZ, 0x1f, R42 ;  /* 0x0000001fff087819 */ /* 0x001fc6000001142a */
[----:B------:R0:W-:Y:S04]  /*9bb0*/  STL [R1+0x4b4], R14 ;  /* 0x0004b40e01007387 */ /* 0x0001e80000100800 */
[----:B------:R-:W-:Y:S04]  /*9bc0*/  STL [R1+0x4c0], R59 ;  /* 0x0004c03b01007387 */ /* 0x000fe80000100800 */
[----:B------:R-:W-:Y:S04]  /*9bd0*/  STL [R1+0xb74], R25 ;  /* 0x000b741901007387 */ /* 0x000fe80000100800 */
[----:B------:R-:W-:Y:S01]  /*9be0*/  STL [R1+0xe00], R29 ;  /* 0x000e001d01007387 */ /* 0x000fe20000100800 */
[----:B0-----:R-:W-:-:S03]  /*9bf0*/  SHF.R.S32.HI R14, RZ, 0x1f, R84 ;  /* 0x0000001fff0e7819 */ /* 0x001fc60000011454 */
[----:B------:R0:W-:Y:S01]  /*9c00*/  STL [R1+0x4b8], R30 ;  /* 0x0004b81e01007387 */ /* 0x0001e20000100800 */
[----:B------:R-:W-:Y:S01]  /*9c10*/  IADD3 R10, P2, PT, R84, R0, RZ ;  /* 0x00000000540a7210 */ /* 0x000fe20007f5e0ff */
[----:B0-----:R-:W-:Y:S01]  /*9c20*/  IMAD.X R30, R8, 0x1, R3, P3 ;  /* 0x00000001081e7824 */ /* 0x001fe200018e0603 */
[----:B------:R-:W-:Y:S01]  /*9c30*/  ISETP.GE.U32.AND P3, PT, R12, 0x7fffff27, PT ;  /* 0x7fffff270c00780c */ /* 0x000fe20003f66070 */
[----:B------:R-:W-:Y:S02]  /*9c40*/  @!P1 IMAD.MOV.U32 R12, RZ, RZ, R29 ;  /* 0x000000ffff0c9224 */ /* 0x000fe400078e001d */
[----:B------:R-:W-:Y:S02]  /*9c50*/  @!P1 IMAD.MOV.U32 R13, RZ, RZ, R30 ;  /* 0x000000ffff0d9224 */ /* 0x000fe400078e001e */
[----:B------:R-:W-:Y:S01]  /*9c60*/  IMAD.X R9, R14, 0x1, R3, P2 ;  /* 0x000000010e097824 */ /* 0x000fe200010e0603 */
[----:B------:R-:W-:-:S05]  /*9c70*/  IADD3 R15, P2, PT, R42, R2, RZ ;  /* 0x000000022a0f7210 */ /* 0x000fca0007f5e0ff */
[----:B------:R-:W-:Y:S01]  /*9c80*/  IMAD.X R8, R8, 0x1, R4, P2 ;  /* 0x0000000108087824 */ /* 0x000fe200010e0604 */
[----:B--2---:R-:W-:-:S06]  /*9c90*/  PRMT R24, RZ, 0x7610, R24 ;  /* 0x00007610ff187816 */ /* 0x004fcc0000000018 */
[----:B------:R0:W2:Y:S02]  /*9ca0*/  @!P1 LDG.E.U8 R24, desc[UR20][R12.64] ;  /* 0x000000140c189981 */ /* 0x0000a4000c1e1100 */
[----:B0-----:R-:W-:Y:S02]  /*9cb0*/  @!P1 IMAD.MOV.U32 R12, RZ, RZ, R15 ;  /* 0x000000ffff0c9224 */ /* 0x001fe400078e000f */
[----:B------:R-:W-:Y:S01]  /*9cc0*/  @!P1 IMAD.MOV.U32 R13, RZ, RZ, R8 ;  /* 0x000000ffff0d9224 */ /* 0x000fe200078e0008 */
[----:B---3--:R-:W-:-:S06]  /*9cd0*/  PRMT R7, RZ, 0x7610, R7 ;  /* 0x00007610ff077816 */ /* 0x008fcc0000000007 */
[----:B------:R0:W3:Y:S01]  /*9ce0*/  @!P1 LDG.E.U8 R7, desc[UR20][R12.64] ;  /* 0x000000140c079981 */ /* 0x0000e2000c1e1100 */
[C---:B------:R-:W-:Y:S02]  /*9cf0*/  IMAD R87, R6.reuse, 0x1a, RZ ;  /* 0x0000001a06577824 */ /* 0x040fe400078e02ff */
[----:B------:R-:W-:Y:S01]  /*9d00*/  IMAD R72, R6, 0x41, RZ ;  /* 0x0000004106487824 */ /* 0x000fe200078e02ff */
[----:B------:R-:W-:Y:S02]  /*9d10*/  STL [R1+0xbf8], R10 ;  /* 0x000bf80a01007387 */ /* 0x000fe40000100800 */
[----:B------:R-:W-:Y:S02]  /*9d20*/  SHF.R.S32.HI R42, RZ, 0x1f, R87 ;  /* 0x0000001fff2a7819 */ /* 0x000fe40000011457 */
[----:B------:R-:W-:Y:S01]  /*9d30*/  IADD3 R59, P2, PT, R87, R0, RZ ;  /* 0x00000000573b7210 */ /* 0x000fe20007f5e0ff */
[----:B------:R-:W-:Y:S04]  /*9d40*/  STL [R1+0xdfc], R30 ;  /* 0x000dfc1e01007387 */ /* 0x000fe80000100800 */
[----:B------:R-:W-:Y:S01]  /*9d50*/  STL [R1+0xbf4], R9 ;  /* 0x000bf40901007387 */ /* 0x000fe20000100800 */
[----:B------:R-:W-:-:S03]  /*9d60*/  IMAD.X R89, R42, 0x1, R3, P2 ;  /* 0x000000012a597824 */ /* 0x000fc600010e0603 */
[----:B------:R-:W-:Y:S01]  /*9d70*/  STL [R1+0xe08], R15 ;  /* 0x000e080f01007387 */ /* 0x000fe20000100800 */
[----:B0-----:R-:W-:Y:S01]  /*9d80*/  IADD3 R13, P2, PT, R72, R0, RZ ;  /* 0x00000000480d7210 */ /* 0x001fe20007f5e0ff */
[----:B------:R-:W-:Y:S01]  /*9d90*/  VIADD R12, R21, 0xffffff9e ;  /* 0xffffff9e150c7836 */ /* 0x000fe20000000000 */
[----:B------:R-:W-:Y:S02]  /*9da0*/  PRMT R28, RZ, 0x7610, R28 ;  /* 0x00007610ff1c7816 */ /* 0x000fe4000000001c */
[----:B------:R-:W-:Y:S01]  /*9db0*/  PRMT R5, RZ, 0x7610, R5 ;  /* 0x00007610ff057816 */ /* 0x000fe20000000005 */
[----:B--2---:R0:W-:Y:S04]  /*9dc0*/  STL [R1+0x4a8], R24 ;  /* 0x0004a81801007387 */ /* 0x0041e80000100800 */
[----:B------:R1:W-:Y:S01]  /*9dd0*/  STL [R1+0xe04], R8 ;  /* 0x000e040801007387 */ /* 0x0003e20000100800 */
[----:B0-----:R-:W-:Y:S01]  /*9de0*/  IMAD R24, R6, 0x22, RZ ;  /* 0x0000002206187824 */ /* 0x001fe200078e02ff */
[----:B-1----:R-:W-:-:S04]  /*9df0*/  SHF.R.S32.HI R8, RZ, 0x1f, R72 ;  /* 0x0000001fff087819 */ /* 0x002fc80000011448 */
[----:B------:R-:W-:Y:S01]  /*9e00*/  IADD3 R39, P1, PT, R24, R0, RZ ;  /* 0x0000000018277210 */ /* 0x000fe20007f3e0ff */
[----:B------:R-:W-:Y:S01]  /*9e10*/  STL [R1+0xc78], R59 ;  /* 0x000c783b01007387 */ /* 0x000fe20000100800 */
[--C-:B------:R-:W-:Y:S01]  /*9e20*/  IMAD.X R29, R8, 0x1, R3.reuse, P2 ;  /* 0x00000001081d7824 */ /* 0x100fe200010e0603 */
[----:B------:R-:W-:Y:S02]  /*9e30*/  SHF.R.S32.HI R47, RZ, 0x1f, R24 ;  /* 0x0000001fff2f7819 */ /* 0x000fe40000011418 */
[----:B------:R-:W-:Y:S04]  /*9e40*/  STL [R1+0xc74], R89 ;  /* 0x000c745901007387 */ /* 0x000fe80000100800 */
[----:B------:R0:W-:Y:S01]  /*9e50*/  STL [R1+0xe70], R13 ;  /* 0x000e700d01007387 */ /* 0x0001e20000100800 */
[----:B------:R-:W-:-:S03]  /*9e60*/  IMAD.X R44, R47, 0x1, R3, P1 ;  /* 0x000000012f2c7824 */ /* 0x000fc600008e0603 */
[----:B------:R-:W-:Y:S01]  /*9e70*/  STL [R1+0xce0], R39 ;  /* 0x000ce02701007387 */ /* 0x000fe20000100800 */
[----:B------:R-:W-:-:S03]  /*9e80*/  ISETP.GE.U32.AND P1, PT, R12, 0x7fffff1f, PT ;  /* 0x7fffff1f0c00780c */ /* 0x000fc60003f26070 */
[----:B------:R-:W-:Y:S01]  /*9e90*/  STL [R1+0xe6c], R29 ;  /* 0x000e6c1d01007387 */ /* 0x000fe20000100800 */
[----:B------:R-:W-:-:S03]  /*9ea0*/  @!P0 IMAD.MOV.U32 R12, RZ, RZ, R13 ;  /* 0x000000ffff0c8224 */ /* 0x000fc600078e000d */
[----:B---3--:R1:W-:Y:S01]  /*9eb0*/  STL [R1+0x4a0], R7 ;  /* 0x0004a00701007387 */ /* 0x0083e20000100800 */
[----:B0-----:R-:W-:-:S05]  /*9ec0*/  @!P0 IMAD.MOV.U32 R13, RZ, RZ, R29 ;  /* 0x000000ffff0d8224 */ /* 0x001fca00078e001d */
[----:B------:R0:W2:Y:S01]  /*9ed0*/  @!P0 LDG.E.U8 R28, desc[UR20][R12.64] ;  /* 0x000000140c1c8981 */ /* 0x0000a2000c1e1100 */
[----:B-1----:R-:W-:-:S05]  /*9ee0*/  IADD3 R7, P2, PT, R72, R2, RZ ;  /* 0x0000000248077210 */ /* 0x002fca0007f5e0ff */
[----:B------:R-:W-:Y:S02]  /*9ef0*/  IMAD.X R8, R8, 0x1, R4, P2 ;  /* 0x0000000108087824 */ /* 0x000fe400010e0604 */
[----:B0-----:R-:W-:Y:S02]  /*9f00*/  @!P0 IMAD.MOV.U32 R12, RZ, RZ, R7 ;  /* 0x000000ffff0c8224 */ /* 0x001fe400078e0007 */
[----:B------:R-:W-:-:S05]  /*9f10*/  @!P0 IMAD.MOV.U32 R13, RZ, RZ, R8 ;  /* 0x000000ffff0d8224 */ /* 0x000fca00078e0008 */
[----:B------:R0:W3:Y:S01]  /*9f20*/  @!P0 LDG.E.U8 R5, desc[UR20][R12.64] ;  /* 0x000000140c058981 */ /* 0x0000e2000c1e1100 */
[C---:B------:R-:W-:Y:S02]  /*9f30*/  IMAD R15, R6.reuse, 0x2a, RZ ;  /* 0x0000002a060f7824 */ /* 0x040fe400078e02ff */
[----:B------:R-:W-:Y:S01]  /*9f40*/  IMAD R75, R6, 0x49, RZ ;  /* 0x00000049064b7824 */ /* 0x000fe200078e02ff */
[----:B------:R-:W-:Y:S02]  /*9f50*/  STL [R1+0xcdc], R44 ;  /* 0x000cdc2c01007387 */ /* 0x000fe40000100800 */
[----:B------:R-:W-:Y:S02]  /*9f60*/  SHF.R.S32.HI R72, RZ, 0x1f, R15 ;  /* 0x0000001fff487819 */ /* 0x000fe4000001140f */
[-C--:B------:R-:W-:Y:S01]  /*9f70*/  IADD3 R30, P2, PT, R15, R0.reuse, RZ ;  /* 0x000000000f1e7210 */ /* 0x080fe20007f5e0ff */
[----:B------:R-:W-:Y:S04]  /*9f80*/  STL [R1+0xe78], R7 ;  /* 0x000e780701007387 */ /* 0x000fe80000100800 */
[----:B------:R1:W-:Y:S01]  /*9f90*/  STL [R1+0xe74], R8 ;  /* 0x000e740801007387 */ /* 0x0003e20000100800 */
[----:B------:R-:W-:Y:S01]  /*9fa0*/  IMAD.X R32, R72, 0x1, R3, P2 ;  /* 0x0000000148207824 */ /* 0x000fe200010e0603 */
[----:B0-----:R-:W-:Y:S01]  /*9fb0*/  IADD3 R13, P2, PT, R75, R0, RZ ;  /* 0x000000004b0d7210 */ /* 0x001fe20007f5e0ff */
[----:B------:R-:W-:Y:S01]  /*9fc0*/  VIADD R12, R21, 0xffffff96 ;  /* 0xffffff96150c7836 */ /* 0x000fe20000000000 */
[----:B-1----:R-:W-:-:S02]  /*9fd0*/  SHF.R.S32.HI R8, RZ, 0x1f, R75 ;  /* 0x0000001fff087819 */ /* 0x002fc4000001144b */
[----:B------:R-:W-:Y:S01]  /*9fe0*/  PRMT R20, RZ, 0x7610, R20 ;  /* 0x00007610ff147816 */ /* 0x000fe20000000014 */
[----:B---3--:R0:W-:Y:S04]  /*9ff0*/  STL [R1+0x494], R5 ;  /* 0x0004940501007387 */ /* 0x0081e80000100800 */
[----:B------:R-:W-:Y:S01]  /*a000*/  STL [R1+0xd40], R30 ;  /* 0x000d401e01007387 */ /* 0x000fe20000100800 */
[----:B0-----:R-:W-:-:S03]  /*a010*/  IMAD.SHL.U32 R5, R6, 0x2, RZ ;  /* 0x0000000206057824 */ /* 0x001fc600078e00ff */
[----:B--2---:R0:W-:Y:S04]  /*a020*/  STL [R1+0x498], R28 ;  /* 0x0004981c01007387 */ /* 0x0041e80000100800 */
[----:B------:R1:W-:Y:S01]  /*a030*/  STL [R1+0xee0], R13 ;  /* 0x000ee00d01007387 */ /* 0x0003e20000100800 */
[----:B0-----:R-:W-:Y:S01]  /*a040*/  IADD3 R28, P0, PT, R5, R2, RZ ;  /* 0x00000002051c7210 */ /* 0x001fe20007f1e0ff */
[----:B------:R-:W-:Y:S01]  /*a050*/  IMAD.X R5, R8, 0x1, R3, P2 ;  /* 0x0000000108057824 */ /* 0x000fe200010e0603 */
[----:B------:R-:W-:Y:S01]  /*a060*/  ISETP.GE.U32.AND P2, PT, R12, 0x7fffff17, PT ;  /* 0x7fffff170c00780c */ /* 0x000fe20003f46070 */
[----:B------:R-:W-:Y:S02]  /*a070*/  @!P6 IMAD.MOV.U32 R12, RZ, RZ, R13 ;  /* 0x000000ffff0ce224 */ /* 0x000fe400078e000d */
[----:B-1----:R-:W-:-:S05]  /*a080*/  @!P6 IMAD.MOV.U32 R13, RZ, RZ, R5 ;  /* 0x000000ffff0de224 */ /* 0x002fca00078e0005 */
[----:B------:R0:W2:Y:S01]  /*a090*/  @!P6 LDG.E.U8 R20, desc[UR20][R12.64] ;  /* 0x000000140c14e981 */ /* 0x0000a2000c1e1100 */
[----:B------:R-:W-:-:S05]  /*a0a0*/  IMAD.SHL.U32 R7, R6, 0x2, RZ ;  /* 0x0000000206077824 */ /* 0x000fca00078e00ff */
[----:B------:R-:W-:-:S05]  /*a0b0*/  SHF.R.S32.HI R7, RZ, 0x1f, R7 ;  /* 0x0000001fff077819 */ /* 0x000fca0000011407 */
[----:B------:R-:W-:Y:S01]  /*a0c0*/  IMAD.X R29, R7, 0x1, R4, P0 ;  /* 0x00000001071d7824 */ /* 0x000fe200000e0604 */
[----:B------:R-:W-:Y:S02]  /*a0d0*/  IADD3 R7, P0, PT, R75, R2, RZ ;  /* 0x000000024b077210 */ /* 0x000fe40007f1e0ff */
[----:B------:R-:W-:-:S03]  /*a0e0*/  PRMT R36, RZ, 0x7610, R36 ;  /* 0x00007610ff247816 */ /* 0x000fc60000000024 */
[----:B0-----:R-:W-:Y:S02]  /*a0f0*/  IMAD.X R13, R8, 0x1, R4, P0 ;  /* 0x00000001080d7824 */ /* 0x001fe400000e0604 */
[----:B------:R-:W-:Y:S01]  /*a100*/  @!P6 IMAD.MOV.U32 R12, RZ, RZ, R7 ;  /* 0x000000ffff0ce224 */ /* 0x000fe200078e0007 */
[----:B------:R-:W-:Y:S04]  /*a110*/  STL [R1+0xd3c], R32 ;  /* 0x000d3c2001007387 */ /* 0x000fe80000100800 */
[----:B------:R-:W-:Y:S04]  /*a120*/  STL [R1+0x2f8], R28 ;  /* 0x0002f81c01007387 */ /* 0x000fe80000100800 */
[----:B------:R0:W-:Y:S04]  /*a130*/  STL [R1+0xedc], R5 ;  /* 0x000edc0501007387 */ /* 0x0001e80000100800 */
[----:B------:R1:W3:Y:S04]  /*a140*/  @!P6 LDG.E.U8 R36, desc[UR20][R12.64] ;  /* 0x000000140c24e981 */ /* 0x0002e8000c1e1100 */
[----:B------:R-:W-:Y:S04]  /*a150*/  STL [R1+0x2f4], R29 ;  /* 0x0002f41d01007387 */ /* 0x000fe80000100800 */
[----:B0-----:R-:W4:Y:S04]  /*a160*/  LDL.LU R5, [R1+0x1c78] ;  /* 0x001c780001057983 */ /* 0x001f280000300800 */
[----:B------:R0:W-:Y:S04]  /*a170*/  STL [R1+0xee8], R7 ;  /* 0x000ee80701007387 */ /* 0x0001e80000100800 */
[----:B------:R-:W-:Y:S04]  /*a180*/  STL [R1+0xee4], R13 ;  /* 0x000ee40d01007387 */ /* 0x000fe80000100800 */
[----:B--2---:R2:W-:Y:S04]  /*a190*/  STL [R1+0x490], R20 ;  /* 0x0004901401007387 */ /* 0x0045e80000100800 */
[----:B0-----:R-:W4:Y:S01]  /*a1a0*/  LDL.LU R7, [R1+0x1c74] ;  /* 0x001c740001077983 */ /* 0x001f220000300800 */
[----:B------:R-:W-:-:S02]  /*a1b0*/  IMAD R75, R6, 0x51, RZ ;  /* 0x00000051064b7824 */ /* 0x000fc400078e02ff */
[----:B-1----:R-:W-:-:S03]  /*a1c0*/  VIADD R12, R21, 0xffffff8e ;  /* 0xffffff8e150c7836 */ /* 0x002fc60000000000 */
[----:B------:R-:W-:Y:S02]  /*a1d0*/  SHF.R.S32.HI R8, RZ, 0x1f, R75 ;  /* 0x0000001fff087819 */ /* 0x000fe4000001144b */
[----:B--2---:R-:W-:-:S05]  /*a1e0*/  IADD3 R20, P0, PT, R75, R0, RZ ;  /* 0x000000004b147210 */ /* 0x004fca0007f1e0ff */
[----:B------:R-:W-:Y:S01]  /*a1f0*/  IMAD.X R13, R8, 0x1, R3, P0 ;  /* 0x00000001080d7824 */ /* 0x000fe200000e0603 */
[----:B------:R-:W-:Y:S01]  /*a200*/  ISETP.GE.U32.AND P0, PT, R12, 0x7fffff0f, PT ;  /* 0x7fffff0f0c00780c */ /* 0x000fe20003f06070 */
[----:B------:R-:W-:Y:S01]  /*a210*/  @!P5 IMAD.MOV.U32 R12, RZ, RZ, R20 ;  /* 0x000000ffff0cd224 */ /* 0x000fe200078e0014 */
[----:B---3--:R0:W-:Y:S01]  /*a220*/  STL [R1+0x48c], R36 ;  /* 0x00048c2401007387 */ /* 0x0081e20000100800 */
[----:B----4-:R-:W-:Y:S02]  /*a230*/  PRMT R5, RZ, 0x7610, R5 ;  /* 0x00007610ff057816 */ /* 0x010fe40000000005 */
[----:B0-----:R-:W-:Y:S01]  /*a240*/  IADD3 R36, P6, PT, R75, R2, RZ ;  /* 0x000000024b247210 */ /* 0x001fe20007fde0ff */
[----:B------:R0:W-:Y:S04]  /*a250*/  STL [R1+0xf50], R20 ;  /* 0x000f501401007387 */ /* 0x0001e80000100800 */
[----:B------:R-:W-:Y:S01]  /*a260*/  IMAD.X R8, R8, 0x1, R4, P6 ;  /* 0x0000000108087824 */ /* 0x000fe200030e0604 */
[----:B------:R-:W-:Y:S04]  /*a270*/  STL [R1+0xf58], R36 ;  /* 0x000f582401007387 */ /* 0x000fe80000100800 */
[----:B------:R1:W2:Y:S04]  /*a280*/  @!P5 LDG.E.U8 R5, desc[UR20][R12.64] ;  /* 0x000000140c05d981 */ /* 0x0002a8000c1e1100 */
[----:B------:R3:W-:Y:S04]  /*a290*/  STL [R1+0xf4c], R13 ;  /* 0x000f4c0d01007387 */ /* 0x0007e80000100800 */
[----:B0-----:R-:W4:Y:S01]  /*a2a0*/  LDL.LU R20, [R1+0x1c70] ;  /* 0x001c700001147983 */ /* 0x001f220000300800 */
[----:B-1----:R-:W-:-:S02]  /*a2b0*/  @!P5 IMAD.MOV.U32 R12, RZ, RZ, R36 ;  /* 0x000000ffff0cd224 */ /* 0x002fc400078e0024 */
[----:B---3--:R-:W-:Y:S01]  /*a2c0*/  @!P5 IMAD.MOV.U32 R13, RZ, RZ, R8 ;  /* 0x000000ffff0dd224 */ /* 0x008fe200078e0008 */
[----:B------:R-:W-:-:S06]  /*a2d0*/  PRMT R7, RZ, 0x7610, R7 ;  /* 0x00007610ff077816 */ /* 0x000fcc0000000007 */
[----:B------:R-:W3:Y:S04]  /*a2e0*/  @!P5 LDG.E.U8 R7, desc[UR20][R12.64] ;  /* 0x000000140c07d981 */ /* 0x000ee8000c1e1100 */
[----:B------:R0:W-:Y:S01]  /*a2f0*/  STL [R1+0xf54], R8 ;  /* 0x000f540801007387 */ /* 0x0001e20000100800 */
[----:B------:R-:W-:Y:S01]  /*a300*/  IMAD R75, R6, 0x59, RZ ;  /* 0x00000059064b7824 */ /* 0x000fe200078e02ff */
[----:B------:R-:W-:-:S04]  /*a310*/  PRMT R50, RZ, 0x7610, R50 ;  /* 0x00007610ff327816 */ /* 0x000fc80000000032 */
[----:B0-----:R-:W-:Y:S02]  /*a320*/  SHF.R.S32.HI R8, RZ, 0x1f, R75 ;  /* 0x0000001fff087819 */ /* 0x001fe4000001144b */
[----:B------:R-:W-:Y:S01]  /*a330*/  PRMT R34, RZ, 0x7610, R34 ;  /* 0x00007610ff227816 */ /* 0x000fe20000000022 */
[----:B--2---:R0:W-:Y:S02]  /*a340*/  STL [R1+0x488], R5 ;  /* 0x0004880501007387 */ /* 0x0041e40000100800 */
[----:B0-----:R-:W-:-:S05]  /*a350*/  IADD3 R5, P6, PT, R78, R2, RZ ;  /* 0x000000024e057210 */ /* 0x001fca0007fde0ff */
[----:B------:R-:W-:Y:S01]  /*a360*/  STL [R1+0xb80], R5 ;  /* 0x000b800501007387 */ /* 0x000fe20000100800 */
[----:B------:R-:W-:-:S05]  /*a370*/  IADD3 R78, P5, PT, R84, R2, RZ ;  /* 0x00000002544e7210 */ /* 0x000fca0007fbe0ff */
[--C-:B------:R-:W-:Y:S01]  /*a380*/  IMAD.X R84, R14, 0x1, R4.reuse, P5 ;  /* 0x000000010e547824 */ /* 0x100fe200028e0604 */
[----:B------:R-:W-:Y:S01]  /*a390*/  IADD3 R36, P5, PT, R75, R2, RZ ;  /* 0x000000024b247210 */ /* 0x000fe20007fbe0ff */
[----:B---3--:R0:W-:Y:S02]  /*a3a0*/  STL [R1+0x484], R7 ;  /* 0x0004840701007387 */ /* 0x0081e40000100800 */
[----:B0-----:R-:W-:Y:S01]  /*a3b0*/  IMAD.X R7, R11, 0x1, R4, P6 ;  /* 0x000000010b077824 */ /* 0x001fe200030e0604 */
[----:B------:R-:W-:-:S05]  /*a3c0*/  IADD3 R12, P6, PT, R75, R0, RZ ;  /* 0x000000004b0c7210 */ /* 0x000fca0007fde0ff */
[----:B------:R-:W-:Y:S01]  /*a3d0*/  IMAD.X R13, R8, 0x1, R3, P6 ;  /* 0x00000001080d7824 */ /* 0x000fe200030e0603 */
[----:B------:R-:W-:Y:S04]  /*a3e0*/  STL [R1+0xb7c], R7 ;  /* 0x000b7c0701007387 */ /* 0x000fe80000100800 */
[----:B------:R0:W2:Y:S04]  /*a3f0*/  @!P3 LDG.E.U8 R50, desc[UR20][R12.64] ;  /* 0x000000140c32b981 */ /* 0x0000a8000c1e1100 */
[----:B------:R0:W-:Y:S04]  /*a400*/  STL [R1+0xfc0], R12 ;  /* 0x000fc00c01007387 */ /* 0x0001e80000100800 */
[----:B------:R-:W-:Y:S04]  /*a410*/  STL [R1+0xc00], R78 ;  /* 0x000c004e01007387 */ /* 0x000fe80000100800 */
[----:B------:R1:W-:Y:S01]  /*a420*/  STL [R1+0xfbc], R13 ;  /* 0x000fbc0d01007387 */ /* 0x0003e20000100800 */
[----:B0-----:R-:W-:-:S02]  /*a430*/  @!P3 IMAD.MOV.U32 R12, RZ, RZ, R36 ;  /* 0x000000ffff0cb224 */ /* 0x001fc400078e0024 */
[----:B-1----:R-:W-:-:S05]  /*a440*/  IMAD.X R13, R8, 0x1, R4, P5 ;  /* 0x00000001080d7824 */ /* 0x002fca00028e0604 */
[----:B------:R0:W3:Y:S01]  /*a450*/  @!P3 LDG.E.U8 R34, desc[UR20][R12.64] ;  /* 0x000000140c22b981 */ /* 0x0000e2000c1e1100 */
[----:B------:R-:W-:-:S03]  /*a460*/  VIADD R11, R21, 0xffffff86 ;  /* 0xffffff86150b7836 */ /* 0x000fc60000000000 */
[----:B------:R-:W-:Y:S02]  /*a470*/  STL [R1+0xbfc], R84 ;  /* 0x000bfc5401007387 */ /* 0x000fe40000100800 */
[----:B------:R-:W-:Y:S01]  /*a480*/  ISETP.GE.U32.AND P6, PT, R11, 0x7fffff07, PT ;  /* 0x7fffff070b00780c */ /* 0x000fe20003fc6070 */
[----:B------:R-:W-:Y:S01]  /*a490*/  IMAD R11, R6, 0x61, RZ ;  /* 0x00000061060b7824 */ /* 0x000fe200078e02ff */
[----:B------:R-:W-:Y:S04]  /*a4a0*/  STL [R1+0xfc8], R36 ;  /* 0x000fc82401007387 */ /* 0x000fe80000100800 */
[----:B------:R-:W-:Y:S01]  /*a4b0*/  STL [R1+0xfc4], R13 ;  /* 0x000fc40d01007387 */ /* 0x000fe20000100800 */
[----:B------:R-:W-:Y:S02]  /*a4c0*/  SHF.R.S32.HI R8, RZ, 0x1f, R11 ;  /* 0x0000001fff087819 */ /* 0x000fe4000001140b */
[----:B------:R-:W-:-:S02]  /*a4d0*/  PRMT R49, RZ, 0x7610, R49 ;  /* 0x00007610ff317816 */ /* 0x000fc40000000031 */
[----:B------:R-:W-:Y:S01]  /*a4e0*/  PRMT R26, RZ, 0x7610, R26 ;  /* 0x00007610ff1a7816 */ /* 0x000fe2000000001a */
[----:B--2---:R1:W-:Y:S02]  /*a4f0*/  STL [R1+0x480], R50 ;  /* 0x0004803201007387 */ /* 0x0043e40000100800 */
[----:B-1----:R-:W-:-:S05]  /*a500*/  IADD3 R50, P5, PT, R11, R0, RZ ;  /* 0x000000000b327210 */ /* 0x002fca0007fbe0ff */
[----:B0-----:R-:W-:Y:S02]  /*a510*/  IMAD.X R13, R8, 0x1, R3, P5 ;  /* 0x00000001080d7824 */ /* 0x001fe400028e0603 */
[----:B------:R-:W-:-:S05]  /*a520*/  @!P1 IMAD.MOV.U32 R12, RZ, RZ, R50 ;  /* 0x000000ffff0c9224 */ /* 0x000fca00078e0032 */
[----:B------:R0:W2:Y:S04]  /*a530*/  @!P1 LDG.E.U8 R49, desc[UR20][R12.64] ;  /* 0x000000140c319981 */ /* 0x0000a8000c1e1100 */
[----:B---3--:R1:W-:Y:S04]  /*a540*/  STL [R1+0x47c], R34 ;  /* 0x00047c2201007387 */ /* 0x0083e80000100800 */
[----:B------:R-:W-:Y:S01]  /*a550*/  STL [R1+0x1030], R50 ;  /* 0x0010303201007387 */ /* 0x000fe20000100800 */
[----:B-1----:R-:W-:-:S05]  /*a560*/  IADD3 R34, P3, PT, R11, R2, RZ ;  /* 0x000000020b227210 */ /* 0x002fca0007f7e0ff */
[----:B------:R-:W-:Y:S01]  /*a570*/  IMAD.X R36, R8, 0x1, R4, P3 ;  /* 0x0000000108247824 */ /* 0x000fe200018e0604 */
[----:B------:R-:W-:Y:S01]  /*a580*/  STL [R1+0x1038], R34 ;  /* 0x0010382201007387 */ /* 0x000fe20000100800 */
[----:B0-----:R-:W-:-:S03]  /*a590*/  @!P1 IMAD.MOV.U32 R12, RZ, RZ, R34 ;  /* 0x000000ffff0c9224 */ /* 0x001fc600078e0022 */
[----:B------:R0:W-:Y:S02]  /*a5a0*/  STL [R1+0x102c], R13 ;  /* 0x00102c0d01007387 */ /* 0x0001e40000100800 */
[----:B0-----:R-:W-:-:S05]  /*a5b0*/  @!P1 IMAD.MOV.U32 R13, RZ, RZ, R36 ;  /* 0x000000ffff0d9224 */ /* 0x001fca00078e0024 */
[----:B------:R0:W3:Y:S01]  /*a5c0*/  @!P1 LDG.E.U8 R26, desc[UR20][R12.64] ;  /* 0x000000140c1a9981 */ /* 0x0000e2000c1e1100 */
[----:B------:R-:W-:-:S03]  /*a5d0*/  IMAD R11, R6, 0x69, RZ ;  /* 0x00000069060b7824 */ /* 0x000fc600078e02ff */
[----:B------:R-:W-:Y:S01]  /*a5e0*/  STL [R1+0x1034], R36 ;  /* 0x0010342401007387 */ /* 0x000fe20000100800 */
[----:B------:R-:W-:Y:S01]  /*a5f0*/  IADD3 R24, P1, PT, R24, R2, RZ ;  /* 0x0000000218187210 */ /* 0x000fe20007f3e0ff */
[C---:B------:R-:W-:Y:S01]  /*a600*/  VIADD R14, R21.reuse, 0xfffffffd ;  /* 0xfffffffd150e7836 */ /* 0x040fe20000000000 */
[----:B------:R-:W-:Y:S01]  /*a610*/  SHF.R.S32.HI R8, RZ, 0x1f, R11 ;  /* 0x0000001fff087819 */ /* 0x000fe2000001140b */
[----:B0-----:R-:W-:-:S03]  /*a620*/  VIADD R12, R21, 0xfffffff5 ;  /* 0xfffffff5150c7836 */ /* 0x001fc60000000000 */
[----:B------:R-:W-:Y:S02]  /*a630*/  ISETP.GE.U32.AND P5, PT, R14, 0x7fffff7e, PT ;  /* 0x7fffff7e0e00780c */ /* 0x000fe40003fa6070 */
[----:B------:R-:W-:Y:S02]  /*a640*/  PRMT R14, RZ, 0x7610, R14 ;  /* 0x00007610ff0e7816 */ /* 0x000fe4000000000e */
[----:B------:R-:W-:Y:S01]  /*a650*/  PRMT R33, RZ, 0x7610, R33 ;  /* 0x00007610ff217816 */ /* 0x000fe20000000021 */
[----:B--2---:R0:W-:Y:S02]  /*a660*/  STL [R1+0x478], R49 ;  /* 0x0004783101007387 */ /* 0x0041e40000100800 */
[----:B0-----:R-:W-:-:S05]  /*a670*/  IADD3 R49, P3, PT, R87, R2, RZ ;  /* 0x0000000257317210 */ /* 0x001fca0007f7e0ff */
[----:B------:R-:W-:Y:S01]  /*a680*/  IMAD.X R50, R42, 0x1, R4, P3 ;  /* 0x000000012a327824 */ /* 0x000fe200018e0604 */
[C---:B------:R-:W-:Y:S01]  /*a690*/  IADD3 R36, P3, PT, R11.reuse, R0, RZ ;  /* 0x000000000b247210 */ /* 0x040fe20007f7e0ff */
[----:B------:R-:W-:Y:S04]  /*a6a0*/  STL [R1+0xc80], R49 ;  /* 0x000c803101007387 */ /* 0x000fe80000100800 */
[----:B------:R-:W-:Y:S04]  /*a6b0*/  STL [R1+0x10a0], R36 ;  /* 0x0010a02401007387 */ /* 0x000fe80000100800 */
[----:B------:R-:W-:Y:S04]  /*a6c0*/  STL [R1+0xc7c], R50 ;  /* 0x000c7c3201007387 */ /* 0x000fe80000100800 */
[----:B------:R-:W-:Y:S01]  /*a6d0*/  STL [R1+0xce8], R24 ;  /* 0x000ce81801007387 */ /* 0x000fe20000100800 */
[----:B------:R-:W-:Y:S01]  /*a6e0*/  IMAD.X R13, R8, 0x1, R3, P3 ;  /* 0x00000001080d7824 */ /* 0x000fe200018e0603 */
[----:B------:R-:W-:-:S02]  /*a6f0*/  IADD3 R34, P3, PT, R11, R2, RZ ;  /* 0x000000020b227210 */ /* 0x000fc40007f7e0ff */
[----:B---3--:R0:W-:Y:S02]  /*a700*/  STL [R1+0x474], R26 ;  /* 0x0004741a01007387 */ /* 0x0081e40000100800 */
[----:B0-----:R-:W-:Y:S01]  /*a710*/  IMAD.X R26, R47, 0x1, R4, P1 ;  /* 0x000000012f1a7824 */ /* 0x001fe200008e0604 */
[----:B------:R-:W-:Y:S01]  /*a720*/  ISETP.GE.U32.AND P1, PT, R12, 0x7fffff76, PT ;  /* 0x7fffff760c00780c */ /* 0x000fe20003f26070 */
[----:B------:R-:W-:Y:S01]  /*a730*/  @!P2 IMAD.MOV.U32 R12, RZ, RZ, R36 ;  /* 0x000000ffff0ca224 */ /* 0x000fe200078e0024 */
[----:B------:R0:W-:Y:S04]  /*a740*/  STL [R1+0x109c], R13 ;  /* 0x00109c0d01007387 */ /* 0x0001e80000100800 */
[----:B------:R0:W2:Y:S02]  /*a750*/  @!P2 LDG.E.U8 R14, desc[UR20][R12.64] ;  /* 0x000000140c0ea981 */ /* 0x0000a4000c1e1100 */
[----:B0-----:R-:W-:-:S02]  /*a760*/  IMAD.X R13, R8, 0x1, R4, P3 ;  /* 0x00000001080d7824 */ /* 0x001fc400018e0604 */
[----:B------:R-:W-:-:S05]  /*a770*/  @!P2 IMAD.MOV.U32 R12, RZ, RZ, R34 ;  /* 0x000000ffff0ca224 */ /* 0x000fca00078e0022 */
[----:B------:R0:W3:Y:S01]  /*a780*/  @!P2 LDG.E.U8 R33, desc[UR20][R12.64] ;  /* 0x000000140c21a981 */ /* 0x0000e2000c1e1100 */
[----:B------:R-:W-:-:S03]  /*a790*/  IMAD R11, R6, 0x71, RZ ;  /* 0x00000071060b7824 */ /* 0x000fc600078e02ff */
[----:B------:R-:W-:Y:S02]  /*a7a0*/  STL [R1+0xce4], R26 ;  /* 0x000ce41a01007387 */ /* 0x000fe40000100800 */
[----:B------:R-:W-:Y:S02]  /*a7b0*/  SHF.R.S32.HI R8, RZ, 0x1f, R11 ;  /* 0x0000001fff087819 */ /* 0x000fe4000001140b */
[----:B------:R-:W-:Y:S01]  /*a7c0*/  STL [R1+0x11dc], R34 ;  /* 0x0011dc2201007387 */ /* 0x000fe20000100800 */
[----:B------:R-:W-:Y:S02]  /*a7d0*/  IADD3 R36, P3, PT, R11, R0, RZ ;  /* 0x000000000b247210 */ /* 0x000fe40007f7e0ff */
[----:B------:R-:W-:-:S03]  /*a7e0*/  PRMT R35, RZ, 0x7610, R35 ;  /* 0x00007610ff237816 */ /* 0x000fc60000000023 */
[----:B0-----:R-:W-:Y:S01]  /*a7f0*/  @!P0 IMAD.MOV.U32 R12, RZ, RZ, R36 ;  /* 0x000000ffff0c8224 */ /* 0x001fe200078e0024 */
[----:B------:R-:W-:Y:S01]  /*a800*/  PRMT R17, RZ, 0x7610, R17 ;  /* 0x00007610ff117816 */ /* 0x000fe20000000011 */
[----:B--2---:R-:W-:Y:S04]  /*a810*/  STL [R1+0x468], R14 ;  /* 0x0004680e01007387 */ /* 0x004fe80000100800 */
[----:B------:R0:W-:Y:S04]  /*a820*/  STL [R1+0x10a4], R13 ;  /* 0x0010a40d01007387 */ /* 0x0001e80000100800 */
[----:B---3--:R1:W-:Y:S01]  /*a830*/  STL [R1+0x460], R33 ;  /* 0x0004602101007387 */ /* 0x0083e20000100800 */
[----:B0-----:R-:W-:-:S03]  /*a840*/  IMAD.X R13, R8, 0x1, R3, P3 ;  /* 0x00000001080d7824 */ /* 0x001fc600018e0603 */
[----:B------:R-:W-:Y:S04]  /*a850*/  STL [R1+0x11e4], R36 ;  /* 0x0011e42401007387 */ /* 0x000fe80000100800 */
[----:B------:R0:W2:Y:S01]  /*a860*/  @!P0 LDG.E.U8 R35, desc[UR20][R12.64] ;  /* 0x000000140c238981 */ /* 0x0000a2000c1e1100 */
[----:B-1----:R-:W-:-:S05]  /*a870*/  IADD3 R33, P2, PT, R11, R2, RZ ;  /* 0x000000020b217210 */ /* 0x002fca0007f5e0ff */
[----:B------:R-:W-:Y:S01]  /*a880*/  IMAD.X R34, R8, 0x1, R4, P2 ;  /* 0x0000000108227824 */ /* 0x000fe200010e0604 */
[----:B------:R-:W-:Y:S01]  /*a890*/  STL [R1+0x11e8], R33 ;  /* 0x0011e82101007387 */ /* 0x000fe20000100800 */
[----:B0-----:R-:W-:-:S03]  /*a8a0*/  @!P0 IMAD.MOV.U32 R12, RZ, RZ, R33 ;  /* 0x000000ffff0c8224 */ /* 0x001fc600078e0021 */
[----:B------:R0:W-:Y:S02]  /*a8b0*/  STL [R1+0x11e0], R13 ;  /* 0x0011e00d01007387 */ /* 0x0001e40000100800 */
[----:B0-----:R-:W-:-:S05]  /*a8c0*/  @!P0 IMAD.MOV.U32 R13, RZ, RZ, R34 ;  /* 0x000000ffff0d8224 */ /* 0x001fca00078e0022 */
[----:B------:R0:W3:Y:S01]  /*a8d0*/  @!P0 LDG.E.U8 R17, desc[UR20][R12.64] ;  /* 0x000000140c118981 */ /* 0x0000e2000c1e1100 */
[-C--:B------:R-:W-:Y:S01]  /*a8e0*/  IADD3 R15, P2, PT, R15, R2.reuse, RZ ;  /* 0x000000020f0f7210 */ /* 0x080fe20007f5e0ff */
[----:B------:R-:W-:Y:S02]  /*a8f0*/  IMAD R11, R6, 0x79, RZ ;  /* 0x00000079060b7824 */ /* 0x000fe400078e02ff */
[----:B------:R1:W-:Y:S04]  /*a900*/  STL [R1+0x1108], R34 ;  /* 0x0011082201007387 */ /* 0x0003e80000100800 */
[----:B------:R-:W-:Y:S01]  /*a910*/  STL [R1+0xd48], R15 ;  /* 0x000d480f01007387 */ /* 0x000fe20000100800 */
[----:B------:R-:W-:Y:S01]  /*a920*/  SHF.R.S32.HI R8, RZ, 0x1f, R11 ;  /* 0x0000001fff087819 */ /* 0x000fe2000001140b */
[----:B0-----:R-:W-:Y:S01]  /*a930*/  VIADD R12, R21, 0xffffffe5 ;  /* 0xffffffe5150c7836 */ /* 0x001fe20000000000 */
[----:B------:R-:W-:Y:S01]  /*a940*/  IADD3 R33, P0, PT, R11, R2, RZ ;  /* 0x000000020b217210 */ /* 0x000fe20007f1e0ff */
[----:B------:R-:W-:Y:S01]  /*a950*/  VIADD R13, R21, 0xffffffdd ;  /* 0xffffffdd150d7836 */ /* 0x000fe20000000000 */
[----:B------:R-:W-:-:S03]  /*a960*/  PRMT R27, RZ, 0x7610, R27 ;  /* 0x00007610ff1b7816 */ /* 0x000fc6000000001b */
[----:B-1----:R-:W-:Y:S01]  /*a970*/  IMAD.X R34, R8, 0x1, R4, P0 ;  /* 0x0000000108227824 */ /* 0x002fe200000e0604 */
[----:B------:R-:W-:Y:S02]  /*a980*/  ISETP.GE.U32.AND P0, PT, R13, 0x7fffff5e, PT ;  /* 0x7fffff5e0d00780c */ /* 0x000fe40003f06070 */
[----:B----4-:R-:W-:Y:S01]  /*a990*/  PRMT R20, RZ, 0x7610, R20 ;  /* 0x00007610ff147816 */ /* 0x010fe20000000014 */
[----:B---3--:R0:W-:Y:S04]  /*a9a0*/  STL [R1+0x458], R17 ;  /* 0x0004581101007387 */ /* 0x0081e80000100800 */
[----:B--2---:R1:W-:Y:S01]  /*a9b0*/  STL [R1+0x45c], R35 ;  /* 0x00045c2301007387 */ /* 0x0043e20000100800 */
[----:B0-----:R-:W-:Y:S01]  /*a9c0*/  IMAD.X R17, R72, 0x1, R4, P2 ;  /* 0x0000000148117824 */ /* 0x001fe200010e0604 */
[----:B-1----:R-:W-:-:S05]  /*a9d0*/  IADD3 R35, P2, PT, R11, R0, RZ ;  /* 0x000000000b237210 */ /* 0x002fca0007f5e0ff */
        /* <DEDUP_REMOVED lines=9> */
[----:B------:R-:W-:Y:S04]  /*aa70*/  STL [R1+0x1170], R35 ;  /* 0x0011702301007387 */ /* 0x000fe80000100800 */
[----:B------:R-:W-:Y:S04]  /*aa80*/  STL [R1+0x1178], R33 ;  /* 0x0011782101007387 */ /* 0x000fe80000100800 */
[----:B------:R0:W-:Y:S04]  /*aa90*/  STL [R1+0x116c], R36 ;  /* 0x00116c2401007387 */ /* 0x0001e80000100800 */
[----:B0-----:R-:W4:Y:S04]  /*aaa0*/  LDL.LU R36, [R1+0x1c6c] ;  /* 0x001c6c0001247983 */ /* 0x001f280000300800 */
[----:B------:R-:W4:Y:S04]  /*aab0*/  LDL.LU R35, [R1+0x1c68] ;  /* 0x001c680001237983 */ /* 0x000f280000300800 */
[----:B------:R-:W-:Y:S04]  /*aac0*/  STL [R1+0x1174], R34 ;  /* 0x0011742201007387 */ /* 0x000fe80000100800 */
[----:B--2---:R0:W-:Y:S04]  /*aad0*/  STL [R1+0x44c], R27 ;  /* 0x00044c1b01007387 */ /* 0x0041e80000100800 */
[----:B0-----:R-:W2:Y:S04]  /*aae0*/  LDL.LU R27, [R1+0x1c64] ;  /* 0x001c6400011b7983 */ /* 0x001ea80000300800 */
[----:B------:R-:W4:Y:S04]  /*aaf0*/  LDL.LU R34, [R1+0x1c60] ;  /* 0x001c600001227983 */ /* 0x000f280000300800 */
[----:B------:R-:W4:Y:S04]  /*ab00*/  LDL.LU R33, [R1+0x1c5c] ;  /* 0x001c5c0001217983 */ /* 0x000f280000300800 */
[----:B---3--:R0:W-:Y:S04]  /*ab10*/  STL [R1+0x448], R20 ;  /* 0x0004481401007387 */ /* 0x0081e80000100800 */
[----:B0-----:R-:W3:Y:S04]  /*ab20*/  LDL.LU R20, [R1+0x1c58] ;  /* 0x001c580001147983 */ /* 0x001ee80000300800 */
[----:B------:R-:W3:Y:S04]  /*ab30*/  LDL R12, [R1+0x2ec] ;  /* 0x0002ec00010c7983 */ /* 0x000ee80000100800 */
[----:B------:R-:W3:Y:S01]  /*ab40*/  LDL R13, [R1+0x2f0] ;  /* 0x0002f000010d7983 */ /* 0x000ee20000100800 */
[----:B------:R-:W-:Y:S01]  /*ab50*/  PRMT R31, RZ, 0x7610, R31 ;  /* 0x00007610ff1f7816 */ /* 0x000fe2000000001f */
[----:B------:R-:W-:-:S05]  /*ab60*/  VIADD R14, R21, 0xffffffed ;  /* 0xffffffed150e7836 */ /* 0x000fca0000000000 */
[----:B------:R-:W-:Y:S02]  /*ab70*/  ISETP.GE.U32.AND P3, PT, R14, 0x7fffff6e, PT ;  /* 0x7fffff6e0e00780c */ /* 0x000fe40003f66070 */
[----:B------:R-:W-:Y:S02]  /*ab80*/  PRMT R87, RZ, 0x7610, R87 ;  /* 0x00007610ff577816 */ /* 0x000fe40000000057 */
[----:B------:R-:W-:Y:S02]  /*ab90*/  PRMT R75, RZ, 0x7610, R75 ;  /* 0x00007610ff4b7816 */ /* 0x000fe4000000004b */
[----:B--2---:R-:W-:Y:S02]  /*aba0*/  PRMT R27, RZ, 0x7610, R27 ;  /* 0x00007610ff1b7816 */ /* 0x004fe4000000001b */
[----:B---3--:R-:W-:-:S04]  /*abb0*/  @!P5 LOP3.LUT R13, R13, R12, RZ, 0x3c, !PT ;  /* 0x0000000c0d0dd212 */ /* 0x008fc800078e3cff */
[----:B------:R-:W-:-:S04]  /*abc0*/  @!P5 LOP3.LUT R12, R13, R12, RZ, 0x3c, !PT ;  /* 0x0000000c0d0cd212 */ /* 0x000fc800078e3cff */
[----:B------:R-:W-:-:S05]  /*abd0*/  @!P5 LOP3.LUT R13, R13, R12, RZ, 0x3c, !PT ;  /* 0x0000000c0d0dd212 */ /* 0x000fca00078e3cff */
[----:B------:R0:W2:Y:S01]  /*abe0*/  @!P5 LDG.E.U8 R31, desc[UR20][R12.64] ;  /* 0x000000140c1fd981 */ /* 0x0000a2000c1e1100 */
[----:B------:R-:W-:Y:S01]  /*abf0*/  PRMT R20, RZ, 0x7610, R20 ;  /* 0x00007610ff147816 */ /* 0x000fe20000000014 */
        /* <DEDUP_REMOVED lines=8> */
[----:B------:R0:W4:Y:S01]  /*ac80*/  @!P1 LDG.E.U8 R87, desc[UR20][R12.64] ;  /* 0x000000140c579981 */ /* 0x000122000c1e1100 */
[----:B------:R-:W-:Y:S01]  /*ac90*/  PRMT R72, RZ, 0x7610, R72 ;  /* 0x00007610ff487816 */ /* 0x000fe20000000048 */
[----:B0-----:R-:W-:Y:S02]  /*aca0*/  @!P3 IMAD.MOV.U32 R12, RZ, RZ, R10 ;  /* 0x000000ffff0cb224 */ /* 0x001fe400078e000a */
[----:B------:R-:W-:-:S05]  /*acb0*/  @!P3 IMAD.MOV.U32 R13, RZ, RZ, R9 ;  /* 0x000000ffff0db224 */ /* 0x000fca00078e0009 */
[----:B------:R0:W4:Y:S01]  /*acc0*/  @!P3 LDG.E.U8 R75, desc[UR20][R12.64] ;  /* 0x000000140c4bb981 */ /* 0x000122000c1e1100 */
        /* <DEDUP_REMOVED lines=43> */
[----:B------:R-:W2:Y:S04]  /*af80*/  LDL.LU R25, [R1+0x1c44] ;  /* 0x001c440001197983 */ /* 0x000ea80000300800 */
[----:B------:R-:W2:Y:S04]  /*af90*/  LDL.LU R16, [R1+0x1c40] ;  /* 0x001c400001107983 */ /* 0x000ea80000300800 */
[----:B----4-:R1:W-:Y:S04]  /*afa0*/  STL [R1+0x43c], R20 ;  /* 0x00043c1401007387 */ /* 0x0103e80000100800 */
[----:B-1----:R-:W4:Y:S04]  /*afb0*/  LDL.LU R20, [R1+0x1c3c] ;  /* 0x001c3c0001147983 */ /* 0x002f280000300800 */
[----:B------:R-:W3:Y:S04]  /*afc0*/  LDL.LU R7, [R1+0x1c38] ;  /* 0x001c380001077983 */ /* 0x000ee80000300800 */
[----:B------:R-:W3:Y:S04]  /*afd0*/  LDL.LU R5, [R1+0x1c34] ;  /* 0x001c340001057983 */ /* 0x000ee80000300800 */
[----:B------:R-:W3:Y:S04]  /*afe0*/  LDL.LU R9, [R1+0x1c30] ;  /* 0x001c300001097983 */ /* 0x000ee80000300800 */
[----:B------:R-:W3:Y:S01]  /*aff0*/  LDL.LU R10, [R1+0x1c2c] ;  /* 0x001c2c00010a7983 */ /* 0x000ee20000300800 */
[----:B------:R-:W-:-:S02]  /*b000*/  IMAD R84, R6, 0x3, RZ ;  /* 0x0000000306547824 */ /* 0x000fc400078e02ff */
[----:B0-----:R-:W-:-:S03]  /*b010*/  VIADD R12, R21, 0xffffffa5 ;  /* 0xffffffa5150c7836 */ /* 0x001fc60000000000 */
[----:B------:R-:W-:Y:S01]  /*b020*/  IADD3 R30, P0, PT, R84, R0, RZ ;  /* 0x00000000541e7210 */ /* 0x000fe20007f1e0ff */
[----:B------:R0:W-:Y:S04]  /*b030*/  STL [R1+0x420], R14 ;  /* 0x0004200e01007387 */ /* 0x0001e80000100800 */
[----:B------:R-:W-:Y:S01]  /*b040*/  STL [R1+0x438], R87 ;  /* 0x0004385701007387 */ /* 0x000fe20000100800 */
[----:B0-----:R-:W-:-:S05]  /*b050*/  IMAD R14, R6, 0x3a, RZ ;  /* 0x0000003a060e7824 */ /* 0x001fca00078e02ff */
[----:B------:R-:W-:Y:S01]  /*b060*/  IADD3 R13, P6, PT, R14, R0, RZ ;  /* 0x000000000e0d7210 */ /* 0x000fe20007fde0ff */
[----:B------:R0:W-:Y:S04]  /*b070*/  STL [R1+0x3f8], R8 ;  /* 0x0003f80801007387 */ /* 0x0001e80000100800 */
[----:B------:R-:W-:Y:S04]  /*b080*/  STL [R1+0x434], R75 ;  /* 0x0004344b01007387 */ /* 0x000fe80000100800 */
[----:B------:R1:W-:Y:S01]  /*b090*/  STL [R1+0x41c], R11 ;  /* 0x00041c0b01007387 */ /* 0x0003e20000100800 */
[----:B0-----:R-:W-:-:S03]  /*b0a0*/  SHF.R.S32.HI R8, RZ, 0x1f, R14 ;  /* 0x0000001fff087819 */ /* 0x001fc6000001140e */
[----:B------:R-:W-:Y:S01]  /*b0b0*/  STL [R1+0x430], R72 ;  /* 0x0004304801007387 */ /* 0x000fe20000100800 */
[----:B-1----:R-:W-:Y:S01]  /*b0c0*/  SHF.R.S32.HI R11, RZ, 0x1f, R84 ;  /* 0x0000001fff0b7819 */ /* 0x002fe20000011454 */
[--C-:B------:R-:W-:Y:S01]  /*b0d0*/  IMAD.X R17, R8, 0x1, R3.reuse, P6 ;  /* 0x0000000108117824 */ /* 0x100fe200030e0603 */
[----:B------:R-:W-:Y:S01]  /*b0e0*/  IADD3 R15, P6, PT, R14, R2, RZ ;  /* 0x000000020e0f7210 */ /* 0x000fe20007fde0ff */
[----:B------:R0:W-:Y:S02]  /*b0f0*/  STL [R1+0xe10], R13 ;  /* 0x000e100d01007387 */ /* 0x0001e40000100800 */
[----:B------:R-:W-:Y:S01]  /*b100*/  IMAD.X R32, R11, 0x1, R3, P0 ;  /* 0x000000010b207824 */ /* 0x000fe200000e0603 */
[----:B------:R-:W-:Y:S01]  /*b110*/  ISETP.GE.U32.AND P0, PT, R12, 0x7fffff26, PT ;  /* 0x7fffff260c00780c */ /* 0x000fe20003f06070 */
[----:B------:R-:W-:Y:S02]  /*b120*/  @!P5 IMAD.MOV.U32 R12, RZ, RZ, R13 ;  /* 0x000000ffff0cd224 */ /* 0x000fe400078e000d */
[----:B------:R-:W-:-:S02]  /*b130*/  IMAD.X R8, R8, 0x1, R4, P6 ;  /* 0x0000000108087824 */ /* 0x000fc400030e0604 */
[----:B0-----:R-:W-:Y:S01]  /*b140*/  @!P5 IMAD.MOV.U32 R13, RZ, RZ, R17 ;  /* 0x000000ffff0dd224 */ /* 0x001fe200078e0011 */
[----:B--2---:R-:W-:-:S06]  /*b150*/  PRMT R16, RZ, 0x7610, R16 ;  /* 0x00007610ff107816 */ /* 0x004fcc0000000010 */
[----:B------:R0:W2:Y:S02]  /*b160*/  @!P5 LDG.E.U8 R16, desc[UR20][R12.64] ;  /* 0x000000140c10d981 */ /* 0x0000a4000c1e1100 */
[----:B0-----:R-:W-:Y:S02]  /*b170*/  @!P5 IMAD.MOV.U32 R12, RZ, RZ, R15 ;  /* 0x000000ffff0cd224 */ /* 0x001fe400078e000f */
[----:B------:R-:W-:Y:S01]  /*b180*/  @!P5 IMAD.MOV.U32 R13, RZ, RZ, R8 ;  /* 0x000000ffff0dd224 */ /* 0x000fe200078e0008 */
[----:B---3--:R-:W-:-:S06]  /*b190*/  PRMT R10, RZ, 0x7610, R10 ;  /* 0x00007610ff0a7816 */ /* 0x008fcc000000000a */
[----:B------:R0:W3:Y:S01]  /*b1a0*/  @!P5 LDG.E.U8 R10, desc[UR20][R12.64] ;  /* 0x000000140c0ad981 */ /* 0x0000e2000c1e1100 */
[----:B------:R-:W-:-:S03]  /*b1b0*/  IMAD R87, R6, 0xb, RZ ;  /* 0x0000000b06577824 */ /* 0x000fc600078e02ff */
[----:B------:R-:W-:Y:S04]  /*b1c0*/  STL [R1+0x300], R30 ;  /* 0x0003001e01007387 */ /* 0x000fe80000100800 */
[----:B------:R1:W-:Y:S01]  /*b1d0*/  STL [R1+0x42c], R47 ;  /* 0x00042c2f01007387 */ /* 0x0003e20000100800 */
[----:B------:R-:W-:-:S03]  /*b1e0*/  SHF.R.S32.HI R14, RZ, 0x1f, R87 ;  /* 0x0000001fff0e7819 */ /* 0x000fc60000011457 */
[----:B------:R0:W-:Y:S04]  /*b1f0*/  STL [R1+0xe0c], R17 ;  /* 0x000e0c1101007387 */ /* 0x0001e80000100800 */
[----:B------:R4:W-:Y:S01]  /*b200*/  STL [R1+0x428], R42 ;  /* 0x0004282a01007387 */ /* 0x0009e20000100800 */
[----:B-1----:R-:W-:-:S03]  /*b210*/  IMAD R47, R6, 0x42, RZ ;  /* 0x00000042062f7824 */ /* 0x002fc600078e02ff */
[----:B------:R-:W-:Y:S01]  /*b220*/  STL [R1+0x2fc], R32 ;  /* 0x0002fc2001007387 */ /* 0x000fe20000100800 */
[----:B0-----:R-:W-:-:S03]  /*b230*/  IADD3 R17, P6, PT, R87, R0, RZ ;  /* 0x0000000057117210 */ /* 0x001fc60007fde0ff */
[----:B------:R-:W-:Y:S01]  /*b240*/  STL [R1+0xe18], R15 ;  /* 0x000e180f01007387 */ /* 0x000fe20000100800 */
[----:B------:R-:W-:-:S03]  /*b250*/  IMAD R24, R6, 0x13, RZ ;  /* 0x0000001306187824 */ /* 0x000fc600078e02ff */
[----:B------:R-:W-:Y:S04]  /*b260*/  STL [R1+0x424], R38 ;  /* 0x0004242601007387 */ /* 0x000fe80000100800 */
[----:B------:R0:W-:Y:S04]  /*b270*/  STL [R1+0xe14], R8 ;  /* 0x000e140801007387 */ /* 0x0001e80000100800 */
[----:B------:R-:W-:Y:S01]  /*b280*/  STL [R1+0xb88], R17 ;  /* 0x000b881101007387 */ /* 0x000fe20000100800 */
[----:B----4-:R-:W-:Y:S01]  /*b290*/  SHF.R.S32.HI R42, RZ, 0x1f, R24 ;  /* 0x0000001fff2a7819 */ /* 0x010fe20000011418 */
[----:B------:R-:W-:Y:S01]  /*b2a0*/  VIADD R12, R21, 0xffffff9d ;  /* 0xffffff9d150c7836 */ /* 0x000fe20000000000 */
[----:B0-----:R-:W-:-:S02]  /*b2b0*/  SHF.R.S32.HI R8, RZ, 0x1f, R47 ;  /* 0x0000001fff087819 */ /* 0x001fc4000001142f */
[----:B------:R-:W-:Y:S01]  /*b2c0*/  PRMT R27, RZ, 0x7610, R27 ;  /* 0x00007610ff1b7816 */ /* 0x000fe2000000001b */
[----:B--2---:R0:W-:Y:S02]  /*b2d0*/  STL [R1+0x3f4], R16 ;  /* 0x0003f41001007387 */ /* 0x0041e40000100800 */
[----:B0-----:R-:W-:Y:S01]  /*b2e0*/  IMAD.X R16, R14, 0x1, R3, P6 ;  /* 0x000000010e107824 */ /* 0x001fe200030e0603 */
[----:B------:R-:W-:-:S05]  /*b2f0*/  IADD3 R38, P6, PT, R47, R0, RZ ;  /* 0x000000002f267210 */ /* 0x000fca0007fde0ff */
[----:B------:R-:W-:-:S04]  /*b300*/  IMAD.X R39, R8, 0x1, R3, P6 ;  /* 0x0000000108277824 */ /* 0x000fc800030e0603 */
[----:B------:R-:W-:Y:S01]  /*b310*/  @!P1 IMAD.MOV.U32 R13, RZ, RZ, R39 ;  /* 0x000000ffff0d9224 */ /* 0x000fe200078e0027 */
[----:B---3--:R0:W-:Y:S02]  /*b320*/  STL [R1+0x3f0], R10 ;  /* 0x0003f00a01007387 */ /* 0x0081e40000100800 */
[----:B0-----:R-:W-:-:S05]  /*b330*/  IADD3 R10, P5, PT, R24, R0, RZ ;  /* 0x00000000180a7210 */ /* 0x001fca0007fbe0ff */
[----:B------:R-:W-:Y:S01]  /*b340*/  IMAD.X R15, R42, 0x1, R3, P5 ;  /* 0x000000012a0f7824 */ /* 0x000fe200028e0603 */
[----:B------:R-:W-:Y:S01]  /*b350*/  ISETP.GE.U32.AND P5, PT, R12, 0x7fffff1e, PT ;  /* 0x7fffff1e0c00780c */ /* 0x000fe20003fa6070 */
[----:B------:R-:W-:-:S05]  /*b360*/  @!P1 IMAD.MOV.U32 R12, RZ, RZ, R38 ;  /* 0x000000ffff0c9224 */ /* 0x000fca00078e0026 */
[----:B------:R0:W2:Y:S01]  /*b370*/  @!P1 LDG.E.U8 R27, desc[UR20][R12.64] ;  /* 0x000000140c1b9981 */ /* 0x0000a2000c1e1100 */
[----:B------:R-:W-:Y:S01]  /*b380*/  IADD3 R26, P6, PT, R47, R2, RZ ;  /* 0x000000022f1a7210 */ /* 0x000fe20007fde0ff */
[----:B------:R-:W-:Y:S02]  /*b390*/  IMAD R50, R6, 0x1b, RZ ;  /* 0x0000001b06327824 */ /* 0x000fe400078e02ff */
[----:B------:R-:W-:Y:S02]  /*b3a0*/  STL [R1+0xb84], R16 ;  /* 0x000b841001007387 */ /* 0x000fe40000100800 */
[----:B------:R-:W-:Y:S02]  /*b3b0*/  IMAD.X R8, R8, 0x1, R4, P6 ;  /* 0x0000000108087824 */ /* 0x000fe400030e0604 */
[----:B------:R1:W-:Y:S01]  /*b3c0*/  STL [R1+0xe80], R38 ;  /* 0x000e802601007387 */ /* 0x0003e20000100800 */
[----:B------:R-:W-:-:S03]  /*b3d0*/  SHF.R.S32.HI R47, RZ, 0x1f, R50 ;  /* 0x0000001fff2f7819 */ /* 0x000fc60000011432 */
[----:B------:R-:W-:Y:S01]  /*b3e0*/  STL [R1+0xc08], R10 ;  /* 0x000c080a01007387 */ /* 0x000fe20000100800 */
[----:B------:R-:W-:Y:S01]  /*b3f0*/  IADD3 R59, P6, PT, R50, R0, RZ ;  /* 0x00000000323b7210 */ /* 0x000fe20007fde0ff */
[----:B------:R-:W-:Y:S02]  /*b400*/  IMAD R75, R6, 0x4a, RZ ;  /* 0x0000004a064b7824 */ /* 0x000fe400078e02ff */
[----:B------:R-:W-:Y:S01]  /*b410*/  STL [R1+0xe7c], R39 ;  /* 0x000e7c2701007387 */ /* 0x000fe20000100800 */
[----:B------:R-:W-:Y:S01]  /*b420*/  PRMT R9, RZ, 0x7610, R9 ;  /* 0x00007610ff097816 */ /* 0x000fe20000000009 */
[----:B0-----:R-:W-:Y:S02]  /*b430*/  @!P1 IMAD.MOV.U32 R12, RZ, RZ, R26 ;  /* 0x000000ffff0c9224 */ /* 0x001fe400078e001a */
[----:B------:R-:W-:Y:S01]  /*b440*/  STL [R1+0xc04], R15 ;  /* 0x000c040f01007387 */ /* 0x000fe20000100800 */
[----:B------:R-:W-:-:S03]  /*b450*/  @!P1 IMAD.MOV.U32 R13, RZ, RZ, R8 ;  /* 0x000000ffff0d9224 */ /* 0x000fc600078e0008 */
[----:B------:R-:W-:Y:S01]  /*b460*/  STL [R1+0xe88], R26 ;  /* 0x000e881a01007387 */ /* 0x000fe20000100800 */
[----:B------:R-:W-:Y:S01]  /*b470*/  IMAD.X R89, R47, 0x1, R3, P6 ;  /* 0x000000012f597824 */ /* 0x000fe200030e0603 */
[----:B-1----:R-:W-:Y:S02]  /*b480*/  IADD3 R38, P6, PT, R75, R0, RZ ;  /* 0x000000004b267210 */ /* 0x002fe40007fde0ff */
[----:B------:R0:W3:Y:S01]  /*b490*/  @!P1 LDG.E.U8 R9, desc[UR20][R12.64] ;  /* 0x000000140c099981 */ /* 0x0000e2000c1e1100 */
[----:B------:R-:W-:Y:S01]  /*b4a0*/  PRMT R28, RZ, 0x7610, R28 ;  /* 0x00007610ff1c7816 */ /* 0x000fe2000000001c */
[----:B0-----:R-:W-:Y:S01]  /*b4b0*/  VIADD R12, R21, 0xffffff95 ;  /* 0xffffff95150c7836 */ /* 0x001fe20000000000 */
[----:B------:R-:W-:Y:S01]  /*b4c0*/  PRMT R20, RZ, 0x7610, R20 ;  /* 0x00007610ff147816 */ /* 0x000fe20000000014 */
[----:B--2---:R0:W-:Y:S04]  /*b4d0*/  STL [R1+0x3ec], R27 ;  /* 0x0003ec1b01007387 */ /* 0x0041e80000100800 */
[----:B------:R1:W-:Y:S01]  /*b4e0*/  STL [R1+0xe84], R8 ;  /* 0x000e840801007387 */ /* 0x0003e20000100800 */
[----:B0-----:R-:W-:Y:S01]  /*b4f0*/  IMAD R27, R6, 0x23, RZ ;  /* 0x00000023061b7824 */ /* 0x001fe200078e02ff */
[----:B-1----:R-:W-:-:S04]  /*b500*/  SHF.R.S32.HI R8, RZ, 0x1f, R75 ;  /* 0x0000001fff087819 */ /* 0x002fc8000001144b */
[----:B------:R-:W-:Y:S02]  /*b510*/  SHF.R.S32.HI R72, RZ, 0x1f, R27 ;  /* 0x0000001fff487819 */ /* 0x000fe4000001141b */
[----:B------:R-:W-:Y:S01]  /*b520*/  IADD3 R44, P1, PT, R27, R0, RZ ;  /* 0x000000001b2c7210 */ /* 0x000fe20007f3e0ff */
[----:B------:R-:W-:Y:S01]  /*b530*/  IMAD.X R39, R8, 0x1, R3, P6 ;  /* 0x0000000108277824 */ /* 0x000fe200030e0603 */
[----:B------:R-:W-:-:S03]  /*b540*/  IADD3 R26, P6, PT, R75, R2, RZ ;  /* 0x000000024b1a7210 */ /* 0x000fc60007fde0ff */
[----:B------:R-:W-:Y:S01]  /*b550*/  IMAD.X R49, R72, 0x1, R3, P1 ;  /* 0x0000000148317824 */ /* 0x000fe200008e0603 */
[----:B------:R-:W-:Y:S01]  /*b560*/  ISETP.GE.U32.AND P1, PT, R12, 0x7fffff16, PT ;  /* 0x7fffff160c00780c */ /* 0x000fe20003f26070 */
[----:B------:R-:W-:Y:S02]  /*b570*/  @!P3 IMAD.MOV.U32 R12, RZ, RZ, R38 ;  /* 0x000000ffff0cb224 */ /* 0x000fe400078e0026 */
[----:B------:R-:W-:Y:S02]  /*b580*/  @!P3 IMAD.MOV.U32 R13, RZ, RZ, R39 ;  /* 0x000000ffff0db224 */ /* 0x000fe400078e0027 */
[----:B------:R-:W-:-:S03]  /*b590*/  IMAD.X R8, R8, 0x1, R4, P6 ;  /* 0x0000000108087824 */ /* 0x000fc600030e0604 */
[----:B------:R0:W2:Y:S02]  /*b5a0*/  @!P3 LDG.E.U8 R28, desc[UR20][R12.64] ;  /* 0x000000140c1cb981 */ /* 0x0000a4000c1e1100 */
[----:B0-----:R-:W-:Y:S02]  /*b5b0*/  @!P3 IMAD.MOV.U32 R12, RZ, RZ, R26 ;  /* 0x000000ffff0cb224 */ /* 0x001fe400078e001a */
[----:B------:R-:W-:-:S05]  /*b5c0*/  @!P3 IMAD.MOV.U32 R13, RZ, RZ, R8 ;  /* 0x000000ffff0db224 */ /* 0x000fca00078e0008 */
[----:B------:R0:W4:Y:S04]  /*b5d0*/  @!P3 LDG.E.U8 R20, desc[UR20][R12.64] ;  /* 0x000000140c14b981 */ /* 0x000128000c1e1100 */
[----:B------:R-:W-:Y:S04]  /*b5e0*/  STL [R1+0xc88], R59 ;  /* 0x000c883b01007387 */ /* 0x000fe80000100800 */
[----:B------:R-:W-:Y:S04]  /*b5f0*/  STL [R1+0xc84], R89 ;  /* 0x000c845901007387 */ /* 0x000fe80000100800 */
[----:B------:R-:W-:Y:S04]  /*b600*/  STL [R1+0xef0], R38 ;  /* 0x000ef02601007387 */ /* 0x000fe80000100800 */
[----:B------:R-:W-:Y:S04]  /*b610*/  STL [R1+0xcf0], R44 ;  /* 0x000cf02c01007387 */ /* 0x000fe80000100800 */
[----:B------:R-:W-:Y:S04]  /*b620*/  STL [R1+0xeec], R39 ;  /* 0x000eec2701007387 */ /* 0x000fe80000100800 */
[----:B---3--:R1:W-:Y:S01]  /*b630*/  STL [R1+0x3e8], R9 ;  /* 0x0003e80901007387 */ /* 0x0083e20000100800 */
[----:B------:R-:W-:-:S02]  /*b640*/  IMAD R78, R6, 0x52, RZ ;  /* 0x00000052064e7824 */ /* 0x000fc400078e02ff */
[----:B-1----:R-:W-:-:S05]  /*b650*/  IMAD R9, R6, 0x2b, RZ ;  /* 0x0000002b06097824 */ /* 0x002fca00078e02ff */
[----:B------:R-:W-:Y:S02]  /*b660*/  SHF.R.S32.HI R75, RZ, 0x1f, R9 ;  /* 0x0000001fff4b7819 */ /* 0x000fe40000011409 */
[-C--:B------:R-:W-:Y:S01]  /*b670*/  IADD3 R38, P6, PT, R9, R0.reuse, RZ ;  /* 0x0000000009267210 */ /* 0x080fe20007fde0ff */
[----:B------:R-:W-:Y:S04]  /*b680*/  STL [R1+0xcec], R49 ;  /* 0x000cec3101007387 */ /* 0x000fe80000100800 */
[----:B------:R-:W-:Y:S01]  /*b690*/  IMAD.X R39, R75, 0x1, R3, P6 ;  /* 0x000000014b277824 */ /* 0x000fe200030e0603 */
[----:B------:R1:W-:Y:S01]  /*b6a0*/  STL [R1+0xef8], R26 ;  /* 0x000ef81a01007387 */ /* 0x0003e20000100800 */
[----:B0-----:R-:W-:-:S03]  /*b6b0*/  IADD3 R13, P6, PT, R78, R0, RZ ;  /* 0x000000004e0d7210 */ /* 0x001fc60007fde0ff */
[----:B------:R0:W-:Y:S01]  /*b6c0*/  STL [R1+0xef4], R8 ;  /* 0x000ef40801007387 */ /* 0x0001e20000100800 */
[----:B------:R-:W-:-:S03]  /*b6d0*/  VIADD R12, R21, 0xffffff8d ;  /* 0xffffff8d150c7836 */ /* 0x000fc60000000000 */
[----:B------:R-:W-:Y:S01]  /*b6e0*/  STL [R1+0xd50], R38 ;  /* 0x000d502601007387 */ /* 0x000fe20000100800 */
[----:B-1----:R-:W-:-:S03]  /*b6f0*/  IADD3 R26, P3, PT, R84, R2, RZ ;  /* 0x00000002541a7210 */ /* 0x002fc60007f7e0ff */
[----:B------:R-:W-:Y:S01]  /*b700*/  STL [R1+0xd4c], R39 ;  /* 0x000d4c2701007387 */ /* 0x000fe20000100800 */
[----:B0-----:R-:W-:-:S03]  /*b710*/  SHF.R.S32.HI R8, RZ, 0x1f, R78 ;  /* 0x0000001fff087819 */ /* 0x001fc6000001144e */
[----:B------:R-:W-:Y:S04]  /*b720*/  STL [R1+0xf60], R13 ;  /* 0x000f600d01007387 */ /* 0x000fe80000100800 */
[----:B------:R-:W-:Y:S01]  /*b730*/  STL [R1+0x308], R26 ;  /* 0x0003081a01007387 */ /* 0x000fe20000100800 */
[----:B------:R-:W-:Y:S02]  /*b740*/  PRMT R33, RZ, 0x7610, R33 ;  /* 0x00007610ff217816 */ /* 0x000fe40000000021 */
[----:B------:R-:W-:Y:S01]  /*b750*/  PRMT R84, RZ, 0x7610, R84 ;  /* 0x00007610ff547816 */ /* 0x000fe20000000054 */
[----:B----4-:R0:W-:Y:S02]  /*b760*/  STL [R1+0x3e0], R20 ;  /* 0x0003e01401007387 */ /* 0x0101e40000100800 */
[----:B0-----:R-:W-:Y:S01]  /*b770*/  IMAD.X R20, R8, 0x1, R3, P6 ;  /* 0x0000000108147824 */ /* 0x001fe200030e0603 */
[----:B------:R-:W-:-:S03]  /*b780*/  ISETP.GE.U32.AND P6, PT, R12, 0x7fffff0e, PT ;  /* 0x7fffff0e0c00780c */ /* 0x000fc60003fc6070 */
[----:B------:R-:W-:-:S05]  /*b790*/  IMAD.MOV.U32 R12, RZ, RZ, R20 ;  /* 0x000000ffff0c7224 */ /* 0x000fca00078e0014 */
[----:B------:R-:W-:-:S04]  /*b7a0*/  @!P2 LOP3.LUT R13, R13, R12, RZ, 0x3c, !PT ;  /* 0x0000000c0d0da212 */ /* 0x000fc800078e3cff */
[----:B------:R-:W-:-:S04]  /*b7b0*/  @!P2 LOP3.LUT R12, R13, R12, RZ, 0x3c, !PT ;  /* 0x0000000c0d0ca212 */ /* 0x000fc800078e3cff */
[----:B------:R-:W-:-:S05]  /*b7c0*/  @!P2 LOP3.LUT R13, R13, R12, RZ, 0x3c, !PT ;  /* 0x0000000c0d0da212 */ /* 0x000fca00078e3cff */
[----:B------:R0:W3:Y:S04]  /*b7d0*/  @!P2 LDG.E.U8 R33, desc[UR20][R12.64] ;  /* 0x000000140c21a981 */ /* 0x0000e8000c1e1100 */
[----:B--2---:R1:W-:Y:S04]  /*b7e0*/  STL [R1+0x3e4], R28 ;  /* 0x0003e41c01007387 */ /* 0x0043e80000100800 */
[----:B------:R2:W-:Y:S01]  /*b7f0*/  STL [R1+0xf5c], R20 ;  /* 0x000f5c1401007387 */ /* 0x0005e20000100800 */
[----:B-1----:R-:W-:Y:S01]  /*b800*/  IMAD.X R28, R11, 0x1, R4, P3 ;  /* 0x000000010b1c7824 */ /* 0x002fe200018e0604 */
[----:B--2---:R-:W-:-:S05]  /*b810*/  IADD3 R20, P3, PT, R78, R2, RZ ;  /* 0x000000024e147210 */ /* 0x004fca0007f7e0ff */
[----:B0-----:R-:W-:Y:S02]  /*b820*/  IMAD.X R13, R8, 0x1, R4, P3 ;  /* 0x00000001080d7824 */ /* 0x001fe400018e0604 */
[----:B------:R-:W-:-:S05]  /*b830*/  @!P2 IMAD.MOV.U32 R12, RZ, RZ, R20 ;  /* 0x000000ffff0ca224 */ /* 0x000fca00078e0014 */
[----:B------:R0:W2:Y:S01]  /*b840*/  @!P2 LDG.E.U8 R84, desc[UR20][R12.64] ;  /* 0x000000140c54a981 */ /* 0x0000a2000c1e1100 */
[----:B------:R-:W-:-:S03]  /*b850*/  IMAD R11, R6, 0x5a, RZ ;  /* 0x0000005a060b7824 */ /* 0x000fc600078e02ff */
[----:B------:R-:W-:Y:S04]  /*b860*/  STL [R1+0x304], R28 ;  /* 0x0003041c01007387 */ /* 0x000fe80000100800 */
[----:B------:R1:W-:Y:S01]  /*b870*/  STL [R1+0xf68], R20 ;  /* 0x000f681401007387 */ /* 0x0003e20000100800 */
[----:B------:R-:W-:-:S03]  /*b880*/  SHF.R.S32.HI R8, RZ, 0x1f, R11 ;  /* 0x0000001fff087819 */ /* 0x000fc6000001140b */
[----:B------:R-:W-:Y:S01]  /*b890*/  STL [R1+0xf64], R13 ;  /* 0x000f640d01007387 */ /* 0x000fe20000100800 */
[----:B------:R-:W-:Y:S02]  /*b8a0*/  PRMT R5, RZ, 0x7610, R5 ;  /* 0x00007610ff057816 */ /* 0x000fe40000000005 */
[----:B------:R-:W-:Y:S01]  /*b8b0*/  PRMT R7, RZ, 0x7610, R7 ;  /* 0x00007610ff077816 */ /* 0x000fe20000000007 */
[----:B---3--:R3:W-:Y:S04]  /*b8c0*/  STL [R1+0x3dc], R33 ;  /* 0x0003dc2101007387 */ /* 0x0087e80000100800 */
[----:B-1----:R-:W4:Y:S01]  /*b8d0*/  LDL.LU R20, [R1+0x1c28] ;  /* 0x001c280001147983 */ /* 0x002f220000300800 */
[----:B---3--:R-:W-:-:S05]  /*b8e0*/  IADD3 R33, P3, PT, R11, R0, RZ ;  /* 0x000000000b217210 */ /* 0x008fca0007f7e0ff */
[----:B0-----:R-:W-:Y:S01]  /*b8f0*/  IMAD.MOV.U32 R13, RZ, RZ, R33 ;  /* 0x000000ffff0d7224 */ /* 0x001fe200078e0021 */
[----:B------:R0:W-:Y:S01]  /*b900*/  STL [R1+0xfd0], R33 ;  /* 0x000fd02101007387 */ /* 0x0001e20000100800 */
[----:B------:R-:W-:-:S05]  /*b910*/  IMAD.X R12, R8, 0x1, R3, P3 ;  /* 0x00000001080c7824 */ /* 0x000fca00018e0603 */
[----:B------:R-:W-:Y:S02]  /*b920*/  @!P0 LOP3.LUT R13, R13, R12, RZ, 0x3c, !PT ;  /* 0x0000000c0d0d8212 */ /* 0x000fe400078e3cff */
[----:B0-----:R-:W-:-:S05]  /*b930*/  IADD3 R33, P2, PT, R11, R2, RZ ;  /* 0x000000020b217210 */ /* 0x001fca0007f5e0ff */
[----:B------:R-:W-:Y:S04]  /*b940*/  STL [R1+0xfd8], R33 ;  /* 0x000fd82101007387 */ /* 0x000fe80000100800 */
[----:B------:R0:W-:Y:S04]  /*b950*/  STL [R1+0xfcc], R12 ;  /* 0x000fcc0c01007387 */ /* 0x0001e80000100800 */
[----:B--2---:R1:W-:Y:S01]  /*b960*/  STL [R1+0x3d8], R84 ;  /* 0x0003d85401007387 */ /* 0x0043e20000100800 */
[----:B0-----:R-:W-:-:S04]  /*b970*/  @!P0 LOP3.LUT R12, R13, R12, RZ, 0x3c, !PT ;  /* 0x0000000c0d0c8212 */ /* 0x001fc800078e3cff */
[----:B------:R-:W-:Y:S01]  /*b980*/  @!P0 LOP3.LUT R13, R13, R12, RZ, 0x3c, !PT ;  /* 0x0000000c0d0d8212 */ /* 0x000fe200078e3cff */
[----:B-1----:R-:W-:-:S04]  /*b990*/  IMAD.X R84, R8, 0x1, R4, P2 ;  /* 0x0000000108547824 */ /* 0x002fc800010e0604 */
[----:B------:R0:W2:Y:S02]  /*b9a0*/  @!P0 LDG.E.U8 R5, desc[UR20][R12.64] ;  /* 0x000000140c058981 */ /* 0x0000a4000c1e1100 */
[----:B0-----:R-:W-:Y:S02]  /*b9b0*/  @!P0 IMAD.MOV.U32 R12, RZ, RZ, R33 ;  /* 0x000000ffff0c8224 */ /* 0x001fe400078e0021 */
[----:B------:R-:W-:-:S05]  /*b9c0*/  @!P0 IMAD.MOV.U32 R13, RZ, RZ, R84 ;  /* 0x000000ffff0d8224 */ /* 0x000fca00078e0054 */
[----:B------:R0:W3:Y:S01]  /*b9d0*/  @!P0 LDG.E.U8 R7, desc[UR20][R12.64] ;  /* 0x000000140c078981 */ /* 0x0000e2000c1e1100 */
[----:B------:R-:W-:-:S03]  /*b9e0*/  VIADD R78, R21, 0xffffff85 ;  /* 0xffffff85154e7836 */ /* 0x000fc60000000000 */
[----:B------:R1:W-:Y:S01]  /*b9f0*/  STL [R1+0xfd4], R84 ;  /* 0x000fd45401007387 */ /* 0x0003e20000100800 */
[----:B------:R-:W-:Y:S01]  /*ba00*/  IMAD R11, R6, 0x62, RZ ;  /* 0x00000062060b7824 */ /* 0x000fe200078e02ff */
[----:B------:R-:W-:Y:S02]  /*ba10*/  ISETP.GE.U32.AND P3, PT, R78, 0x7fffff06, PT ;  /* 0x7fffff064e00780c */ /* 0x000fe40003f66070 */
[----:B------:R-:W-:Y:S01]  /*ba20*/  IADD3 R78, P0, PT, R24, R2, RZ ;  /* 0x00000002184e7210 */ /* 0x000fe20007f1e0ff */
[----:B0-----:R-:W-:Y:S01]  /*ba30*/  VIADD R12, R21, 0xffffffcd ;  /* 0xffffffcd150c7836 */ /* 0x001fe20000000000 */
[----:B------:R-:W-:-:S03]  /*ba40*/  SHF.R.S32.HI R8, RZ, 0x1f, R11 ;  /* 0x0000001fff087819 */ /* 0x000fc6000001140b */
[----:B-1----:R-:W-:Y:S01]  /*ba50*/  IMAD.X R84, R42, 0x1, R4, P0 ;  /* 0x000000012a547824 */ /* 0x002fe200000e0604 */
[----:B------:R-:W-:Y:S02]  /*ba60*/  ISETP.GE.U32.AND P0, PT, R12, 0x7fffff4e, PT ;  /* 0x7fffff4e0c00780c */ /* 0x000fe40003f06070 */
[----:B------:R-:W-:Y:S01]  /*ba70*/  PRMT R37, RZ, 0x7610, R37 ;  /* 0x00007610ff257816 */ /* 0x000fe20000000025 */
[----:B--2---:R0:W-:Y:S02]  /*ba80*/  STL [R1+0x3d4], R5 ;  /* 0x0003d40501007387 */ /* 0x0041e40000100800 */
[----:B0-----:R-:W-:-:S05]  /*ba90*/  IADD3 R5, P2, PT, R87, R2, RZ ;  /* 0x0000000257057210 */ /* 0x001fca0007f5e0ff */
[----:B------:R-:W-:Y:S04]  /*baa0*/  STL [R1+0xb90], R5 ;  /* 0x000b900501007387 */ /* 0x000fe80000100800 */
[----:B---3--:R0:W-:Y:S02]  /*bab0*/  STL [R1+0x3d0], R7 ;  /* 0x0003d00701007387 */ /* 0x0081e40000100800 */
[----:B0-----:R-:W-:Y:S01]  /*bac0*/  IMAD.X R7, R14, 0x1, R4, P2 ;  /* 0x000000010e077824 */ /* 0x001fe200010e0604 */
[----:B------:R-:W-:Y:S02]  /*bad0*/  IADD3 R33, P2, PT, R11, R0, RZ ;  /* 0x000000000b217210 */ /* 0x000fe40007f5e0ff */
[----:B------:R-:W-:-:S03]  /*bae0*/  PRMT R14, RZ, 0x7610, R14 ;  /* 0x00007610ff0e7816 */ /* 0x000fc6000000000e */
[----:B------:R-:W-:Y:S02]  /*baf0*/  IMAD.X R13, R8, 0x1, R3, P2 ;  /* 0x00000001080d7824 */ /* 0x000fe400010e0603 */
[----:B------:R-:W-:-:S05]  /*bb00*/  @!P5 IMAD.MOV.U32 R12, RZ, RZ, R33 ;  /* 0x000000ffff0cd224 */ /* 0x000fca00078e0021 */
[----:B------:R0:W2:Y:S01]  /*bb10*/  @!P5 LDG.E.U8 R14, desc[UR20][R12.64] ;  /* 0x000000140c0ed981 */ /* 0x0000a2000c1e1100 */
[----:B------:R-:W-:-:S03]  /*bb20*/  IADD3 R24, P2, PT, R11, R2, RZ ;  /* 0x000000020b187210 */ /* 0x000fc60007f5e0ff */
[----:B------:R-:W-:Y:S04]  /*bb30*/  STL [R1+0x1040], R33 ;  /* 0x0010402101007387 */ /* 0x000fe80000100800 */
[----:B------:R-:W-:Y:S01]  /*bb40*/  STL [R1+0xb8c], R7 ;  /* 0x000b8c0701007387 */ /* 0x000fe20000100800 */
[----:B0-----:R-:W-:-:S03]  /*bb50*/  @!P5 IMAD.MOV.U32 R12, RZ, RZ, R24 ;  /* 0x000000ffff0cd224 */ /* 0x001fc600078e0018 */
[----:B------:R-:W-:Y:S04]  /*bb60*/  STL [R1+0xc10], R78 ;  /* 0x000c104e01007387 */ /* 0x000fe80000100800 */
[----:B------:R0:W-:Y:S02]  /*bb70*/  STL [R1+0x103c], R13 ;  /* 0x00103c0d01007387 */ /* 0x0001e40000100800 */
[----:B0-----:R-:W-:-:S05]  /*bb80*/  IMAD.X R13, R8, 0x1, R4, P2 ;  /* 0x00000001080d7824 */ /* 0x001fca00010e0604 */
[----:B------:R0:W3:Y:S01]  /*bb90*/  @!P5 LDG.E.U8 R37, desc[UR20][R12.64] ;  /* 0x000000140c25d981 */ /* 0x0000e2000c1e1100 */
[----:B------:R-:W-:-:S03]  /*bba0*/  IMAD R11, R6, 0x6a, RZ ;  /* 0x0000006a060b7824 */ /* 0x000fc600078e02ff */
[----:B------:R-:W-:Y:S02]  /*bbb0*/  STL [R1+0xc0c], R84 ;  /* 0x000c0c5401007387 */ /* 0x000fe40000100800 */
[----:B------:R-:W-:Y:S02]  /*bbc0*/  SHF.R.S32.HI R8, RZ, 0x1f, R11 ;  /* 0x0000001fff087819 */ /* 0x000fe4000001140b */
[----:B------:R-:W-:Y:S01]  /*bbd0*/  IADD3 R33, P2, PT, R11, R0, RZ ;  /* 0x000000000b217210 */ /* 0x000fe20007f5e0ff */
[----:B------:R1:W-:Y:S04]  /*bbe0*/  STL [R1+0x1048], R24 ;  /* 0x0010481801007387 */ /* 0x0003e80000100800 */
[----:B0-----:R-:W-:Y:S01]  /*bbf0*/  IMAD.X R12, R8, 0x1, R3, P2 ;  /* 0x00000001080c7824 */ /* 0x001fe200010e0603 */
[----:B----4-:R-:W-:-:S02]  /*bc00*/  PRMT R20, RZ, 0x7610, R20 ;  /* 0x00007610ff147816 */ /* 0x010fc40000000014 */
[----:B------:R-:W-:Y:S01]  /*bc10*/  PRMT R31, RZ, 0x7610, R31 ;  /* 0x00007610ff1f7816 */ /* 0x000fe2000000001f */
[----:B--2---:R-:W-:Y:S04]  /*bc20*/  STL [R1+0x3cc], R14 ;  /* 0x0003cc0e01007387 */ /* 0x004fe80000100800 */
[----:B------:R0:W-:Y:S04]  /*bc30*/  STL [R1+0x1044], R13 ;  /* 0x0010440d01007387 */ /* 0x0001e80000100800 */
[----:B-1----:R-:W2:Y:S04]  /*bc40*/  LDL.LU R24, [R1+0x1c24] ;  /* 0x001c240001187983 */ /* 0x002ea80000300800 */
[----:B------:R1:W-:Y:S01]  /*bc50*/  STL [R1+0x10ac], R33 ;  /* 0x0010ac2101007387 */ /* 0x0003e20000100800 */
[----:B0-----:R-:W-:-:S05]  /*bc60*/  IMAD.MOV.U32 R13, RZ, RZ, R33 ;  /* 0x000000ffff0d7224 */ /* 0x001fca00078e0021 */
[----:B------:R-:W-:Y:S02]  /*bc70*/  @!P1 LOP3.LUT R13, R13, R12, RZ, 0x3c, !PT ;  /* 0x0000000c0d0d9212 */ /* 0x000fe400078e3cff */
[----:B-1----:R-:W-:-:S05]  /*bc80*/  IADD3 R33, P5, PT, R11, R2, RZ ;  /* 0x000000020b217210 */ /* 0x002fca0007fbe0ff */
[----:B------:R-:W-:Y:S04]  /*bc90*/  STL [R1+0x10b4], R33 ;  /* 0x0010b42101007387 */ /* 0x000fe80000100800 */
[----:B------:R0:W-:Y:S02]  /*bca0*/  STL [R1+0x10a8], R12 ;  /* 0x0010a80c01007387 */ /* 0x0001e40000100800 */
[----:B0-----:R-:W-:-:S04]  /*bcb0*/  @!P1 LOP3.LUT R12, R13, R12, RZ, 0x3c, !PT ;  /* 0x0000000c0d0c9212 */ /* 0x001fc800078e3cff */
[----:B------:R-:W-:Y:S01]  /*bcc0*/  @!P1 LOP3.LUT R13, R13, R12, RZ, 0x3c, !PT ;  /* 0x0000000c0d0d9212 */ /* 0x000fe200078e3cff */
[----:B---3--:R0:W-:Y:S04]  /*bcd0*/  STL [R1+0x3c8], R37 ;  /* 0x0003c82501007387 */ /* 0x0081e80000100800 */
[----:B------:R1:W3:Y:S01]  /*bce0*/  @!P1 LDG.E.U8 R20, desc[UR20][R12.64] ;  /* 0x000000140c149981 */ /* 0x0002e2000c1e1100 */
[----:B0-----:R-:W-:Y:S02]  /*bcf0*/  IMAD.X R37, R8, 0x1, R4, P5 ;  /* 0x0000000108257824 */ /* 0x001fe400028e0604 */
[----:B-1----:R-:W-:Y:S02]  /*bd00*/  @!P1 IMAD.MOV.U32 R12, RZ, RZ, R33 ;  /* 0x000000ffff0c9224 */ /* 0x002fe400078e0021 */
[----:B------:R-:W-:-:S05]  /*bd10*/  @!P1 IMAD.MOV.U32 R13, RZ, RZ, R37 ;  /* 0x000000ffff0d9224 */ /* 0x000fca00078e0025 */
[----:B------:R0:W4:Y:S01]  /*bd20*/  @!P1 LDG.E.U8 R31, desc[UR20][R12.64] ;  /* 0x000000140c1f9981 */ /* 0x000122000c1e1100 */
[-C--:B------:R-:W-:Y:S01]  /*bd30*/  IADD3 R50, P5, PT, R50, R2.reuse, RZ ;  /* 0x0000000232327210 */ /* 0x080fe20007fbe0ff */
[----:B------:R-:W-:Y:S01]  /*bd40*/  IMAD R11, R6, 0x72, RZ ;  /* 0x00000072060b7824 */ /* 0x000fe200078e02ff */
[----:B------:R-:W-:-:S03]  /*bd50*/  IADD3 R27, P1, PT, R27, R2, RZ ;  /* 0x000000021b1b7210 */ /* 0x000fc60007f3e0ff */
[----:B------:R-:W-:Y:S02]  /*bd60*/  IMAD.X R47, R47, 0x1, R4, P5 ;  /* 0x000000012f2f7824 */ /* 0x000fe400028e0604 */
[C---:B------:R-:W-:Y:S01]  /*bd70*/  VIADD R14, R21.reuse, 0xfffffffc ;  /* 0xfffffffc150e7836 */ /* 0x040fe20000000000 */
[----:B------:R-:W-:Y:S01]  /*bd80*/  SHF.R.S32.HI R8, RZ, 0x1f, R11 ;  /* 0x0000001fff087819 */ /* 0x000fe2000001140b */
[----:B0-----:R-:W-:-:S03]  /*bd90*/  VIADD R12, R21, 0xfffffff4 ;  /* 0xfffffff4150c7836 */ /* 0x001fc60000000000 */
[----:B------:R-:W-:Y:S02]  /*bda0*/  ISETP.GE.U32.AND P2, PT, R14, 0x7fffff7d, PT ;  /* 0x7fffff7d0e00780c */ /* 0x000fe40003f46070 */
[----:B------:R-:W-:Y:S02]  /*bdb0*/  PRMT R14, RZ, 0x7610, R14 ;  /* 0x00007610ff0e7816 */ /* 0x000fe4000000000e */
[----:B------:R-:W-:Y:S01]  /*bdc0*/  PRMT R25, RZ, 0x7610, R25 ;  /* 0x00007610ff197816 */ /* 0x000fe20000000019 */
[----:B---3--:R0:W-:Y:S04]  /*bdd0*/  STL [R1+0x3c4], R20 ;  /* 0x0003c41401007387 */ /* 0x0081e80000100800 */
[----:B0-----:R-:W3:Y:S04]  /*bde0*/  LDL.LU R20, [R1+0x1c20] ;  /* 0x001c200001147983 */ /* 0x001ee80000300800 */
[----:B------:R0:W-:Y:S04]  /*bdf0*/  STL [R1+0x10b0], R37 ;  /* 0x0010b02501007387 */ /* 0x0001e80000100800 */
[----:B------:R-:W-:Y:S01]  /*be00*/  STL [R1+0xc90], R50 ;  /* 0x000c903201007387 */ /* 0x000fe20000100800 */
[----:B0-----:R-:W-:-:S05]  /*be10*/  IADD3 R37, P5, PT, R11, R0, RZ ;  /* 0x000000000b257210 */ /* 0x001fca0007fbe0ff */
[----:B------:R-:W-:Y:S04]  /*be20*/  STL [R1+0x1110], R37 ;  /* 0x0011102501007387 */ /* 0x000fe80000100800 */
[----:B------:R-:W-:Y:S04]  /*be30*/  STL [R1+0xc8c], R47 ;  /* 0x000c8c2f01007387 */ /* 0x000fe80000100800 */
[----:B------:R-:W-:Y:S01]  /*be40*/  STL [R1+0xcf8], R27 ;  /* 0x000cf81b01007387 */ /* 0x000fe20000100800 */
[----:B------:R-:W-:-:S03]  /*be50*/  IMAD.X R13, R8, 0x1, R3, P5 ;  /* 0x00000001080d7824 */ /* 0x000fc600028e0603 */
[----:B----4-:R0:W-:Y:S01]  /*be60*/  STL [R1+0x3c0], R31 ;  /* 0x0003c01f01007387 */ /* 0x0101e20000100800 */
[----:B------:R-:W-:Y:S01]  /*be70*/  IADD3 R33, P5, PT, R11, R2, RZ ;  /* 0x000000020b217210 */ /* 0x000fe20007fbe0ff */
[--C-:B0-----:R-:W-:Y:S01]  /*be80*/  IMAD.X R31, R72, 0x1, R4.reuse, P1 ;  /* 0x00000001481f7824 */ /* 0x101fe200008e0604 */
[----:B------:R-:W-:Y:S01]  /*be90*/  ISETP.GE.U32.AND P1, PT, R12, 0x7fffff75, PT ;  /* 0x7fffff750c00780c */ /* 0x000fe20003f26070 */
[----:B------:R-:W-:Y:S01]  /*bea0*/  @!P6 IMAD.MOV.U32 R12, RZ, RZ, R37 ;  /* 0x000000ffff0ce224 */ /* 0x000fe200078e0025 */
[----:B------:R0:W-:Y:S04]  /*beb0*/  STL [R1+0x110c], R13 ;  /* 0x00110c0d01007387 */ /* 0x0001e80000100800 */
[----:B------:R0:W4:Y:S02]  /*bec0*/  @!P6 LDG.E.U8 R14, desc[UR20][R12.64] ;  /* 0x000000140c0ee981 */ /* 0x000124000c1e1100 */
        /* <DEDUP_REMOVED lines=10> */
[----:B--2---:R-:W-:Y:S01]  /*bf70*/  PRMT R24, RZ, 0x7610, R24 ;  /* 0x00007610ff187816 */ /* 0x004fe20000000018 */
[----:B----4-:R-:W-:Y:S04]  /*bf80*/  STL [R1+0x3bc], R14 ;  /* 0x0003bc0e01007387 */ /* 0x010fe80000100800 */
        /* <DEDUP_REMOVED lines=18> */
[----:B-1----:R-:W-:Y:S01]  /*c0b0*/  IADD3 R33, P3, PT, R11, R2, RZ ;  /* 0x000000020b217210 */ /* 0x002fe20007f7e0ff */
[----:B------:R-:W-:Y:S01]  /*c0c0*/  VIADD R13, R21, 0xffffffdc ;  /* 0xffffffdc150d7836 */ /* 0x000fe20000000000 */
[----:B------:R-:W-:-:S02]  /*c0d0*/  PRMT R34, RZ, 0x7610, R34 ;  /* 0x00007610ff227816 */ /* 0x000fc40000000022 */
[----:B------:R-:W-:Y:S01]  /*c0e0*/  PRMT R20, RZ, 0x7610, R20 ;  /* 0x00007610ff147816 */ /* 0x000fe20000000014 */
[----:B---3--:R0:W-:Y:S02]  /*c0f0*/  STL [R1+0x3b4], R24 ;  /* 0x0003b41801007387 */ /* 0x0081e40000100800 */
[----:B0-----:R-:W-:Y:S01]  /*c100*/  IMAD.X R24, R75, 0x1, R4, P6 ;  /* 0x000000014b187824 */ /* 0x001fe200030e0604 */
[----:B------:R-:W-:-:S05]  /*c110*/  IADD3 R25, P6, PT, R11, R0, RZ ;  /* 0x000000000b197210 */ /* 0x000fca0007fde0ff */
[----:B------:R-:W-:Y:S01]  /*c120*/  IMAD.X R37, R8, 0x1, R3, P6 ;  /* 0x0000000108257824 */ /* 0x000fe200030e0603 */
[----:B------:R-:W-:Y:S04]  /*c130*/  STL [R1+0xd54], R24 ;  /* 0x000d541801007387 */ /* 0x000fe80000100800 */
[----:B------:R-:W-:Y:S04]  /*c140*/  STL [R1+0xda0], R25 ;  /* 0x000da01901007387 */ /* 0x000fe80000100800 */
[----:B------:R-:W-:Y:S01]  /*c150*/  STL [R1+0xda8], R33 ;  /* 0x000da82101007387 */ /* 0x000fe20000100800 */
[----:B------:R-:W-:-:S03]  /*c160*/  ISETP.GE.U32.AND P6, PT, R12, 0x7fffff65, PT ;  /* 0x7fffff650c00780c */ /* 0x000fc60003fc6070 */
[----:B------:R-:W-:Y:S01]  /*c170*/  STL [R1+0xd9c], R37 ;  /* 0x000d9c2501007387 */ /* 0x000fe20000100800 */
[----:B------:R-:W-:-:S03]  /*c180*/  @!P0 IMAD.MOV.U32 R12, RZ, RZ, R25 ;  /* 0x000000ffff0c8224 */ /* 0x000fc600078e0019 */
[----:B--2---:R0:W-:Y:S02]  /*c190*/  STL [R1+0x3b8], R35 ;  /* 0x0003b82301007387 */ /* 0x0041e40000100800 */
[----:B0-----:R-:W-:Y:S01]  /*c1a0*/  IMAD.X R35, R8, 0x1, R4, P3 ;  /* 0x0000000108237824 */ /* 0x001fe200018e0604 */
[----:B------:R-:W-:Y:S01]  /*c1b0*/  ISETP.GE.U32.AND P3, PT, R13, 0x7fffff5d, PT ;  /* 0x7fffff5d0d00780c */ /* 0x000fe20003f66070 */
[----:B------:R-:W-:Y:S02]  /*c1c0*/  @!P0 IMAD.MOV.U32 R13, RZ, RZ, R37 ;  /* 0x000000ffff0d8224 */ /* 0x000fe400078e0025 */
[----:B------:R-:W2:Y:S04]  /*c1d0*/  LDL.LU R37, [R1+0x1c1c] ;  /* 0x001c1c0001257983 */ /* 0x000ea80000300800 */
[----:B------:R0:W3:Y:S04]  /*c1e0*/  @!P0 LDG.E.U8 R34, desc[UR20][R12.64] ;  /* 0x000000140c228981 */ /* 0x0000e8000c1e1100 */
[----:B------:R-:W4:Y:S01]  /*c1f0*/  LDL.LU R25, [R1+0x1c18] ;  /* 0x001c180001197983 */ /* 0x000f220000300800 */
[----:B0-----:R-:W-:-:S02]  /*c200*/  @!P0 IMAD.MOV.U32 R12, RZ, RZ, R33 ;  /* 0x000000ffff0c8224 */ /* 0x001fc400078e0021 */
[----:B------:R-:W-:-:S05]  /*c210*/  @!P0 IMAD.MOV.U32 R13, RZ, RZ, R35 ;  /* 0x000000ffff0d8224 */ /* 0x000fca00078e0023 */
[----:B------:R-:W2:Y:S04]  /*c220*/  @!P0 LDG.E.U8 R20, desc[UR20][R12.64] ;  /* 0x000000140c148981 */ /* 0x000ea8000c1e1100 */
[----:B------:R-:W-:Y:S04]  /*c230*/  STL [R1+0xda4], R35 ;  /* 0x000da42301007387 */ /* 0x000fe80000100800 */
[----:B---3--:R0:W-:Y:S04]  /*c240*/  STL [R1+0x3b0], R34 ;  /* 0x0003b02201007387 */ /* 0x0081e80000100800 */
[----:B0-----:R-:W3:Y:S04]  /*c250*/  LDL.LU R34, [R1+0x1c14] ;  /* 0x001c140001227983 */ /* 0x001ee80000300800 */
[----:B------:R-:W3:Y:S04]  /*c260*/  LDL.LU R35, [R1+0x1c10] ;  /* 0x001c100001237983 */ /* 0x000ee80000300800 */
[----:B------:R-:W3:Y:S04]  /*c270*/  LDL.LU R33, [R1+0x1c0c] ;  /* 0x001c0c0001217983 */ /* 0x000ee80000300800 */
[----:B--2---:R0:W-:Y:S04]  /*c280*/  STL [R1+0x3ac], R20 ;  /* 0x0003ac1401007387 */ /* 0x0041e80000100800 */
[----:B0-----:R-:W2:Y:S01]  /*c290*/  LDL.LU R20, [R1+0x1c08] ;  /* 0x001c080001147983 */ /* 0x001ea20000300800 */
[----:B------:R-:W-:Y:S01]  /*c2a0*/  PRMT R29, RZ, 0x7610, R29 ;  /* 0x00007610ff1d7816 */ /* 0x000fe2000000001d */
[----:B------:R-:W-:-:S02]  /*c2b0*/  @!P2 IMAD.MOV.U32 R12, RZ, RZ, R30 ;  /* 0x000000ffff0ca224 */ /* 0x000fc400078e001e */
[----:B------:R-:W-:Y:S01]  /*c2c0*/  @!P2 IMAD.MOV.U32 R13, RZ, RZ, R32 ;  /* 0x000000ffff0da224 */ /* 0x000fe200078e0020 */
[----:B----4-:R-:W-:Y:S01]  /*c2d0*/  PRMT R25, RZ, 0x7610, R25 ;  /* 0x00007610ff197816 */ /* 0x010fe20000000019 */
[C---:B------:R-:W-:Y:S01]  /*c2e0*/  VIADD R14, R21.reuse, 0xffffffec ;  /* 0xffffffec150e7836 */ /* 0x040fe20000000000 */
[----:B------:R-:W-:Y:S02]  /*c2f0*/  PRMT R87, RZ, 0x7610, R87 ;  /* 0x00007610ff577816 */ /* 0x000fe40000000057 */
[----:B------:R-:W-:Y:S01]  /*c300*/  PRMT R75, RZ, 0x7610, R75 ;  /* 0x00007610ff4b7816 */ /* 0x000fe2000000004b */
[----:B------:R0:W4:Y:S01]  /*c310*/  @!P2 LDG.E.U8 R29, desc[UR20][R12.64] ;  /* 0x000000140c1da981 */ /* 0x000122000c1e1100 */
[----:B------:R-:W-:Y:S01]  /*c320*/  PRMT R72, RZ, 0x7610, R72 ;  /* 0x00007610ff487816 */ /* 0x000fe20000000048 */
[----:B------:R-:W-:Y:S01]  /*c330*/  VIADD R8, R21, 0xffffffd4 ;  /* 0xffffffd415087836 */ /* 0x000fe20000000000 */
[----:B------:R-:W-:Y:S01]  /*c340*/  PRMT R56, RZ, 0x7610, R56 ;  /* 0x00007610ff387816 */ /* 0x000fe20000000038 */
[----:B------:R-:W3:Y:S01]  /*c350*/  LDL.LU R32, [R1+0x1c04] ;  /* 0x001c040001207983 */ /* 0x000ee20000300800 */
[----:B0-----:R-:W-:-:S02]  /*c360*/  @!P2 IMAD.MOV.U32 R12, RZ, RZ, R26 ;  /* 0x000000ffff0ca224 */ /* 0x001fc400078e001a */
[----:B------:R-:W-:Y:S01]  /*c370*/  @!P2 IMAD.MOV.U32 R13, RZ, RZ, R28 ;  /* 0x000000ffff0da224 */ /* 0x000fe200078e001c */
[----:B------:R-:W-:Y:S01]  /*c380*/  ISETP.GE.U32.AND P5, PT, R14, 0x7fffff6d, PT ;  /* 0x7fffff6d0e00780c */ /* 0x000fe20003fa6070 */
[----:B------:R-:W3:Y:S04]  /*c390*/  LDL.LU R30, [R1+0x1c00] ;  /* 0x001c0000011e7983 */ /* 0x000ee80000300800 */
[----:B------:R0:W3:Y:S02]  /*c3a0*/  @!P2 LDG.E.U8 R25, desc[UR20][R12.64] ;  /* 0x000000140c19a981 */ /* 0x0000e4000c1e1100 */
[----:B0-----:R-:W-:Y:S02]  /*c3b0*/  @!P1 IMAD.MOV.U32 R12, RZ, RZ, R17 ;  /* 0x000000ffff0c9224 */ /* 0x001fe400078e0011 */
[----:B------:R-:W-:Y:S01]  /*c3c0*/  @!P1 IMAD.MOV.U32 R13, RZ, RZ, R16 ;  /* 0x000000ffff0d9224 */ /* 0x000fe200078e0010 */
[----:B--2---:R-:W-:-:S06]  /*c3d0*/  PRMT R20, RZ, 0x7610, R20 ;  /* 0x00007610ff147816 */ /* 0x004fcc0000000014 */
[----:B------:R0:W2:Y:S02]  /*c3e0*/  @!P1 LDG.E.U8 R20, desc[UR20][R12.64] ;  /* 0x000000140c149981 */ /* 0x0000a4000c1e1100 */
[----:B0-----:R-:W-:Y:S02]  /*c3f0*/  @!P1 IMAD.MOV.U32 R12, RZ, RZ, R5 ;  /* 0x000000ffff0c9224 */ /* 0x001fe400078e0005 */
[----:B------:R-:W-:-:S05]  /*c400*/  @!P1 IMAD.MOV.U32 R13, RZ, RZ, R7 ;  /* 0x000000ffff0d9224 */ /* 0x000fca00078e0007 */
[----:B------:R0:W2:Y:S02]  /*c410*/  @!P1 LDG.E.U8 R87, desc[UR20][R12.64] ;  /* 0x000000140c579981 */ /* 0x0000a4000c1e1100 */
[----:B0-----:R-:W-:Y:S02]  /*c420*/  @!P5 IMAD.MOV.U32 R12, RZ, RZ, R10 ;  /* 0x000000ffff0cd224 */ /* 0x001fe400078e000a */
[----:B------:R-:W-:-:S05]  /*c430*/  @!P5 IMAD.MOV.U32 R13, RZ, RZ, R15 ;  /* 0x000000ffff0dd224 */ /* 0x000fca00078e000f */
[----:B------:R0:W2:Y:S02]  /*c440*/  @!P5 LDG.E.U8 R75, desc[UR20][R12.64] ;  /* 0x000000140c4bd981 */ /* 0x0000a4000c1e1100 */
[----:B0-----:R-:W-:Y:S02]  /*c450*/  @!P5 IMAD.MOV.U32 R12, RZ, RZ, R78 ;  /* 0x000000ffff0cd224 */ /* 0x001fe400078e004e */
[----:B------:R-:W-:-:S05]  /*c460*/  @!P5 IMAD.MOV.U32 R13, RZ, RZ, R84 ;  /* 0x000000ffff0dd224 */ /* 0x000fca00078e0054 */
[----:B------:R0:W2:Y:S01]  /*c470*/  @!P5 LDG.E.U8 R72, desc[UR20][R12.64] ;  /* 0x000000140c48d981 */ /* 0x0000a2000c1e1100 */
[----:B------:R-:W-:Y:S01]  /*c480*/  ISETP.GE.U32.AND P0, PT, R8, 0x7fffff55, PT ;  /* 0x7fffff550800780c */ /* 0x000fe20003f06070 */
[----:B------:R-:W-:Y:S01]  /*c490*/  VIADD R8, R21, 0xffffffcc ;  /* 0xffffffcc15087836 */ /* 0x000fe20000000000 */
[----:B------:R-:W-:Y:S01]  /*c4a0*/  PRMT R42, RZ, 0x7610, R42 ;  /* 0x00007610ff2a7816 */ /* 0x000fe2000000002a */
        /* <DEDUP_REMOVED lines=21> */
[----:B------:R-:W-:Y:S02]  /*c600*/  ISETP.GE.U32.AND P6, PT, R8, 0x7fffff35, PT ;  /* 0x7fffff350800780c */ /* 0x000fe40003fc6070 */
[----:B------:R-:W-:Y:S01]  /*c610*/  PRMT R8, RZ, 0x7610, R8 ;  /* 0x00007610ff087816 */ /* 0x000fe20000000008 */
[----:B0-----:R-:W-:Y:S02]  /*c620*/  @!P3 IMAD.MOV.U32 R12, RZ, RZ, R27 ;  /* 0x000000ffff0cb224 */ /* 0x001fe400078e001b */
[----:B------:R-:W-:Y:S01]  /*c630*/  @!P3 IMAD.MOV.U32 R13, RZ, RZ, R31 ;  /* 0x000000ffff0db224 */ /* 0x000fe200078e001f */
[----:B----4-:R0:W-:Y:S04]  /*c640*/  STL [R1+0x3a8], R29 ;  /* 0x0003a81d01007387 */ /* 0x0101e80000100800 */
[----:B------:R1:W4:Y:S04]  /*c650*/  @!P3 LDG.E.U8 R11, desc[UR20][R12.64] ;  /* 0x000000140c0bb981 */ /* 0x000328000c1e1100 */
[----:B0-----:R-:W4:Y:S01]  /*c660*/  LDL.LU R29, [R1+0x1bfc] ;  /* 0x001bfc00011d7983 */ /* 0x001f220000300800 */
[----:B-1----:R-:W-:-:S03]  /*c670*/  @!P0 IMAD.MOV.U32 R12, RZ, RZ, R9 ;  /* 0x000000ffff0c8224 */ /* 0x002fc600078e0009 */
[----:B------:R-:W4:Y:S01]  /*c680*/  LDL.LU R28, [R1+0x1bf8] ;  /* 0x001bf800011c7983 */ /* 0x000f220000300800 */
[----:B------:R-:W-:-:S03]  /*c690*/  @!P0 IMAD.MOV.U32 R13, RZ, RZ, R24 ;  /* 0x000000ffff0d8224 */ /* 0x000fc600078e0018 */
[----:B------:R-:W4:Y:S04]  /*c6a0*/  LDL.LU R26, [R1+0x1bf4] ;  /* 0x001bf400011a7983 */ /* 0x000f280000300800 */
[----:B------:R0:W4:Y:S04]  /*c6b0*/  @!P0 LDG.E.U8 R8, desc[UR20][R12.64] ;  /* 0x000000140c088981 */ /* 0x000128000c1e1100 */
[----:B---3--:R1:W-:Y:S04]  /*c6c0*/  STL [R1+0x3a4], R25 ;  /* 0x0003a41901007387 */ /* 0x0083e80000100800 */
[----:B-1----:R-:W3:Y:S04]  /*c6d0*/  LDL.LU R25, [R1+0x1bf0] ;  /* 0x001bf00001197983 */ /* 0x002ee80000300800 */
[----:B------:R-:W3:Y:S04]  /*c6e0*/  LDL.LU R16, [R1+0x1bec] ;  /* 0x001bec0001107983 */ /* 0x000ee80000300800 */
[----:B------:R-:W3:Y:S04]  /*c6f0*/  LDL.LU R17, [R1+0x1be8] ;  /* 0x001be80001117983 */ /* 0x000ee80000300800 */
[----:B--2---:R1:W-:Y:S04]  /*c700*/  STL [R1+0x3a0], R20 ;  /* 0x0003a01401007387 */ /* 0x0043e80000100800 */
[----:B-1----:R-:W2:Y:S04]  /*c710*/  LDL.LU R20, [R1+0x1be4] ;  /* 0x001be40001147983 */ /* 0x002ea80000300800 */
[----:B------:R-:W2:Y:S04]  /*c720*/  LDL.LU R7, [R1+0x1be0] ;  /* 0x001be00001077983 */ /* 0x000ea80000300800 */
[----:B------:R-:W2:Y:S04]  /*c730*/  LDL.LU R5, [R1+0x1bdc] ;  /* 0x001bdc0001057983 */ /* 0x000ea80000300800 */
[----:B------:R-:W2:Y:S01]  /*c740*/  LDL.LU R15, [R1+0x1bd8] ;  /* 0x001bd800010f7983 */ /* 0x000ea20000300800 */
[----:B------:R-:W-:-:S03]  /*c750*/  IMAD.SHL.U32 R84, R6, 0x4, RZ ;  /* 0x0000000406547824 */ /* 0x000fc600078e00ff */
[----:B------:R-:W3:Y:S01]  /*c760*/  LDL.LU R10, [R1+0x1bd4] ;  /* 0x001bd400010a7983 */ /* 0x000ee20000300800 */
[----:B0-----:R-:W-:Y:S01]  /*c770*/  VIADD R12, R21, 0xffffffac ;  /* 0xffffffac150c7836 */ /* 0x001fe20000000000 */
[----:B------:R-:W-:Y:S02]  /*c780*/  IADD3 R24, P0, PT, R84, R0, RZ ;  /* 0x0000000054187210 */ /* 0x000fe40007f1e0ff */
[----:B------:R0:W-:Y:S04]  /*c790*/  STL [R1+0x380], R14 ;  /* 0x0003800e01007387 */ /* 0x0001e80000100800 */
[----:B------:R-:W-:Y:S01]  /*c7a0*/  STL [R1+0x39c], R87 ;  /* 0x00039c5701007387 */ /* 0x000fe20000100800 */
[----:B0-----:R-:W-:-:S05]  /*c7b0*/  IMAD R14, R6, 0x33, RZ ;  /* 0x00000033060e7824 */ /* 0x001fca00078e02ff */
[----:B------:R-:W-:Y:S01]  /*c7c0*/  IADD3 R13, P3, PT, R14, R0, RZ ;  /* 0x000000000e0d7210 */ /* 0x000fe20007f7e0ff */
[----:B----4-:R0:W-:Y:S04]  /*c7d0*/  STL [R1+0x378], R8 ;  /* 0x0003780801007387 */ /* 0x0101e80000100800 */
        /* <DEDUP_REMOVED lines=13> */
[----:B--2---:R-:W-:Y:S02]  /*c8b0*/  PRMT R15, RZ, 0x7610, R15 ;  /* 0x00007610ff0f7816 */ /* 0x004fe4000000000f */
[----:B------:R-:W-:-:S04]  /*c8c0*/  PRMT R5, RZ, 0x7610, R5 ;  /* 0x00007610ff057816 */ /* 0x000fc80000000005 */
[----:B------:R0:W2:Y:S02]  /*c8d0*/  @!P2 LDG.E.U8 R15, desc[UR20][R12.64] ;  /* 0x000000140c0fa981 */ /* 0x0000a4000c1e1100 */
[----:B0-----:R-:W-:Y:S02]  /*c8e0*/  @!P2 IMAD.MOV.U32 R12, RZ, RZ, R9 ;  /* 0x000000ffff0ca224 */ /* 0x001fe400078e0009 */
[----:B------:R-:W-:-:S05]  /*c8f0*/  @!P2 IMAD.MOV.U32 R13, RZ, RZ, R8 ;  /* 0x000000ffff0da224 */ /* 0x000fca00078e0008 */
[----:B------:R0:W4:Y:S04]  /*c900*/  @!P2 LDG.E.U8 R5, desc[UR20][R12.64] ;  /* 0x000000140c05a981 */ /* 0x000128000c1e1100 */
[----:B------:R-:W-:Y:S01]  /*c910*/  STL [R1+0x310], R24 ;  /* 0x0003101801007387 */ /* 0x000fe20000100800 */
[----:B------:R-:W-:-:S03]  /*c920*/  IMAD R87, R6, 0xc, RZ ;  /* 0x0000000c06577824 */ /* 0x000fc600078e02ff */
[----:B------:R-:W-:Y:S04]  /*c930*/  STL [R1+0x390], R56 ;  /* 0x0003903801007387 */ /* 0x000fe80000100800 */
[----:B------:R-:W-:Y:S04]  /*c940*/  STL [R1+0xdac], R31 ;  /* 0x000dac1f01007387 */ /* 0x000fe80000100800 */
[----:B------:R-:W-:Y:S04]  /*c950*/  STL [R1+0x38c], R42 ;  /* 0x00038c2a01007387 */ /* 0x000fe80000100800 */
[----:B------:R-:W-:Y:S04]  /*c960*/  STL [R1+0x30c], R27 ;  /* 0x00030c1b01007387 */ /* 0x000fe80000100800 */
[----:B------:R-:W-:Y:S04]  /*c970*/  STL [R1+0xdb8], R9 ;  /* 0x000db80901007387 */ /* 0x000fe80000100800 */
[----:B------:R-:W-:Y:S04]  /*c980*/  STL [R1+0x384], R41 ;  /* 0x0003842901007387 */ /* 0x000fe80000100800 */
[----:B------:R1:W-:Y:S01]  /*c990*/  STL [R1+0xdb4], R8 ;  /* 0x000db40801007387 */ /* 0x0003e20000100800 */
[----:B------:R-:W-:Y:S01]  /*c9a0*/  SHF.R.S32.HI R14, RZ, 0x1f, R87 ;  /* 0x0000001fff0e7819 */ /* 0x000fe20000011457 */
[----:B------:R-:W-:-:S02]  /*c9b0*/  IMAD R47, R6, 0x3b, RZ ;  /* 0x0000003b062f7824 */ /* 0x000fc400078e02ff */
[----:B------:R-:W-:Y:S02]  /*c9c0*/  IMAD R38, R6, 0x14, RZ ;  /* 0x0000001406267824 */ /* 0x000fe400078e02ff */
[----:B0-----:R-:W-:Y:S01]  /*c9d0*/  VIADD R12, R21, 0xffffffa4 ;  /* 0xffffffa4150c7836 */ /* 0x001fe20000000000 */
[----:B-1----:R-:W-:Y:S02]  /*c9e0*/  SHF.R.S32.HI R8, RZ, 0x1f, R47 ;  /* 0x0000001fff087819 */ /* 0x002fe4000001142f */
[----:B------:R-:W-:Y:S02]  /*c9f0*/  SHF.R.S32.HI R42, RZ, 0x1f, R38 ;  /* 0x0000001fff2a7819 */ /* 0x000fe40000011426 */
[----:B------:R-:W-:Y:S02]  /*ca00*/  IADD3 R89, P2, PT, R38, R0, RZ ;  /* 0x0000000026597210 */ /* 0x000fe40007f5e0ff */
[----:B------:R-:W-:-:S03]  /*ca10*/  PRMT R26, RZ, 0x7610, R26 ;  /* 0x00007610ff1a7816 */ /* 0x000fc6000000001a */
[----:B------:R-:W-:Y:S01]  /*ca20*/  IMAD.X R9, R42, 0x1, R3, P2 ;  /* 0x000000012a097824 */ /* 0x000fe200010e0603 */
[----:B------:R-:W-:Y:S02]  /*ca30*/  ISETP.GE.U32.AND P2, PT, R12, 0x7fffff25, PT ;  /* 0x7fffff250c00780c */ /* 0x000fe40003f46070 */
[----:B---3--:R-:W-:Y:S01]  /*ca40*/  PRMT R16, RZ, 0x7610, R16 ;  /* 0x00007610ff107816 */ /* 0x008fe20000000010 */
[----:B--2---:R0:W-:Y:S02]  /*ca50*/  STL [R1+0x374], R15 ;  /* 0x0003740f01007387 */ /* 0x0041e40000100800 */
[----:B0-----:R-:W-:-:S05]  /*ca60*/  IADD3 R15, P3, PT, R87, R0, RZ ;  /* 0x00000000570f7210 */ /* 0x001fca0007f7e0ff */
[----:B------:R-:W-:Y:S04]  /*ca70*/  STL [R1+0xb98], R15 ;  /* 0x000b980f01007387 */ /* 0x000fe80000100800 */
[----:B----4-:R0:W-:Y:S02]  /*ca80*/  STL [R1+0x370], R5 ;  /* 0x0003700501007387 */ /* 0x0101e40000100800 */
[----:B0-----:R-:W-:Y:S01]  /*ca90*/  IMAD.X R5, R14, 0x1, R3, P3 ;  /* 0x000000010e057824 */ /* 0x001fe200018e0603 */
[----:B------:R-:W-:-:S05]  /*caa0*/  IADD3 R39, P3, PT, R47, R0, RZ ;  /* 0x000000002f277210 */ /* 0x000fca0007f7e0ff */
[----:B------:R-:W-:Y:S02]  /*cab0*/  IMAD.X R41, R8, 0x1, R3, P3 ;  /* 0x0000000108297824 */ /* 0x000fe400018e0603 */
[----:B------:R-:W-:Y:S02]  /*cac0*/  @!P1 IMAD.MOV.U32 R12, RZ, RZ, R39 ;  /* 0x000000ffff0c9224 */ /* 0x000fe400078e0027 */
[----:B------:R-:W-:Y:S01]  /*cad0*/  @!P1 IMAD.MOV.U32 R13, RZ, RZ, R41 ;  /* 0x000000ffff0d9224 */ /* 0x000fe200078e0029 */
[----:B------:R-:W-:-:S04]  /*cae0*/  IADD3 R31, P3, PT, R47, R2, RZ ;  /* 0x000000022f1f7210 */ /* 0x000fc80007f7e0ff */
[----:B------:R0:W2:Y:S01]  /*caf0*/  @!P1 LDG.E.U8 R26, desc[UR20][R12.64] ;  /* 0x000000140c1a9981 */ /* 0x0000a2000c1e1100 */
[----:B------:R-:W-:Y:S02]  /*cb00*/  IMAD.X R8, R8, 0x1, R4, P3 ;  /* 0x0000000108087824 */ /* 0x000fe400018e0604 */
[----:B0-----:R-:W-:Y:S02]  /*cb10*/  @!P1 IMAD.MOV.U32 R12, RZ, RZ, R31 ;  /* 0x000000ffff0c9224 */ /* 0x001fe400078e001f */
[----:B------:R-:W-:-:S05]  /*cb20*/  @!P1 IMAD.MOV.U32 R13, RZ, RZ, R8 ;  /* 0x000000ffff0d9224 */ /* 0x000fca00078e0008 */
[----:B------:R0:W3:Y:S04]  /*cb30*/  @!P1 LDG.E.U8 R16, desc[UR20][R12.64] ;  /* 0x000000140c109981 */ /* 0x0000e8000c1e1100 */
[----:B------:R-:W-:Y:S04]  /*cb40*/  STL [R1+0xb94], R5 ;  /* 0x000b940501007387 */ /* 0x000fe80000100800 */
[----:B------:R1:W-:Y:S01]  /*cb50*/  STL [R1+0xe20], R39 ;  /* 0x000e202701007387 */ /* 0x0003e20000100800 */
[----:B------:R-:W-:-:S03]  /*cb60*/  IMAD R75, R6, 0x43, RZ ;  /* 0x00000043064b7824 */ /* 0x000fc600078e02ff */
[----:B------:R-:W-:Y:S01]  /*cb70*/  STL [R1+0xc18], R89 ;  /* 0x000c185901007387 */ /* 0x000fe20000100800 */
[----:B-1----:R-:W-:-:S03]  /*cb80*/  IMAD R39, R6, 0x1c, RZ ;  /* 0x0000001c06277824 */ /* 0x002fc600078e02ff */
[----:B------:R1:W-:Y:S02]  /*cb90*/  STL [R1+0xe1c], R41 ;  /* 0x000e1c2901007387 */ /* 0x0003e40000100800 */
[----:B------:R-:W-:Y:S02]  /*cba0*/  SHF.R.S32.HI R47, RZ, 0x1f, R39 ;  /* 0x0000001fff2f7819 */ /* 0x000fe40000011427 */
[-C--:B------:R-:W-:Y:S01]  /*cbb0*/  IADD3 R56, P3, PT, R39, R0.reuse, RZ ;  /* 0x0000000027387210 */ /* 0x080fe20007f7e0ff */
[----:B------:R-:W-:Y:S04]  /*cbc0*/  STL [R1+0xc14], R9 ;  /* 0x000c140901007387 */ /* 0x000fe80000100800 */
[----:B------:R-:W-:Y:S01]  /*cbd0*/  STL [R1+0xe28], R31 ;  /* 0x000e281f01007387 */ /* 0x000fe20000100800 */
[----:B------:R-:W-:Y:S01]  /*cbe0*/  IMAD.X R59, R47, 0x1, R3, P3 ;  /* 0x000000012f3b7824 */ /* 0x000fe200018e0603 */
[----:B-1----:R-:W-:Y:S01]  /*cbf0*/  IADD3 R41, P3, PT, R75, R0, RZ ;  /* 0x000000004b297210 */ /* 0x002fe20007f7e0ff */
[----:B0-----:R-:W-:Y:S01]  /*cc00*/  VIADD R12, R21, 0xffffff9c ;  /* 0xffffff9c150c7836 */ /* 0x001fe20000000000 */
[----:B------:R-:W-:-:S02]  /*cc10*/  PRMT R20, RZ, 0x7610, R20 ;  /* 0x00007610ff147816 */ /* 0x000fc40000000014 */
        /* <DEDUP_REMOVED lines=10> */
[----:B------:R-:W-:Y:S04]  /*ccc0*/  STL [R1+0xe90], R41 ;  /* 0x000e902901007387 */ /* 0x000fe80000100800 */
[----:B------:R-:W-:Y:S01]  /*ccd0*/  STL [R1+0xd00], R49 ;  /* 0x000d003101007387 */ /* 0x000fe20000100800 */
[----:B------:R-:W-:-:S03]  /*cce0*/  IMAD.X R50, R72, 0x1, R3, P1 ;  /* 0x0000000148327824 */ /* 0x000fc600008e0603 */
[----:B------:R-:W-:Y:S01]  /*ccf0*/  STL [R1+0xe8c], R44 ;  /* 0x000e8c2c01007387 */ /* 0x000fe20000100800 */
[----:B------:R-:W-:-:S03]  /*cd00*/  ISETP.GE.U32.AND P1, PT, R12, 0x7fffff1d, PT ;  /* 0x7fffff1d0c00780c */ /* 0x000fc60003f26070 */
        /* <DEDUP_REMOVED lines=8> */
[----:B------:R0:W3:Y:S01]  /*cd90*/  @!P5 LDG.E.U8 R7, desc[UR20][R12.64] ;  /* 0x000000140c07d981 */ /* 0x0000e2000c1e1100 */
[C---:B------:R-:W-:Y:S02]  /*cda0*/  IMAD R31, R6.reuse, 0x2c, RZ ;  /* 0x0000002c061f7824 */ /* 0x040fe400078e02ff */
[----:B------:R-:W-:Y:S01]  /*cdb0*/  IMAD R78, R6, 0x4b, RZ ;  /* 0x0000004b064e7824 */ /* 0x000fe200078e02ff */
[----:B------:R-:W-:Y:S02]  /*cdc0*/  STL [R1+0xcfc], R50 ;  /* 0x000cfc3201007387 */ /* 0x000fe40000100800 */
[-C--:B------:R-:W-:Y:S02]  /*cdd0*/  IADD3 R41, P3, PT, R31, R0.reuse, RZ ;  /* 0x000000001f297210 */ /* 0x080fe40007f7e0ff */
[----:B------:R-:W-:Y:S01]  /*cde0*/  SHF.R.S32.HI R75, RZ, 0x1f, R31 ;  /* 0x0000001fff4b7819 */ /* 0x000fe2000001141f */
[----:B------:R-:W-:Y:S01]  /*cdf0*/  STL [R1+0xe98], R16 ;  /* 0x000e981001007387 */ /* 0x000fe20000100800 */
[----:B0-----:R-:W-:-:S03]  /*ce00*/  IADD3 R13, P5, PT, R78, R0, RZ ;  /* 0x000000004e0d7210 */ /* 0x001fc60007fbe0ff */
[----:B------:R0:W-:Y:S01]  /*ce10*/  STL [R1+0xe94], R8 ;  /* 0x000e940801007387 */ /* 0x0001e20000100800 */
[----:B------:R-:W-:Y:S02]  /*ce20*/  IMAD.X R44, R75, 0x1, R3, P3 ;  /* 0x000000014b2c7824 */ /* 0x000fe400018e0603 */
[----:B------:R-:W-:Y:S01]  /*ce30*/  VIADD R12, R21, 0xffffff94 ;  /* 0xffffff94150c7836 */ /* 0x000fe20000000000 */
[----:B0-----:R-:W-:Y:S02]  /*ce40*/  SHF.R.S32.HI R8, RZ, 0x1f, R78 ;  /* 0x0000001fff087819 */ /* 0x001fe4000001144e */
[----:B------:R-:W-:Y:S01]  /*ce50*/  PRMT R52, RZ, 0x7610, R52 ;  /* 0x00007610ff347816 */ /* 0x000fe20000000034 */
[----:B---3--:R0:W-:Y:S04]  /*ce60*/  STL [R1+0x360], R7 ;  /* 0x0003600701007387 */ /* 0x0081e80000100800 */
[----:B------:R-:W-:Y:S04]  /*ce70*/  STL [R1+0xd60], R41 ;  /* 0x000d602901007387 */ /* 0x000fe80000100800 */
[----:B--2---:R1:W-:Y:S01]  /*ce80*/  STL [R1+0x364], R20 ;  /* 0x0003641401007387 */ /* 0x0043e20000100800 */
[----:B0-----:R-:W-:-:S02]  /*ce90*/  IMAD.MOV.U32 R7, RZ, RZ, R64 ;  /* 0x000000ffff077224 */ /* 0x001fc400078e0040 */
[----:B------:R-:W-:Y:S01]  /*cea0*/  IMAD.X R64, R8, 0x1, R3, P5 ;  /* 0x0000000108407824 */ /* 0x000fe200028e0603 */
[----:B-1----:R-:W-:-:S05]  /*ceb0*/  IADD3 R20, P3, PT, R84, R2, RZ ;  /* 0x0000000254147210 */ /* 0x002fca0007f7e0ff */
[----:B------:R-:W-:Y:S01]  /*cec0*/  IMAD.X R16, R11, 0x1, R4, P3 ;  /* 0x000000010b107824 */ /* 0x000fe200018e0604 */
[----:B------:R-:W-:Y:S01]  /*ced0*/  ISETP.GE.U32.AND P3, PT, R12, 0x7fffff15, PT ;  /* 0x7fffff150c00780c */ /* 0x000fe20003f66070 */
[----:B------:R-:W-:Y:S01]  /*cee0*/  IMAD.MOV.U32 R12, RZ, RZ, R64 ;  /* 0x000000ffff0c7224 */ /* 0x000fe200078e0040 */
[----:B------:R-:W-:Y:S04]  /*cef0*/  STL [R1+0xd5c], R44 ;  /* 0x000d5c2c01007387 */ /* 0x000fe80000100800 */
[----:B------:R0:W-:Y:S02]  /*cf00*/  STL [R1+0xf00], R13 ;  /* 0x000f000d01007387 */ /* 0x0001e40000100800 */
[----:B0-----:R-:W-:-:S04]  /*cf10*/  @!P6 LOP3.LUT R13, R13, R12, RZ, 0x3c, !PT ;  /* 0x0000000c0d0de212 */ /* 0x001fc800078e3cff */
[----:B------:R-:W-:-:S04]  /*cf20*/  @!P6 LOP3.LUT R12, R13, R12, RZ, 0x3c, !PT ;  /* 0x0000000c0d0ce212 */ /* 0x000fc800078e3cff */
[----:B------:R-:W-:-:S05]  /*cf30*/  @!P6 LOP3.LUT R13, R13, R12, RZ, 0x3c, !PT ;  /* 0x0000000c0d0de212 */ /* 0x000fca00078e3cff */
[----:B------:R0:W2:Y:S04]  /*cf40*/  @!P6 LDG.E.U8 R52, desc[UR20][R12.64] ;  /* 0x000000140c34e981 */ /* 0x0000a8000c1e1100 */
[----:B------:R-:W-:Y:S04]  /*cf50*/  STL [R1+0x318], R20 ;  /* 0x0003181401007387 */ /* 0x000fe80000100800 */
[----:B------:R1:W-:Y:S01]  /*cf60*/  STL [R1+0xefc], R64 ;  /* 0x000efc4001007387 */ /* 0x0003e20000100800 */
[----:B------:R-:W-:Y:S02]  /*cf70*/  PRMT R84, RZ, 0x7610, R84 ;  /* 0x00007610ff547816 */ /* 0x000fe40000000054 */
[----:B-1----:R-:W-:-:S05]  /*cf80*/  IADD3 R64, P5, PT, R78, R2, RZ ;  /* 0x000000024e407210 */ /* 0x002fca0007fbe0ff */
[----:B0-----:R-:W-:Y:S02]  /*cf90*/  IMAD.X R13, R8, 0x1, R4, P5 ;  /* 0x00000001080d7824 */ /* 0x001fe400028e0604 */
[----:B------:R-:W-:-:S05]  /*cfa0*/  @!P6 IMAD.MOV.U32 R12, RZ, RZ, R64 ;  /* 0x000000ffff0ce224 */ /* 0x000fca00078e0040 */
[----:B------:R0:W3:Y:S01]  /*cfb0*/  @!P6 LDG.E.U8 R84, desc[UR20][R12.64] ;  /* 0x000000140c54e981 */ /* 0x0000e2000c1e1100 */
[----:B------:R-:W-:-:S03]  /*cfc0*/  IMAD R11, R6, 0x53, RZ ;  /* 0x00000053060b7824 */ /* 0x000fc600078e02ff */
[----:B------:R-:W-:Y:S04]  /*cfd0*/  STL [R1+0x314], R16 ;  /* 0x0003141001007387 */ /* 0x000fe80000100800 */
[----:B------:R1:W-:Y:S01]  /*cfe0*/  STL [R1+0xf08], R64 ;  /* 0x000f084001007387 */ /* 0x0003e20000100800 */
[----:B------:R-:W-:-:S03]  /*cff0*/  SHF.R.S32.HI R8, RZ, 0x1f, R11 ;  /* 0x0000001fff087819 */ /* 0x000fc6000001140b */
[----:B------:R-:W-:Y:S01]  /*d000*/  STL [R1+0xf04], R13 ;  /* 0x000f040d01007387 */ /* 0x000fe20000100800 */
[----:B------:R-:W-:Y:S01]  /*d010*/  VIADD R78, R21, 0xffffff8c ;  /* 0xffffff8c154e7836 */ /* 0x000fe20000000000 */
[----:B------:R-:W-:Y:S02]  /*d020*/  PRMT R10, RZ, 0x7610, R10 ;  /* 0x00007610ff0a7816 */ /* 0x000fe4000000000a */
[----:B--2---:R2:W-:Y:S04]  /*d030*/  STL [R1+0x35c], R52 ;  /* 0x00035c3401007387 */ /* 0x0045e80000100800 */
[----:B-1----:R-:W4:Y:S01]  /*d040*/  LDL.LU R64, [R1+0x1bd0] ;  /* 0x001bd00001407983 */ /* 0x002f220000300800 */
[----:B--2---:R-:W-:-:S05]  /*d050*/  IADD3 R52, P5, PT, R11, R0, RZ ;  /* 0x000000000b347210 */ /* 0x004fca0007fbe0ff */
[----:B0-----:R-:W-:Y:S01]  /*d060*/  IMAD.MOV.U32 R13, RZ, RZ, R52 ;  /* 0x000000ffff0d7224 */ /* 0x001fe200078e0034 */
[----:B------:R0:W-:Y:S01]  /*d070*/  STL [R1+0xf70], R52 ;  /* 0x000f703401007387 */ /* 0x0001e20000100800 */
[----:B------:R-:W-:-:S05]  /*d080*/  IMAD.X R12, R8, 0x1, R3, P5 ;  /* 0x00000001080c7824 */ /* 0x000fca00028e0603 */
[----:B------:R-:W-:Y:S02]  /*d090*/  @!P0 LOP3.LUT R13, R13, R12, RZ, 0x3c, !PT ;  /* 0x0000000c0d0d8212 */ /* 0x000fe400078e3cff */
[----:B0-----:R-:W-:-:S05]  /*d0a0*/  IADD3 R52, P6, PT, R11, R2, RZ ;  /* 0x000000020b347210 */ /* 0x001fca0007fde0ff */
[----:B------:R-:W-:Y:S01]  /*d0b0*/  STL [R1+0xf78], R52 ;  /* 0x000f783401007387 */ /* 0x000fe20000100800 */
[----:B------:R-:W-:-:S03]  /*d0c0*/  ISETP.GE.U32.AND P5, PT, R78, 0x7fffff0d, PT ;  /* 0x7fffff0d4e00780c */ /* 0x000fc60003fa6070 */
[----:B------:R0:W-:Y:S01]  /*d0d0*/  STL [R1+0xf6c], R12 ;  /* 0x000f6c0c01007387 */ /* 0x0001e20000100800 */
[----:B------:R-:W-:-:S03]  /*d0e0*/  PRMT R78, RZ, 0x7610, R78 ;  /* 0x00007610ff4e7816 */ /* 0x000fc6000000004e */
[----:B---3--:R1:W-:Y:S01]  /*d0f0*/  STL [R1+0x354], R84 ;  /* 0x0003545401007387 */ /* 0x0083e20000100800 */
[----:B0-----:R-:W-:-:S04]  /*d100*/  @!P0 LOP3.LUT R12, R13, R12, RZ, 0x3c, !PT ;  /* 0x0000000c0d0c8212 */ /* 0x001fc800078e3cff */
[----:B------:R-:W-:Y:S01]  /*d110*/  @!P0 LOP3.LUT R13, R13, R12, RZ, 0x3c, !PT ;  /* 0x0000000c0d0d8212 */ /* 0x000fe200078e3cff */
[----:B-1----:R-:W-:-:S04]  /*d120*/  IMAD.X R84, R8, 0x1, R4, P6 ;  /* 0x0000000108547824 */ /* 0x002fc800030e0604 */
[----:B------:R0:W2:Y:S02]  /*d130*/  @!P0 LDG.E.U8 R78, desc[UR20][R12.64] ;  /* 0x000000140c4e8981 */ /* 0x0000a4000c1e1100 */
[----:B0-----:R-:W-:Y:S02]  /*d140*/  @!P0 IMAD.MOV.U32 R12, RZ, RZ, R52 ;  /* 0x000000ffff0c8224 */ /* 0x001fe400078e0034 */
[----:B------:R-:W-:-:S05]  /*d150*/  @!P0 IMAD.MOV.U32 R13, RZ, RZ, R84 ;  /* 0x000000ffff0d8224 */ /* 0x000fca00078e0054 */
[----:B------:R0:W3:Y:S01]  /*d160*/  @!P0 LDG.E.U8 R10, desc[UR20][R12.64] ;  /* 0x000000140c0a8981 */ /* 0x0000e2000c1e1100 */
[----:B------:R-:W-:Y:S01]  /*d170*/  IADD3 R87, P6, PT, R87, R2, RZ ;  /* 0x0000000257577210 */ /* 0x000fe20007fde0ff */
[----:B------:R-:W-:Y:S02]  /*d180*/  IMAD R11, R6, 0x5b, RZ ;  /* 0x0000005b060b7824 */ /* 0x000fe400078e02ff */
[----:B------:R-:W-:Y:S04]  /*d190*/  STL [R1+0xf74], R84 ;  /* 0x000f745401007387 */ /* 0x000fe80000100800 */
[----:B------:R-:W-:Y:S01]  /*d1a0*/  STL [R1+0xba0], R87 ;  /* 0x000ba05701007387 */ /* 0x000fe20000100800 */
[----:B------:R-:W-:Y:S01]  /*d1b0*/  SHF.R.S32.HI R8, RZ, 0x1f, R11 ;  /* 0x0000001fff087819 */ /* 0x000fe2000001140b */
[----:B0-----:R-:W-:Y:S01]  /*d1c0*/  VIADD R12, R21, 0xffffff84 ;  /* 0xffffff84150c7836 */ /* 0x001fe20000000000 */
[----:B------:R-:W-:Y:S01]  /*d1d0*/  PRMT R37, RZ, 0x7610, R37 ;  /* 0x00007610ff257816 */ /* 0x000fe20000000025 */
[----:B---3--:R0:W-:Y:S04]  /*d1e0*/  STL [R1+0x34c], R10 ;  /* 0x00034c0a01007387 */ /* 0x0081e80000100800 */
[----:B--2---:R1:W-:Y:S01]  /*d1f0*/  STL [R1+0x350], R78 ;  /* 0x0003504e01007387 */ /* 0x0043e20000100800 */
[----:B0-----:R-:W-:Y:S01]  /*d200*/  IMAD.X R10, R14, 0x1, R4, P6 ;  /* 0x000000010e0a7824 */ /* 0x001fe200030e0604 */
[----:B------:R-:W-:-:S02]  /*d210*/  IADD3 R52, P6, PT, R11, R0, RZ ;  /* 0x000000000b347210 */ /* 0x000fc40007fde0ff */
[-C--:B-1----:R-:W-:Y:S02]  /*d220*/  IADD3 R78, P0, PT, R38, R2.reuse, RZ ;  /* 0x00000002264e7210 */ /* 0x082fe40007f1e0ff */
[----:B------:R-:W-:Y:S01]  /*d230*/  PRMT R14, RZ, 0x7610, R14 ;  /* 0x00007610ff0e7816 */ /* 0x000fe2000000000e */
[----:B------:R-:W-:Y:S02]  /*d240*/  IMAD.X R13, R8, 0x1, R3, P6 ;  /* 0x00000001080d7824 */ /* 0x000fe400030e0603 */
[----:B------:R-:W-:Y:S01]  /*d250*/  IMAD.X R84, R42, 0x1, R4, P0 ;  /* 0x000000012a547824 */ /* 0x000fe200000e0604 */
[----:B------:R-:W-:Y:S01]  /*d260*/  ISETP.GE.U32.AND P0, PT, R12, 0x7fffff05, PT ;  /* 0x7fffff050c00780c */ /* 0x000fe20003f06070 */
[----:B------:R-:W-:Y:S01]  /*d270*/  @!P2 IMAD.MOV.U32 R12, RZ, RZ, R52 ;  /* 0x000000ffff0ca224 */ /* 0x000fe200078e0034 */
[----:B------:R-:W-:Y:S01]  /*d280*/  IADD3 R38, P6, PT, R11, R2, RZ ;  /* 0x000000020b267210 */ /* 0x000fe20007fde0ff */
[----:B------:R-:W-:Y:S04]  /*d290*/  STL [R1+0xfe0], R52 ;  /* 0x000fe03401007387 */ /* 0x000fe80000100800 */
[----:B------:R-:W-:Y:S04]  /*d2a0*/  STL [R1+0xb9c], R10 ;  /* 0x000b9c0a01007387 */ /* 0x000fe80000100800 */
[----:B------:R-:W-:Y:S04]  /*d2b0*/  STL [R1+0xc20], R78 ;  /* 0x000c204e01007387 */ /* 0x000fe80000100800 */
        /* <DEDUP_REMOVED lines=14> */
[----:B------:R0:W-:Y:S02]  /*d3a0*/  STL [R1+0xfe4], R13 ;  /* 0x000fe40d01007387 */ /* 0x0001e40000100800 */
[----:B0-----:R-:W-:Y:S02]  /*d3b0*/  IMAD.X R13, R8, 0x1, R3, P6 ;  /* 0x00000001080d7824 */ /* 0x001fe400030e0603 */
[----:B---3--:R0:W-:Y:S04]  /*d3c0*/  STL [R1+0x290], R37 ;  /* 0x0002902501007387 */ /* 0x0081e80000100800 */
[----:B------:R-:W-:Y:S04]  /*d3d0*/  STL [R1+0x1050], R52 ;  /* 0x0010503401007387 */ /* 0x000fe80000100800 */
[----:B------:R1:W2:Y:S01]  /*d3e0*/  @!P1 LDG.E.U8 R51, desc[UR20][R12.64] ;  /* 0x000000140c339981 */ /* 0x0002a2000c1e1100 */
[----:B0-----:R-:W-:-:S05]  /*d3f0*/  IADD3 R37, P2, PT, R11, R2, RZ ;  /* 0x000000020b257210 */ /* 0x001fca0007f5e0ff */
[----:B------:R-:W-:Y:S01]  /*d400*/  IMAD.X R38, R8, 0x1, R4, P2 ;  /* 0x0000000108267824 */ /* 0x000fe200010e0604 */
[----:B------:R-:W-:Y:S01]  /*d410*/  STL [R1+0x1058], R37 ;  /* 0x0010582501007387 */ /* 0x000fe20000100800 */
[----:B-1----:R-:W-:-:S03]  /*d420*/  @!P1 IMAD.MOV.U32 R12, RZ, RZ, R37 ;  /* 0x000000ffff0c9224 */ /* 0x002fc600078e0025 */
[----:B------:R0:W-:Y:S02]  /*d430*/  STL [R1+0x104c], R13 ;  /* 0x00104c0d01007387 */ /* 0x0001e40000100800 */
[----:B0-----:R-:W-:-:S05]  /*d440*/  @!P1 IMAD.MOV.U32 R13, RZ, RZ, R38 ;  /* 0x000000ffff0d9224 */ /* 0x001fca00078e0026 */
[----:B------:R0:W3:Y:S04]  /*d450*/  @!P1 LDG.E.U8 R28, desc[UR20][R12.64] ;  /* 0x000000140c1c9981 */ /* 0x0000e8000c1e1100 */
[----:B------:R1:W-:Y:S01]  /*d460*/  STL [R1+0x1054], R38 ;  /* 0x0010542601007387 */ /* 0x0003e20000100800 */
[----:B------:R-:W-:Y:S02]  /*d470*/  IMAD R11, R6, 0x6b, RZ ;  /* 0x0000006b060b7824 */ /* 0x000fe400078e02ff */
[C---:B------:R-:W-:Y:S02]  /*d480*/  VIADD R14, R21.reuse, 0xfffffffb ;  /* 0xfffffffb150e7836 */ /* 0x040fe40000000000 */
[----:B0-----:R-:W-:Y:S01]  /*d490*/  VIADD R12, R21, 0xfffffff3 ;  /* 0xfffffff3150c7836 */ /* 0x001fe20000000000 */
[----:B------:R-:W-:-:S02]  /*d4a0*/  SHF.R.S32.HI R8, RZ, 0x1f, R11 ;  /* 0x0000001fff087819 */ /* 0x000fc4000001140b */
[-C--:B-1----:R-:W-:Y:S02]  /*d4b0*/  IADD3 R38, P1, PT, R26, R2.reuse, RZ ;  /* 0x000000021a267210 */ /* 0x082fe40007f3e0ff */
[----:B------:R-:W-:Y:S02]  /*d4c0*/  ISETP.GE.U32.AND P6, PT, R14, 0x7fffff7c, PT ;  /* 0x7fffff7c0e00780c */ /* 0x000fe40003fc6070 */
[----:B------:R-:W-:Y:S01]  /*d4d0*/  PRMT R14, RZ, 0x7610, R14 ;  /* 0x00007610ff0e7816 */ /* 0x000fe2000000000e */
[----:B--2---:R0:W-:Y:S02]  /*d4e0*/  STL [R1+0x280], R51 ;  /* 0x0002803301007387 */ /* 0x0041e40000100800 */
[----:B0-----:R-:W-:-:S05]  /*d4f0*/  IADD3 R51, P2, PT, R39, R2, RZ ;  /* 0x0000000227337210 */ /* 0x001fca0007f5e0ff */
[----:B------:R-:W-:Y:S01]  /*d500*/  STL [R1+0xca0], R51 ;  /* 0x000ca03301007387 */ /* 0x000fe20000100800 */
[--C-:B------:R-:W-:Y:S02]  /*d510*/  IMAD.X R52, R47, 0x1, R4.reuse, P2 ;  /* 0x000000012f347824 */ /* 0x100fe400010e0604 */
[----:B------:R-:W-:Y:S01]  /*d520*/  IMAD.X R39, R72, 0x1, R4, P1 ;  /* 0x0000000148277824 */ /* 0x000fe200008e0604 */
[----:B------:R-:W-:Y:S01]  /*d530*/  ISETP.GE.U32.AND P1, PT, R12, 0x7fffff74, PT ;  /* 0x7fffff740c00780c */ /* 0x000fe20003f26070 */
[----:B---3--:R0:W-:Y:S02]  /*d540*/  STL [R1+0x274], R28 ;  /* 0x0002741c01007387 */ /* 0x0081e40000100800 */
[----:B0-----:R-:W-:-:S05]  /*d550*/  IADD3 R28, P2, PT, R11, R0, RZ ;  /* 0x000000000b1c7210 */ /* 0x001fca0007f5e0ff */
[----:B------:R-:W-:Y:S02]  /*d560*/  IMAD.X R13, R8, 0x1, R3, P2 ;  /* 0x00000001080d7824 */ /* 0x000fe400010e0603 */
[----:B------:R-:W-:-:S05]  /*d570*/  @!P3 IMAD.MOV.U32 R12, RZ, RZ, R28 ;  /* 0x000000ffff0cb224 */ /* 0x000fca00078e001c */
[----:B------:R0:W2:Y:S01]  /*d580*/  @!P3 LDG.E.U8 R14, desc[UR20][R12.64] ;  /* 0x000000140c0eb981 */ /* 0x0000a2000c1e1100 */
[----:B------:R-:W-:-:S03]  /*d590*/  IADD3 R26, P2, PT, R11, R2, RZ ;  /* 0x000000020b1a7210 */ /* 0x000fc60007f5e0ff */
[----:B------:R1:W-:Y:S01]  /*d5a0*/  STL [R1+0x10bc], R28 ;  /* 0x0010bc1c01007387 */ /* 0x0003e20000100800 */
[----:B------:R-:W-:Y:S01]  /*d5b0*/  IMAD R11, R6, 0x73, RZ ;  /* 0x00000073060b7824 */ /* 0x000fe200078e02ff */
[----:B------:R-:W-:Y:S02]  /*d5c0*/  PRMT R93, RZ, 0x7610, R93 ;  /* 0x00007610ff5d7816 */ /* 0x000fe4000000005d */
[----:B------:R-:W-:Y:S01]  /*d5d0*/  STL [R1+0xc9c], R52 ;  /* 0x000c9c3401007387 */ /* 0x000fe20000100800 */
[----:B0-----:R-:W-:-:S03]  /*d5e0*/  @!P3 IMAD.MOV.U32 R12, RZ, RZ, R26 ;  /* 0x000000ffff0cb224 */ /* 0x001fc600078e001a */
[----:B------:R-:W-:Y:S01]  /*d5f0*/  STL [R1+0xd08], R38 ;  /* 0x000d082601007387 */ /* 0x000fe20000100800 */
[----:B-1----:R-:W-:-:S03]  /*d600*/  IMAD.X R28, R8, 0x1, R4, P2 ;  /* 0x00000001081c7824 */ /* 0x002fc600010e0604 */
[----:B------:R0:W-:Y:S01]  /*d610*/  STL [R1+0x10b8], R13 ;  /* 0x0010b80d01007387 */ /* 0x0001e20000100800 */
[----:B------:R-:W-:Y:S02]  /*d620*/  SHF.R.S32.HI R8, RZ, 0x1f, R11 ;  /* 0x0000001fff087819 */ /* 0x000fe4000001140b */
[----:B------:R-:W-:Y:S01]  /*d630*/  IADD3 R37, P2, PT, R11, R0, RZ ;  /* 0x000000000b257210 */ /* 0x000fe20007f5e0ff */
[----:B------:R-:W-:Y:S01]  /*d640*/  STL [R1+0xd04], R39 ;  /* 0x000d042701007387 */ /* 0x000fe20000100800 */
[----:B0-----:R-:W-:-:S03]  /*d650*/  @!P3 IMAD.MOV.U32 R13, RZ, RZ, R28 ;  /* 0x000000ffff0db224 */ /* 0x001fc600078e001c */
[----:B------:R0:W-:Y:S01]  /*d660*/  STL [R1+0x10c4], R26 ;  /* 0x0010c41a01007387 */ /* 0x0001e20000100800 */
[----:B------:R-:W-:-:S03]  /*d670*/  PRMT R34, RZ, 0x7610, R34 ;  /* 0x00007610ff227816 */ /* 0x000fc60000000022 */
[----:B------:R1:W3:Y:S01]  /*d680*/  @!P3 LDG.E.U8 R93, desc[UR20][R12.64] ;  /* 0x000000140c5db981 */ /* 0x0002e2000c1e1100 */
[----:B0-----:R-:W-:Y:S01]  /*d690*/  IADD3 R26, P3, PT, R11, R2, RZ ;  /* 0x000000020b1a7210 */ /* 0x001fe20007f7e0ff */
[----:B-1----:R-:W-:Y:S02]  /*d6a0*/  IMAD.X R13, R8, 0x1, R3, P2 ;  /* 0x00000001080d7824 */ /* 0x002fe400010e0603 */
[----:B------:R-:W-:Y:S01]  /*d6b0*/  @!P5 IMAD.MOV.U32 R12, RZ, RZ, R37 ;  /* 0x000000ffff0cd224 */ /* 0x000fe200078e0025 */
[----:B------:R-:W-:-:S04]  /*d6c0*/  PRMT R17, RZ, 0x7610, R17 ;  /* 0x00007610ff117816 */ /* 0x000fc80000000011 */
[----:B------:R0:W3:Y:S02]  /*d6d0*/  @!P5 LDG.E.U8 R34, desc[UR20][R12.64] ;  /* 0x000000140c22d981 */ /* 0x0000e4000c1e1100 */
[----:B0-----:R-:W-:Y:S02]  /*d6e0*/  @!P5 IMAD.MOV.U32 R12, RZ, RZ, R26 ;  /* 0x000000ffff0cd224 */ /* 0x001fe400078e001a */
[----:B--2---:R-:W-:Y:S04]  /*d6f0*/  STL [R1+0x244], R14 ;  /* 0x0002440e01007387 */ /* 0x004fe80000100800 */
[----:B------:R0:W-:Y:S04]  /*d700*/  STL [R1+0x10c0], R28 ;  /* 0x0010c01c01007387 */ /* 0x0001e80000100800 */
[----:B------:R-:W-:Y:S04]  /*d710*/  STL [R1+0x1120], R37 ;  /* 0x0011202501007387 */ /* 0x000fe80000100800 */
[----:B------:R-:W-:Y:S01]  /*d720*/  STL [R1+0x1128], R26 ;  /* 0x0011281a01007387 */ /* 0x000fe20000100800 */
[----:B0-----:R-:W-:-:S03]  /*d730*/  IMAD.X R28, R8, 0x1, R4, P3 ;  /* 0x00000001081c7824 */ /* 0x001fc600018e0604 */
[----:B------:R0:W-:Y:S02]  /*d740*/  STL [R1+0x111c], R13 ;  /* 0x00111c0d01007387 */ /* 0x0001e40000100800 */
[----:B0-----:R-:W-:-:S05]  /*d750*/  @!P5 IMAD.MOV.U32 R13, RZ, RZ, R28 ;  /* 0x000000ffff0dd224 */ /* 0x001fca00078e001c */
[----:B------:R0:W2:Y:S01]  /*d760*/  @!P5 LDG.E.U8 R17, desc[UR20][R12.64] ;  /* 0x000000140c11d981 */ /* 0x0000a2000c1e1100 */
[----:B------:R-:W-:-:S03]  /*d770*/  IMAD R11, R6, 0x7b, RZ ;  /* 0x0000007b060b7824 */ /* 0x000fc600078e02ff */
[----:B------:R-:W-:Y:S02]  /*d780*/  STL [R1+0x1124], R28 ;  /* 0x0011241c01007387 */ /* 0x000fe40000100800 */
[----:B------:R-:W-:Y:S02]  /*d790*/  SHF.R.S32.HI R8, RZ, 0x1f, R11 ;  /* 0x0000001fff087819 */ /* 0x000fe4000001140b */
[-C--:B------:R-:W-:Y:S01]  /*d7a0*/  IADD3 R26, P5, PT, R11, R2.reuse, RZ ;  /* 0x000000020b1a7210 */ /* 0x080fe20007fbe0ff */
[----:B---3--:R1:W-:Y:S01]  /*d7b0*/  STL [R1+0x228], R34 ;  /* 0x0002282201007387 */ /* 0x0083e20000100800 */
[----:B0-----:R-:W-:Y:S01]  /*d7c0*/  VIADD R12, R21, 0xffffffe3 ;  /* 0xffffffe3150c7836 */ /* 0x001fe20000000000 */
[----:B-1----:R-:W-:Y:S01]  /*d7d0*/  IADD3 R34, P3, PT, R31, R2, RZ ;  /* 0x000000021f227210 */ /* 0x002fe20007f7e0ff */
[----:B------:R-:W-:-:S04]  /*d7e0*/  VIADD R13, R21, 0xffffffdb ;  /* 0xffffffdb150d7836 */ /* 0x000fc80000000000 */
[--C-:B------:R-:W-:Y:S01]  /*d7f0*/  IMAD.X R37, R75, 0x1, R4.reuse, P3 ;  /* 0x000000014b257824 */ /* 0x100fe200018e0604 */
[----:B------:R-:W-:Y:S01]  /*d800*/  PRMT R29, RZ, 0x7610, R29 ;  /* 0x00007610ff1d7816 */ /* 0x000fe2000000001d */
[----:B------:R-:W-:Y:S01]  /*d810*/  IMAD.X R28, R8, 0x1, R4, P5 ;  /* 0x00000001081c7824 */ /* 0x000fe200028e0604 */
[----:B------:R-:W-:Y:S02]  /*d820*/  ISETP.GE.U32.AND P5, PT, R13, 0x7fffff5c, PT ;  /* 0x7fffff5c0d00780c */ /* 0x000fe40003fa6070 */
[----:B----4-:R-:W-:Y:S01]  /*d830*/  PRMT R64, RZ, 0x7610, R64 ;  /* 0x00007610ff407816 */ /* 0x010fe20000000040 */
[----:B--2---:R0:W-:Y:S02]  /*d840*/  STL [R1+0x224], R17 ;  /* 0x0002241101007387 */ /* 0x0041e40000100800 */
[----:B0-----:R-:W-:Y:S01]  /*d850*/  IMAD.MOV.U32 R17, RZ, RZ, R7 ;  /* 0x000000ffff117224 */ /* 0x001fe200078e0007 */
[----:B------:R-:W-:-:S05]  /*d860*/  IADD3 R7, P3, PT, R11, R0, RZ ;  /* 0x000000000b077210 */ /* 0x000fca0007f7e0ff */
        /* <DEDUP_REMOVED lines=22> */
[----:B------:R-:W-:Y:S01]  /*d9d0*/  PRMT R25, RZ, 0x7610, R25 ;  /* 0x00007610ff197816 */ /* 0x000fe20000000019 */
[----:B------:R-:W-:-:S02]  /*d9e0*/  @!P6 IMAD.MOV.U32 R12, RZ, RZ, R24 ;  /* 0x000000ffff0ce224 */ /* 0x000fc400078e0018 */
[----:B------:R-:W-:Y:S02]  /*d9f0*/  @!P6 IMAD.MOV.U32 R13, RZ, RZ, R27 ;  /* 0x000000ffff0de224 */ /* 0x000fe400078e001b */
[C---:B------:R-:W-:Y:S01]  /*da00*/  VIADD R14, R21.reuse, 0xffffffeb ;  /* 0xffffffeb150e7836 */ /* 0x040fe20000000000 */
[----:B------:R-:W-:Y:S02]  /*da10*/  PRMT R75, RZ, 0x7610, R75 ;  /* 0x00007610ff4b7816 */ /* 0x000fe4000000004b */
[----:B------:R-:W-:Y:S01]  /*da20*/  PRMT R72, RZ, 0x7610, R72 ;  /* 0x00007610ff487816 */ /* 0x000fe20000000048 */
[----:B------:R0:W2:Y:S01]  /*da30*/  @!P6 LDG.E.U8 R25, desc[UR20][R12.64] ;  /* 0x000000140c19e981 */ /* 0x0000a2000c1e1100 */
[----:B------:R-:W-:Y:S02]  /*da40*/  ISETP.GE.U32.AND P2, PT, R14, 0x7fffff6c, PT ;  /* 0x7fffff6c0e00780c */ /* 0x000fe40003f46070 */
[----:B------:R-:W-:Y:S01]  /*da50*/  PRMT R61, RZ, 0x7610, R61 ;  /* 0x00007610ff3d7816 */ /* 0x000fe2000000003d */
[----:B------:R-:W-:Y:S01]  /*da60*/  VIADD R8, R21, 0xffffffd3 ;  /* 0xffffffd315087836 */ /* 0x000fe20000000000 */
[----:B------:R-:W-:Y:S01]  /*da70*/  PRMT R54, RZ, 0x7610, R54 ;  /* 0x00007610ff367816 */ /* 0x000fe20000000036 */
[----:B------:R-:W2:Y:S01]  /*da80*/  LDL.LU R27, [R1+0x1bb4] ;  /* 0x001bb400011b7983 */ /* 0x000ea20000300800 */
[----:B----4-:R-:W-:Y:S01]  /*da90*/  PRMT R7, RZ, 0x7610, R7 ;  /* 0x00007610ff077816 */ /* 0x010fe20000000007 */
[----:B0-----:R-:W-:-:S02]  /*daa0*/  @!P6 IMAD.MOV.U32 R12, RZ, RZ, R20 ;  /* 0x000000ffff0ce224 */ /* 0x001fc400078e0014 */
[----:B------:R-:W-:Y:S01]  /*dab0*/  @!P6 IMAD.MOV.U32 R13, RZ, RZ, R16 ;  /* 0x000000ffff0de224 */ /* 0x000fe200078e0010 */
[----:B------:R-:W-:Y:S01]  /*dac0*/  ISETP.GE.U32.AND P0, PT, R8, 0x7fffff54, PT ;  /* 0x7fffff540800780c */ /* 0x000fe20003f06070 */
[----:B------:R-:W4:Y:S04]  /*dad0*/  LDL.LU R24, [R1+0x1bb0] ;  /* 0x001bb00001187983 */ /* 0x000f280000300800 */
[----:B------:R0:W2:Y:S02]  /*dae0*/  @!P6 LDG.E.U8 R7, desc[UR20][R12.64] ;  /* 0x000000140c07e981 */ /* 0x0000a4000c1e1100 */
[----:B0-----:R-:W-:Y:S02]  /*daf0*/  @!P1 IMAD.MOV.U32 R12, RZ, RZ, R15 ;  /* 0x000000ffff0c9224 */ /* 0x001fe400078e000f */
[----:B------:R-:W-:Y:S01]  /*db00*/  @!P1 IMAD.MOV.U32 R13, RZ, RZ, R5 ;  /* 0x000000ffff0d9224 */ /* 0x000fe200078e0005 */
[----:B------:R-:W-:Y:S01]  /*db10*/  PRMT R47, RZ, 0x7610, R47 ;  /* 0x00007610ff2f7816 */ /* 0x000fe2000000002f */
[----:B------:R-:W-:Y:S01]  /*db20*/  VIADD R8, R21, 0xffffffcb ;  /* 0xffffffcb15087836 */ /* 0x000fe20000000000 */
[----:B------:R-:W-:-:S04]  /*db30*/  PRMT R42, RZ, 0x7610, R42 ;  /* 0x00007610ff2a7816 */ /* 0x000fc8000000002a */
[----:B------:R-:W-:Y:S01]  /*db40*/  ISETP.GE.U32.AND P6, PT, R8, 0x7fffff4c, PT ;  /* 0x7fffff4c0800780c */ /* 0x000fe20003fc6070 */
[----:B------:R-:W-:Y:S01]  /*db50*/  VIADD R8, R21, 0xffffffc3 ;  /* 0xffffffc315087836 */ /* 0x000fe20000000000 */
[----:B------:R-:W-:Y:S02]  /*db60*/  PRMT R14, RZ, 0x7610, R14 ;  /* 0x00007610ff0e7816 */ /* 0x000fe4000000000e */
[----:B------:R-:W-:Y:S02]  /*db70*/  PRMT R11, RZ, 0x7610, R11 ;  /* 0x00007610ff0b7816 */ /* 0x000fe4000000000b */
[----:B---3--:R-:W-:-:S06]  /*db80*/  PRMT R64, RZ, 0x7610, R64 ;  /* 0x00007610ff407816 */ /* 0x008fcc0000000040 */
        /* <DEDUP_REMOVED lines=17> */
[----:B------:R-:W-:Y:S02]  /*dca0*/  VIADD R8, R21, 0xffffffbb ;  /* 0xffffffbb15087836 */ /* 0x000fe40000000000 */
        /* <DEDUP_REMOVED lines=20> */
[----:B------:R1:W-:Y:S01]  /*ddf0*/  STL [R1+0x1f8], R7 ;  /* 0x0001f80701007387 */ /* 0x0003e20000100800 */
[----:B------:R-:W-:-:S03]  /*de00*/  IMAD R84, R6, 0x5, RZ ;  /* 0x0000000506547824 */ /* 0x000fc600078e02ff */
[----:B-1----:R-:W2:Y:S04]  /*de10*/  LDL.LU R7, [R1+0x1ba0] ;  /* 0x001ba00001077983 */ /* 0x002ea80000300800 */
[----:B------:R-:W2:Y:S04]  /*de20*/  LDL.LU R5, [R1+0x1b9c] ;  /* 0x001b9c0001057983 */ /* 0x000ea80000300800 */
[----:B------:R-:W2:Y:S01]  /*de30*/  LDL.LU R15, [R1+0x1b98] ;  /* 0x001b9800010f7983 */ /* 0x000ea20000300800 */
[----:B0-----:R-:W-:Y:S01]  /*de40*/  VIADD R12, R21, 0xffffffab ;  /* 0xffffffab150c7836 */ /* 0x001fe20000000000 */
[----:B------:R-:W-:-:S02]  /*de50*/  PRMT R35, RZ, 0x7610, R35 ;  /* 0x00007610ff237816 */ /* 0x000fc40000000023 */
[----:B---3--:R0:W-:Y:S04]  /*de60*/  STL [R1+0x1f0], R64 ;  /* 0x0001f04001007387 */ /* 0x0081e80000100800 */
[----:B0-----:R-:W3:Y:S04]  /*de70*/  LDL.LU R64, [R1+0x1b94] ;  /* 0x001b940001407983 */ /* 0x001ee80000300800 */
[----:B------:R-:W3:Y:S04]  /*de80*/  LDL.LU R10, [R1+0x1b90] ;  /* 0x001b9000010a7983 */ /* 0x000ee80000300800 */
[----:B------:R-:W3:Y:S04]  /*de90*/  LDL.LU R9, [R1+0x1b8c] ;  /* 0x001b8c0001097983 */ /* 0x000ee80000300800 */
[----:B----4-:R0:W-:Y:S04]  /*dea0*/  STL [R1+0x1c0], R14 ;  /* 0x0001c00e01007387 */ /* 0x0101e80000100800 */
[----:B------:R-:W-:Y:S01]  /*deb0*/  STL [R1+0x1e8], R75 ;  /* 0x0001e84b01007387 */ /* 0x000fe20000100800 */
[----:B0-----:R-:W-:-:S05]  /*dec0*/  IMAD R14, R6, 0x34, RZ ;  /* 0x00000034060e7824 */ /* 0x001fca00078e02ff */
[----:B------:R-:W-:Y:S01]  /*ded0*/  IADD3 R13, P5, PT, R14, R0, RZ ;  /* 0x000000000e0d7210 */ /* 0x000fe20007fbe0ff */
[----:B------:R0:W-:Y:S04]  /*dee0*/  STL [R1+0x1ac], R8 ;  /* 0x0001ac0801007387 */ /* 0x0001e80000100800 */
[----:B------:R-:W-:Y:S04]  /*def0*/  STL [R1+0x1e0], R72 ;  /* 0x0001e04801007387 */ /* 0x000fe80000100800 */
[----:B------:R1:W-:Y:S01]  /*df00*/  STL [R1+0x1b4], R11 ;  /* 0x0001b40b01007387 */ /* 0x0003e20000100800 */
[----:B0-----:R-:W-:-:S03]  /*df10*/  SHF.R.S32.HI R8, RZ, 0x1f, R14 ;  /* 0x0000001fff087819 */ /* 0x001fc6000001140e */
[----:B------:R0:W-:Y:S01]  /*df20*/  STL [R1+0x1d4], R54 ;  /* 0x0001d43601007387 */ /* 0x0001e20000100800 */
[----:B-1----:R-:W-:Y:S02]  /*df30*/  SHF.R.S32.HI R11, RZ, 0x1f, R84 ;  /* 0x0000001fff0b7819 */ /* 0x002fe40000011454 */
[----:B0-----:R-:W-:Y:S01]  /*df40*/  IADD3 R54, P0, PT, R84, R0, RZ ;  /* 0x0000000054367210 */ /* 0x001fe20007f1e0ff */
[--C-:B------:R-:W-:Y:S01]  /*df50*/  IMAD.X R37, R8, 0x1, R3.reuse, P5 ;  /* 0x0000000108257824 */ /* 0x100fe200028e0603 */
[----:B------:R-:W-:Y:S03]  /*df60*/  STL [R1+0x1dc], R61 ;  /* 0x0001dc3d01007387 */ /* 0x000fe60000100800 */
[----:B------:R-:W-:Y:S01]  /*df70*/  IMAD.X R56, R11, 0x1, R3, P0 ;  /* 0x000000010b387824 */ /* 0x000fe200000e0603 */
[----:B------:R-:W-:Y:S01]  /*df80*/  ISETP.GE.U32.AND P0, PT, R12, 0x7fffff2c, PT ;  /* 0x7fffff2c0c00780c */ /* 0x000fe20003f06070 */
[----:B------:R0:W-:Y:S01]  /*df90*/  STL [R1+0xdc0], R13 ;  /* 0x000dc00d01007387 */ /* 0x0001e20000100800 */
[----:B------:R-:W-:-:S02]  /*dfa0*/  @!P6 IMAD.MOV.U32 R12, RZ, RZ, R13 ;  /* 0x000000ffff0ce224 */ /* 0x000fc400078e000d */
[----:B0-----:R-:W-:-:S05]  /*dfb0*/  @!P6 IMAD.MOV.U32 R13, RZ, RZ, R37 ;  /* 0x000000ffff0de224 */ /* 0x001fca00078e0025 */
[----:B------:R0:W4:Y:S01]  /*dfc0*/  @!P6 LDG.E.U8 R35, desc[UR20][R12.64] ;  /* 0x000000140c23e981 */ /* 0x000122000c1e1100 */
[----:B------:R-:W-:Y:S01]  /*dfd0*/  IADD3 R34, P5, PT, R14, R2, RZ ;  /* 0x000000020e227210 */ /* 0x000fe20007fbe0ff */
[----:B------:R-:W-:Y:S01]  /*dfe0*/  IMAD R87, R6, 0xd, RZ ;  /* 0x0000000d06577824 */ /* 0x000fe200078e02ff */
[----:B------:R-:W-:Y:S01]  /*dff0*/  PRMT R32, RZ, 0x7610, R32 ;  /* 0x00007610ff207816 */ /* 0x000fe20000000020 */
[----:B------:R-:W-:Y:S02]  /*e000*/  STL [R1+0x320], R54 ;  /* 0x0003203601007387 */ /* 0x000fe40000100800 */
[----:B------:R-:W-:Y:S01]  /*e010*/  IMAD.X R8, R8, 0x1, R4, P5 ;  /* 0x0000000108087824 */ /* 0x000fe200028e0604 */
[----:B------:R-:W-:Y:S01]  /*e020*/  SHF.R.S32.HI R14, RZ, 0x1f, R87 ;  /* 0x0000001fff0e7819 */ /* 0x000fe20000011457 */
[----:B------:R-:W-:Y:S01]  /*e030*/  STL [R1+0xdbc], R37 ;  /* 0x000dbc2501007387 */ /* 0x000fe20000100800 */
[----:B------:R-:W-:Y:S01]  /*e040*/  IADD3 R49, P5, PT, R87, R0, RZ ;  /* 0x0000000057317210 */ /* 0x000fe20007fbe0ff */
[----:B0-----:R-:W-:-:S02]  /*e050*/  @!P6 IMAD.MOV.U32 R12, RZ, RZ, R34 ;  /* 0x000000ffff0ce224 */ /* 0x001fc400078e0022 */
[----:B------:R0:W-:Y:S01]  /*e060*/  STL [R1+0x1cc], R47 ;  /* 0x0001cc2f01007387 */ /* 0x0001e20000100800 */
[----:B------:R-:W-:Y:S02]  /*e070*/  @!P6 IMAD.MOV.U32 R13, RZ, RZ, R8 ;  /* 0x000000ffff0de224 */ /* 0x000fe400078e0008 */
[----:B------:R-:W-:Y:S01]  /*e080*/  IMAD R39, R6, 0x15, RZ ;  /* 0x0000001506277824 */ /* 0x000fe200078e02ff */
[----:B------:R-:W-:Y:S01]  /*e090*/  STL [R1+0x31c], R56 ;  /* 0x00031c3801007387 */ /* 0x000fe20000100800 */
[----:B------:R-:W-:Y:S02]  /*e0a0*/  IMAD.X R50, R14, 0x1, R3, P5 ;  /* 0x000000010e327824 */ /* 0x000fe400028e0603 */
[----:B0-----:R-:W-:Y:S01]  /*e0b0*/  IMAD R47, R6, 0x3c, RZ ;  /* 0x0000003c062f7824 */ /* 0x001fe200078e02ff */
[----:B------:R0:W-:Y:S04]  /*e0c0*/  STL [R1+0xdc8], R34 ;  /* 0x000dc82201007387 */ /* 0x0001e80000100800 */
[----:B------:R1:W3:Y:S04]  /*e0d0*/  @!P6 LDG.E.U8 R32, desc[UR20][R12.64] ;  /* 0x000000140c20e981 */ /* 0x0002e8000c1e1100 */
[----:B------:R2:W-:Y:S01]  /*e0e0*/  STL [R1+0x1c8], R42 ;  /* 0x0001c82a01007387 */ /* 0x0005e20000100800 */
[----:B0-----:R-:W-:-:S03]  /*e0f0*/  IADD3 R34, P6, PT, R47, R0, RZ ;  /* 0x000000002f227210 */ /* 0x001fc60007fde0ff */
[----:B------:R0:W-:Y:S01]  /*e100*/  STL [R1+0xdc4], R8 ;  /* 0x000dc40801007387 */ /* 0x0001e20000100800 */
[----:B------:R-:W-:Y:S01]  /*e110*/  IADD3 R41, P5, PT, R39, R0, RZ ;  /* 0x0000000027297210 */ /* 0x000fe20007fbe0ff */
[----:B-1----:R-:W-:Y:S02]  /*e120*/  VIADD R12, R21, 0xffffffa3 ;  /* 0xffffffa3150c7836 */ /* 0x002fe40000000000 */
[----:B------:R-:W-:Y:S01]  /*e130*/  STL [R1+0xba8], R49 ;  /* 0x000ba83101007387 */ /* 0x000fe20000100800 */
[----:B--2---:R-:W-:-:S03]  /*e140*/  SHF.R.S32.HI R42, RZ, 0x1f, R39 ;  /* 0x0000001fff2a7819 */ /* 0x004fc60000011427 */
[----:B------:R-:W-:Y:S01]  /*e150*/  STL [R1+0xba4], R50 ;  /* 0x000ba43201007387 */ /* 0x000fe20000100800 */
[----:B0-----:R-:W-:-:S03]  /*e160*/  SHF.R.S32.HI R8, RZ, 0x1f, R47 ;  /* 0x0000001fff087819 */ /* 0x001fc6000001142f */
[----:B------:R-:W-:Y:S01]  /*e170*/  STL [R1+0xe30], R34 ;  /* 0x000e302201007387 */ /* 0x000fe20000100800 */
[----:B------:R-:W-:Y:S01]  /*e180*/  IMAD.X R44, R42, 0x1, R3, P5 ;  /* 0x000000012a2c7824 */ /* 0x000fe200028e0603 */
[----:B------:R-:W-:Y:S02]  /*e190*/  PRMT R25, RZ, 0x7610, R25 ;  /* 0x00007610ff197816 */ /* 0x000fe40000000019 */
[----:B------:R-:W-:Y:S01]  /*e1a0*/  ISETP.GE.U32.AND P5, PT, R12, 0x7fffff24, PT ;  /* 0x7fffff240c00780c */ /* 0x000fe20003fa6070 */
[----:B------:R-:W-:Y:S01]  /*e1b0*/  @!P1 IMAD.MOV.U32 R12, RZ, RZ, R34 ;  /* 0x000000ffff0c9224 */ /* 0x000fe200078e0022 */
[----:B----4-:R0:W-:Y:S02]  /*e1c0*/  STL [R1+0x1a8], R35 ;  /* 0x0001a82301007387 */ /* 0x0101e40000100800 */
[----:B0-----:R-:W-:-:S04]  /*e1d0*/  IMAD.X R35, R8, 0x1, R3, P6 ;  /* 0x0000000108237824 */ /* 0x001fc800030e0603 */
[----:B------:R-:W-:-:S05]  /*e1e0*/  @!P1 IMAD.MOV.U32 R13, RZ, RZ, R35 ;  /* 0x000000ffff0d9224 */ /* 0x000fca00078e0023 */
[----:B------:R0:W2:Y:S04]  /*e1f0*/  @!P1 LDG.E.U8 R25, desc[UR20][R12.64] ;  /* 0x000000140c199981 */ /* 0x0000a8000c1e1100 */
[----:B------:R-:W-:Y:S04]  /*e200*/  STL [R1+0xc28], R41 ;  /* 0x000c282901007387 */ /* 0x000fe80000100800 */
[----:B------:R1:W-:Y:S04]  /*e210*/  STL [R1+0xe2c], R35 ;  /* 0x000e2c2301007387 */ /* 0x0003e80000100800 */
[----:B---3--:R3:W-:Y:S01]  /*e220*/  STL [R1+0x1a4], R32 ;  /* 0x0001a42001007387 */ /* 0x0087e20000100800 */
[----:B-1----:R-:W-:Y:S01]  /*e230*/  IMAD R35, R6, 0x1d, RZ ;  /* 0x0000001d06237824 */ /* 0x002fe200078e02ff */
[----:B---3--:R-:W-:-:S02]  /*e240*/  IADD3 R32, P6, PT, R47, R2, RZ ;  /* 0x000000022f207210 */ /* 0x008fc40007fde0ff */
[----:B------:R-:W-:Y:S02]  /*e250*/  STL [R1+0xc24], R44 ;  /* 0x000c242c01007387 */ /* 0x000fe40000100800 */
[----:B------:R-:W-:Y:S01]  /*e260*/  SHF.R.S32.HI R47, RZ, 0x1f, R35 ;  /* 0x0000001fff2f7819 */ /* 0x000fe20000011423 */
[----:B------:R-:W-:Y:S01]  /*e270*/  IMAD.X R8, R8, 0x1, R4, P6 ;  /* 0x0000000108087824 */ /* 0x000fe200030e0604 */
[----:B------:R-:W-:Y:S01]  /*e280*/  IADD3 R37, P6, PT, R35, R0, RZ ;  /* 0x0000000023257210 */ /* 0x000fe20007fde0ff */
[----:B------:R-:W-:Y:S01]  /*e290*/  STL [R1+0xe38], R32 ;  /* 0x000e382001007387 */ /* 0x000fe20000100800 */
[----:B------:R-:W-:Y:S01]  /*e2a0*/  PRMT R24, RZ, 0x7610, R24 ;  /* 0x00007610ff187816 */ /* 0x000fe20000000018 */
[----:B------:R-:W-:Y:S02]  /*e2b0*/  IMAD R75, R6, 0x44, RZ ;  /* 0x00000044064b7824 */ /* 0x000fe400078e02ff */
[----:B0-----:R-:W-:Y:S02]  /*e2c0*/  @!P1 IMAD.MOV.U32 R12, RZ, RZ, R32 ;  /* 0x000000ffff0c9224 */ /* 0x001fe400078e0020 */
[----:B------:R-:W-:-:S02]  /*e2d0*/  @!P1 IMAD.MOV.U32 R13, RZ, RZ, R8 ;  /* 0x000000ffff0d9224 */ /* 0x000fc400078e0008 */
[----:B------:R-:W-:Y:S01]  /*e2e0*/  IMAD.X R38, R47, 0x1, R3, P6 ;  /* 0x000000012f267824 */ /* 0x000fe200030e0603 */
[----:B------:R-:W-:Y:S02]  /*e2f0*/  IADD3 R52, P6, PT, R75, R0, RZ ;  /* 0x000000004b347210 */ /* 0x000fe40007fde0ff */
        /* <DEDUP_REMOVED lines=26> */
[----:B---3--:R1:W-:Y:S04]  /*e4a0*/  STL [R1+0x19c], R24 ;  /* 0x00019c1801007387 */ /* 0x0083e80000100800 */
[----:B------:R-:W-:Y:S04]  /*e4b0*/  STL [R1+0xd0c], R34 ;  /* 0x000d0c2201007387 */ /* 0x000fe80000100800 */
[----:B------:R3:W-:Y:S01]  /*e4c0*/  STL [R1+0xea8], R51 ;  /* 0x000ea83301007387 */ /* 0x0007e20000100800 */
[----:B-1----:R-:W-:-:S03]  /*e4d0*/  IMAD R24, R6, 0x2d, RZ ;  /* 0x0000002d06187824 */ /* 0x002fc600078e02ff */
[----:B------:R1:W-:Y:S01]  /*e4e0*/  STL [R1+0xea4], R8 ;  /* 0x000ea40801007387 */ /* 0x0003e20000100800 */
[----:B------:R-:W-:Y:S01]  /*e4f0*/  IMAD R78, R6, 0x4c, RZ ;  /* 0x0000004c064e7824 */ /* 0x000fe200078e02ff */
[----:B------:R-:W-:Y:S01]  /*e500*/  SHF.R.S32.HI R75, RZ, 0x1f, R24 ;  /* 0x0000001fff4b7819 */ /* 0x000fe20000011418 */
[----:B0-----:R-:W-:Y:S01]  /*e510*/  VIADD R12, R21, 0xffffff93 ;  /* 0xffffff93150c7836 */ /* 0x001fe20000000000 */
[----:B---3--:R-:W-:Y:S02]  /*e520*/  IADD3 R51, P2, PT, R84, R2, RZ ;  /* 0x0000000254337210 */ /* 0x008fe40007f5e0ff */
[----:B-1----:R-:W-:-:S03]  /*e530*/  SHF.R.S32.HI R8, RZ, 0x1f, R78 ;  /* 0x0000001fff087819 */ /* 0x002fc6000001144e */
[----:B------:R-:W-:Y:S01]  /*e540*/  IMAD.X R52, R11, 0x1, R4, P2 ;  /* 0x000000010b347824 */ /* 0x000fe200010e0604 */
[----:B------:R-:W-:Y:S02]  /*e550*/  PRMT R60, RZ, 0x7610, R60 ;  /* 0x00007610ff3c7816 */ /* 0x000fe4000000003c */
[----:B------:R-:W-:Y:S02]  /*e560*/  ISETP.GE.U32.AND P2, PT, R12, 0x7fffff14, PT ;  /* 0x7fffff140c00780c */ /* 0x000fe40003f46070 */
[----:B------:R-:W-:Y:S01]  /*e570*/  PRMT R48, RZ, 0x7610, R48 ;  /* 0x00007610ff307816 */ /* 0x000fe20000000030 */
[----:B--2---:R0:W-:Y:S02]  /*e580*/  STL [R1+0x198], R30 ;  /* 0x0001981e01007387 */ /* 0x0041e40000100800 */
[----:B0-----:R-:W-:-:S05]  /*e590*/  IADD3 R30, P6, PT, R24, R0, RZ ;  /* 0x00000000181e7210 */ /* 0x001fca0007fde0ff */
[----:B------:R-:W-:Y:S04]  /*e5a0*/  STL [R1+0xd70], R30 ;  /* 0x000d701e01007387 */ /* 0x000fe80000100800 */
[----:B----4-:R0:W-:Y:S02]  /*e5b0*/  STL [R1+0x194], R31 ;  /* 0x0001941f01007387 */ /* 0x0101e40000100800 */
[----:B0-----:R-:W-:Y:S01]  /*e5c0*/  IMAD.X R31, R75, 0x1, R3, P6 ;  /* 0x000000014b1f7824 */ /* 0x001fe200030e0603 */
[----:B------:R-:W-:-:S05]  /*e5d0*/  IADD3 R61, P6, PT, R78, R0, RZ ;  /* 0x000000004e3d7210 */ /* 0x000fca0007fde0ff */
[----:B------:R-:W-:Y:S01]  /*e5e0*/  IMAD.X R89, R8, 0x1, R3, P6 ;  /* 0x0000000108597824 */ /* 0x000fe200030e0603 */
[----:B------:R-:W-:Y:S01]  /*e5f0*/  IADD3 R59, P6, PT, R78, R2, RZ ;  /* 0x000000024e3b7210 */ /* 0x000fe20007fde0ff */
[----:B------:R-:W-:Y:S01]  /*e600*/  @!P3 IMAD.MOV.U32 R12, RZ, RZ, R61 ;  /* 0x000000ffff0cb224 */ /* 0x000fe200078e003d */
[----:B------:R-:W-:Y:S01]  /*e610*/  STL [R1+0xd6c], R31 ;  /* 0x000d6c1f01007387 */ /* 0x000fe20000100800 */
[----:B------:R-:W-:-:S03]  /*e620*/  @!P3 IMAD.MOV.U32 R13, RZ, RZ, R89 ;  /* 0x000000ffff0db224 */ /* 0x000fc600078e0059 */
[----:B------:R0:W-:Y:S04]  /*e630*/  STL [R1+0xf10], R61 ;  /* 0x000f103d01007387 */ /* 0x0001e80000100800 */
[----:B------:R1:W2:Y:S01]  /*e640*/  @!P3 LDG.E.U8 R60, desc[UR20][R12.64] ;  /* 0x000000140c3cb981 */ /* 0x0002a2000c1e1100 */
[----:B0-----:R-:W-:Y:S02]  /*e650*/  IMAD.X R61, R8, 0x1, R4, P6 ;  /* 0x00000001083d7824 */ /* 0x001fe400030e0604 */
[----:B-1----:R-:W-:Y:S02]  /*e660*/  @!P3 IMAD.MOV.U32 R12, RZ, RZ, R59 ;  /* 0x000000ffff0cb224 */ /* 0x002fe400078e003b */
[----:B------:R-:W-:-:S05]  /*e670*/  @!P3 IMAD.MOV.U32 R13, RZ, RZ, R61 ;  /* 0x000000ffff0db224 */ /* 0x000fca00078e003d */
[----:B------:R0:W3:Y:S01]  /*e680*/  @!P3 LDG.E.U8 R48, desc[UR20][R12.64] ;  /* 0x000000140c30b981 */ /* 0x0000e2000c1e1100 */
[----:B------:R-:W-:-:S03]  /*e690*/  IMAD R11, R6, 0x54, RZ ;  /* 0x00000054060b7824 */ /* 0x000fc600078e02ff */
[----:B------:R-:W-:Y:S04]  /*e6a0*/  STL [R1+0x328], R51 ;  /* 0x0003283301007387 */ /* 0x000fe80000100800 */
[----:B------:R-:W-:Y:S04]  /*e6b0*/  STL [R1+0xf0c], R89 ;  /* 0x000f0c5901007387 */ /* 0x000fe80000100800 */
[----:B------:R-:W-:Y:S04]  /*e6c0*/  STL [R1+0x324], R52 ;  /* 0x0003243401007387 */ /* 0x000fe80000100800 */
[----:B------:R-:W-:Y:S04]  /*e6d0*/  STL [R1+0xf18], R59 ;  /* 0x000f183b01007387 */ /* 0x000fe80000100800 */
[----:B------:R-:W-:Y:S01]  /*e6e0*/  STL [R1+0xf14], R61 ;  /* 0x000f143d01007387 */ /* 0x000fe20000100800 */
[----:B------:R-:W-:-:S02]  /*e6f0*/  SHF.R.S32.HI R8, RZ, 0x1f, R11 ;  /* 0x0000001fff087819 */ /* 0x000fc4000001140b */
[----:B------:R-:W-:Y:S02]  /*e700*/  PRMT R45, RZ, 0x7610, R45 ;  /* 0x00007610ff2d7816 */ /* 0x000fe4000000002d */
[----:B------:R-:W-:Y:S01]  /*e710*/  PRMT R40, RZ, 0x7610, R40 ;  /* 0x00007610ff287816 */ /* 0x000fe20000000028 */
[----:B--2---:R1:W-:Y:S02]  /*e720*/  STL [R1+0x190], R60 ;  /* 0x0001903c01007387 */ /* 0x0043e40000100800 */
[----:B-1----:R-:W-:-:S05]  /*e730*/  IADD3 R60, P6, PT, R11, R0, RZ ;  /* 0x000000000b3c7210 */ /* 0x002fca0007fde0ff */
[----:B------:R-:W-:Y:S01]  /*e740*/  STL [R1+0xf80], R60 ;  /* 0x000f803c01007387 */ /* 0x000fe20000100800 */
[----:B0-----:R-:W-:-:S03]  /*e750*/  IMAD.X R12, R8, 0x1, R3, P6 ;  /* 0x00000001080c7824 */ /* 0x001fc600030e0603 */
[----:B---3--:R0:W-:Y:S01]  /*e760*/  STL [R1+0x18c], R48 ;  /* 0x00018c3001007387 */ /* 0x0081e20000100800 */
[----:B------:R-:W-:Y:S01]  /*e770*/  @!P0 IMAD.MOV.U32 R13, RZ, RZ, R12 ;  /* 0x000000ffff0d8224 */ /* 0x000fe200078e000c */
[----:B0-----:R-:W-:-:S05]  /*e780*/  IADD3 R48, P3, PT, R11, R2, RZ ;  /* 0x000000020b307210 */ /* 0x001fca0007f7e0ff */
[----:B------:R-:W-:Y:S04]  /*e790*/  STL [R1+0xf88], R48 ;  /* 0x000f883001007387 */ /* 0x000fe80000100800 */
[----:B------:R0:W-:Y:S02]  /*e7a0*/  STL [R1+0xf7c], R12 ;  /* 0x000f7c0c01007387 */ /* 0x0001e40000100800 */
[----:B0-----:R-:W-:-:S05]  /*e7b0*/  @!P0 IMAD.MOV.U32 R12, RZ, RZ, R60 ;  /* 0x000000ffff0c8224 */ /* 0x001fca00078e003c */
[----:B------:R0:W2:Y:S01]  /*e7c0*/  @!P0 LDG.E.U8 R45, desc[UR20][R12.64] ;  /* 0x000000140c2d8981 */ /* 0x0000a2000c1e1100 */
[----:B------:R-:W-:Y:S02]  /*e7d0*/  IMAD.X R59, R8, 0x1, R4, P3 ;  /* 0x00000001083b7824 */ /* 0x000fe400018e0604 */
[----:B0-----:R-:W-:Y:S02]  /*e7e0*/  @!P0 IMAD.MOV.U32 R12, RZ, RZ, R48 ;  /* 0x000000ffff0c8224 */ /* 0x001fe400078e0030 */
[----:B------:R-:W-:-:S05]  /*e7f0*/  @!P0 IMAD.MOV.U32 R13, RZ, RZ, R59 ;  /* 0x000000ffff0d8224 */ /* 0x000fca00078e003b */
[----:B------:R0:W3:Y:S01]  /*e800*/  @!P0 LDG.E.U8 R40, desc[UR20][R12.64] ;  /* 0x000000140c288981 */ /* 0x0000e2000c1e1100 */
[----:B------:R-:W-:-:S03]  /*e810*/  IMAD R11, R6, 0x5c, RZ ;  /* 0x0000005c060b7824 */ /* 0x000fc600078e02ff */
[----:B------:R-:W-:Y:S01]  /*e820*/  STL [R1+0xf84], R59 ;  /* 0x000f843b01007387 */ /* 0x000fe20000100800 */
[-C--:B------:R-:W-:Y:S02]  /*e830*/  IADD3 R39, P0, PT, R39, R2.reuse, RZ ;  /* 0x0000000227277210 */ /* 0x080fe40007f1e0ff */
[----:B------:R-:W-:Y:S01]  /*e840*/  SHF.R.S32.HI R8, RZ, 0x1f, R11 ;  /* 0x0000001fff087819 */ /* 0x000fe2000001140b */
[----:B0-----:R-:W-:Y:S01]  /*e850*/  VIADD R12, R21, 0xffffff83 ;  /* 0xffffff83150c7836 */ /* 0x001fe20000000000 */
[----:B------:R-:W-:Y:S01]  /*e860*/  PRMT R36, RZ, 0x7610, R36 ;  /* 0x00007610ff247816 */ /* 0x000fe20000000024 */
[----:B--2---:R0:W-:Y:S02]  /*e870*/  STL [R1+0x188], R45 ;  /* 0x0001882d01007387 */ /* 0x0041e40000100800 */
[----:B0-----:R-:W-:-:S05]  /*e880*/  IADD3 R45, P3, PT, R87, R2, RZ ;  /* 0x00000002572d7210 */ /* 0x001fca0007f7e0ff */
[----:B------:R-:W-:Y:S01]  /*e890*/  IMAD.X R48, R14, 0x1, R4, P3 ;  /* 0x000000010e307824 */ /* 0x000fe200018e0604 */
[C---:B------:R-:W-:Y:S01]  /*e8a0*/  IADD3 R59, P3, PT, R11.reuse, R0, RZ ;  /* 0x000000000b3b7210 */ /* 0x040fe20007f7e0ff */
[----:B------:R-:W-:Y:S04]  /*e8b0*/  STL [R1+0xbb0], R45 ;  /* 0x000bb02d01007387 */ /* 0x000fe80000100800 */
[----:B------:R-:W-:Y:S01]  /*e8c0*/  STL [R1+0xbac], R48 ;  /* 0x000bac3001007387 */ /* 0x000fe20000100800 */
[----:B------:R-:W-:Y:S01]  /*e8d0*/  IMAD.X R13, R8, 0x1, R3, P3 ;  /* 0x00000001080d7824 */ /* 0x000fe200018e0603 */
[----:B------:R-:W-:Y:S02]  /*e8e0*/  IADD3 R60, P3, PT, R11, R2, RZ ;  /* 0x000000020b3c7210 */ /* 0x000fe40007f7e0ff */
[----:B------:R-:W-:Y:S01]  /*e8f0*/  STL [R1+0xff0], R59 ;  /* 0x000ff03b01007387 */ /* 0x000fe20000100800 */
[----:B------:R-:W-:-:S03]  /*e900*/  PRMT R14, RZ, 0x7610, R14 ;  /* 0x00007610ff0e7816 */ /* 0x000fc6000000000e */
[----:B------:R-:W-:Y:S04]  /*e910*/  STL [R1+0xc30], R39 ;  /* 0x000c302701007387 */ /* 0x000fe80000100800 */
[----:B---3--:R0:W-:Y:S02]  /*e920*/  STL [R1+0x180], R40 ;  /* 0x0001802801007387 */ /* 0x0081e40000100800 */
[--C-:B0-----:R-:W-:Y:S01]  /*e930*/  IMAD.X R40, R42, 0x1, R4.reuse, P0 ;  /* 0x000000012a287824 */ /* 0x101fe200000e0604 */
[----:B------:R-:W-:Y:S01]  /*e940*/  ISETP.GE.U32.AND P0, PT, R12, 0x7fffff04, PT ;  /* 0x7fffff040c00780c */ /* 0x000fe20003f06070 */
[----:B------:R-:W-:Y:S02]  /*e950*/  @!P5 IMAD.MOV.U32 R12, RZ, RZ, R59 ;  /* 0x000000ffff0cd224 */ /* 0x000fe400078e003b */
[----:B------:R-:W-:Y:S01]  /*e960*/  IMAD.X R42, R8, 0x1, R4, P3 ;  /* 0x00000001082a7824 */ /* 0x000fe200018e0604 */
[----:B------:R0:W-:Y:S04]  /*e970*/  STL [R1+0xfec], R13 ;  /* 0x000fec0d01007387 */ /* 0x0001e80000100800 */
[----:B------:R1:W2:Y:S02]  /*e980*/  @!P5 LDG.E.U8 R14, desc[UR20][R12.64] ;  /* 0x000000140c0ed981 */ /* 0x0002a4000c1e1100 */
[----:B-1----:R-:W-:-:S02]  /*e990*/  @!P5 IMAD.MOV.U32 R12, RZ, RZ, R60 ;  /* 0x000000ffff0cd224 */ /* 0x002fc400078e003c */
[----:B0-----:R-:W-:-:S05]  /*e9a0*/  @!P5 IMAD.MOV.U32 R13, RZ, RZ, R42 ;  /* 0x000000ffff0dd224 */ /* 0x001fca00078e002a */
[----:B------:R0:W3:Y:S01]  /*e9b0*/  @!P5 LDG.E.U8 R36, desc[UR20][R12.64] ;  /* 0x000000140c24d981 */ /* 0x0000e2000c1e1100 */
[----:B------:R-:W-:-:S03]  /*e9c0*/  IMAD R11, R6, 0x64, RZ ;  /* 0x00000064060b7824 */ /* 0x000fc600078e02ff */
[----:B------:R-:W-:Y:S02]  /*e9d0*/  STL [R1+0xc2c], R40 ;  /* 0x000c2c2801007387 */ /* 0x000fe40000100800 */
[----:B------:R-:W-:Y:S02]  /*e9e0*/  IADD3 R59, P3, PT, R11, R0, RZ ;  /* 0x000000000b3b7210 */ /* 0x000fe40007f7e0ff */
[----:B------:R-:W-:Y:S01]  /*e9f0*/  STL [R1+0xff8], R60 ;  /* 0x000ff83c01007387 */ /* 0x000fe20000100800 */
[----:B------:R-:W-:-:S05]  /*ea00*/  SHF.R.S32.HI R8, RZ, 0x1f, R11 ;  /* 0x0000001fff087819 */ /* 0x000fca000001140b */
[----:B0-----:R-:W-:Y:S01]  /*ea10*/  IMAD.X R12, R8, 0x1, R3, P3 ;  /* 0x00000001080c7824 */ /* 0x001fe200018e0603 */
[----:B------:R-:W-:-:S03]  /*ea20*/  PRMT R58, RZ, 0x7610, R58 ;  /* 0x00007610ff3a7816 */ /* 0x000fc6000000003a */
[----:B------:R-:W-:Y:S01]  /*ea30*/  @!P1 IMAD.MOV.U32 R13, RZ, RZ, R12 ;  /* 0x000000ffff0d9224 */ /* 0x000fe200078e000c */
[----:B------:R-:W-:Y:S01]  /*ea40*/  PRMT R27, RZ, 0x7610, R27 ;  /* 0x00007610ff1b7816 */ /* 0x000fe2000000001b */
[----:B--2---:R-:W-:Y:S04]  /*ea50*/  STL [R1+0x17c], R14 ;  /* 0x00017c0e01007387 */ /* 0x004fe80000100800 */
[----:B------:R-:W-:Y:S04]  /*ea60*/  STL [R1+0xff4], R42 ;  /* 0x000ff42a01007387 */ /* 0x000fe80000100800 */
[----:B------:R-:W-:Y:S04]  /*ea70*/  STL [R1+0x1060], R59 ;  /* 0x0010603b01007387 */ /* 0x000fe80000100800 */
[----:B---3--:R0:W-:Y:S02]  /*ea80*/  STL [R1+0x178], R36 ;  /* 0x0001782401007387 */ /* 0x0081e40000100800 */
[----:B0-----:R-:W-:-:S05]  /*ea90*/  IADD3 R36, P5, PT, R11, R2, RZ ;  /* 0x000000020b247210 */ /* 0x001fca0007fbe0ff */
[----:B------:R-:W-:Y:S04]  /*eaa0*/  STL [R1+0x1068], R36 ;  /* 0x0010682401007387 */ /* 0x000fe80000100800 */
[----:B------:R0:W-:Y:S01]  /*eab0*/  STL [R1+0x105c], R12 ;  /* 0x00105c0c01007387 */ /* 0x0001e20000100800 */
[----:B------:R-:W-:Y:S02]  /*eac0*/  IMAD.X R42, R8, 0x1, R4, P5 ;  /* 0x00000001082a7824 */ /* 0x000fe400028e0604 */
[----:B0-----:R-:W-:-:S05]  /*ead0*/  @!P1 IMAD.MOV.U32 R12, RZ, RZ, R59 ;  /* 0x000000ffff0c9224 */ /* 0x001fca00078e003b */
[----:B------:R0:W2:Y:S02]  /*eae0*/  @!P1 LDG.E.U8 R58, desc[UR20][R12.64] ;  /* 0x000000140c3a9981 */ /* 0x0000a4000c1e1100 */
[----:B0-----:R-:W-:Y:S02]  /*eaf0*/  @!P1 IMAD.MOV.U32 R12, RZ, RZ, R36 ;  /* 0x000000ffff0c9224 */ /* 0x001fe400078e0024 */
[----:B------:R-:W-:-:S05]  /*eb00*/  @!P1 IMAD.MOV.U32 R13, RZ, RZ, R42 ;  /* 0x000000ffff0d9224 */ /* 0x000fca00078e002a */
[----:B------:R0:W3:Y:S01]  /*eb10*/  @!P1 LDG.E.U8 R27, desc[UR20][R12.64] ;  /* 0x000000140c1b9981 */ /* 0x0000e2000c1e1100 */
[-C--:B------:R-:W-:Y:S01]  /*eb20*/  IADD3 R35, P5, PT, R35, R2.reuse, RZ ;  /* 0x0000000223237210 */ /* 0x080fe20007fbe0ff */
[----:B------:R-:W-:Y:S02]  /*eb30*/  IMAD R11, R6, 0x6c, RZ ;  /* 0x0000006c060b7824 */ /* 0x000fe400078e02ff */
[----:B------:R-:W-:Y:S02]  /*eb40*/  STL [R1+0x1064], R42 ;  /* 0x0010642a01007387 */ /* 0x000fe40000100800 */
[----:B------:R-:W-:Y:S02]  /*eb50*/  IMAD.X R36, R47, 0x1, R4, P5 ;  /* 0x000000012f247824 */ /* 0x000fe400028e0604 */
[----:B------:R-:W-:Y:S01]  /*eb60*/  STL [R1+0xcb0], R35 ;  /* 0x000cb02301007387 */ /* 0x000fe20000100800 */
[----:B------:R-:W-:Y:S01]  /*eb70*/  IADD3 R25, P1, PT, R25, R2, RZ ;  /* 0x0000000219197210 */ /* 0x000fe20007f3e0ff */
[C---:B------:R-:W-:Y:S01]  /*eb80*/  VIADD R14, R21.reuse, 0xfffffffa ;  /* 0xfffffffa150e7836 */ /* 0x040fe20000000000 */
[----:B------:R-:W-:Y:S01]  /*eb90*/  SHF.R.S32.HI R8, RZ, 0x1f, R11 ;  /* 0x0000001fff087819 */ /* 0x000fe2000001140b */
[----:B0-----:R-:W-:-:S03]  /*eba0*/  VIADD R12, R21, 0xfffffff2 ;  /* 0xfffffff2150c7836 */ /* 0x001fc60000000000 */
[----:B------:R-:W-:Y:S02]  /*ebb0*/  ISETP.GE.U32.AND P3, PT, R14, 0x7fffff7b, PT ;  /* 0x7fffff7b0e00780c */ /* 0x000fe40003f66070 */
[----:B------:R-:W-:Y:S01]  /*ebc0*/  PRMT R14, RZ, 0x7610, R14 ;  /* 0x00007610ff0e7816 */ /* 0x000fe2000000000e */
[----:B--2---:R0:W-:Y:S04]  /*ebd0*/  STL [R1+0x174], R58 ;  /* 0x0001743a01007387 */ /* 0x0041e80000100800 */
[----:B------:R-:W-:Y:S01]  /*ebe0*/  STL [R1+0xcac], R36 ;  /* 0x000cac2401007387 */ /* 0x000fe20000100800 */
[----:B0-----:R-:W-:-:S05]  /*ebf0*/  IADD3 R58, P5, PT, R11, R0, RZ ;  /* 0x000000000b3a7210 */ /* 0x001fca0007fbe0ff */
[----:B------:R-:W-:Y:S04]  /*ec00*/  STL [R1+0x10cc], R58 ;  /* 0x0010cc3a01007387 */ /* 0x000fe80000100800 */
[----:B------:R-:W-:Y:S01]  /*ec10*/  STL [R1+0xd18], R25 ;  /* 0x000d181901007387 */ /* 0x000fe20000100800 */
[----:B------:R-:W-:-:S03]  /*ec20*/  IMAD.X R13, R8, 0x1, R3, P5 ;  /* 0x00000001080d7824 */ /* 0x000fc600028e0603 */
[----:B---3--:R0:W-:Y:S02]  /*ec30*/  STL [R1+0x170], R27 ;  /* 0x0001701b01007387 */ /* 0x0081e40000100800 */
[----:B0-----:R-:W-:Y:S01]  /*ec40*/  IMAD.X R27, R72, 0x1, R4, P1 ;  /* 0x00000001481b7824 */ /* 0x001fe200008e0604 */
[----:B------:R-:W-:Y:S01]  /*ec50*/  ISETP.GE.U32.AND P1, PT, R12, 0x7fffff73, PT ;  /* 0x7fffff730c00780c */ /* 0x000fe20003f26070 */
[----:B------:R-:W-:-:S05]  /*ec60*/  @!P2 IMAD.MOV.U32 R12, RZ, RZ, R58 ;  /* 0x000000ffff0ca224 */ /* 0x000fca00078e003a */
[----:B------:R0:W2:Y:S01]  /*ec70*/  @!P2 LDG.E.U8 R14, desc[UR20][R12.64] ;  /* 0x000000140c0ea981 */ /* 0x0000a2000c1e1100 */
[----:B------:R-:W-:Y:S01]  /*ec80*/  VIADD R78, R21, 0xffffff8b ;  /* 0xffffff8b154e7836 */ /* 0x000fe20000000000 */
[----:B------:R-:W-:Y:S01]  /*ec90*/  IADD3 R42, P5, PT, R11, R2, RZ ;  /* 0x000000020b2a7210 */ /* 0x000fe20007fbe0ff */
[----:B------:R-:W-:-:S03]  /*eca0*/  IMAD R11, R6, 0x74, RZ ;  /* 0x00000074060b7824 */ /* 0x000fc600078e02ff */
[----:B------:R-:W-:Y:S01]  /*ecb0*/  ISETP.GE.U32.AND P6, PT, R78, 0x7fffff0c, PT ;  /* 0x7fffff0c4e00780c */ /* 0x000fe20003fc6070 */
[----:B------:R-:W-:Y:S01]  /*ecc0*/  IMAD.X R47, R8, 0x1, R4, P5 ;  /* 0x00000001082f7824 */ /* 0x000fe200028e0604 */
[----:B------:R1:W-:Y:S01]  /*ecd0*/  STL [R1+0x10c8], R13 ;  /* 0x0010c80d01007387 */ /* 0x0003e20000100800 */
[----:B------:R-:W-:Y:S01]  /*ece0*/  PRMT R43, RZ, 0x7610, R43 ;  /* 0x00007610ff2b7816 */ /* 0x000fe2000000002b */
[----:B0-----:R-:W-:Y:S01]  /*ecf0*/  @!P2 IMAD.MOV.U32 R12, RZ, RZ, R42 ;  /* 0x000000ffff0ca224 */ /* 0x001fe200078e002a */
[----:B------:R-:W-:Y:S02]  /*ed00*/  SHF.R.S32.HI R8, RZ, 0x1f, R11 ;  /* 0x0000001fff087819 */ /* 0x000fe4000001140b */
[----:B------:R-:W-:Y:S01]  /*ed10*/  IADD3 R58, P5, PT, R11, R0, RZ ;  /* 0x000000000b3a7210 */ /* 0x000fe20007fbe0ff */
[----:B------:R-:W-:Y:S01]  /*ed20*/  STL [R1+0xd14], R27 ;  /* 0x000d141b01007387 */ /* 0x000fe20000100800 */
[----:B-1----:R-:W-:-:S03]  /*ed30*/  @!P2 IMAD.MOV.U32 R13, RZ, RZ, R47 ;  /* 0x000000ffff0da224 */ /* 0x002fc600078e002f */
[----:B------:R0:W-:Y:S01]  /*ed40*/  STL [R1+0x10d4], R42 ;  /* 0x0010d42a01007387 */ /* 0x0001e20000100800 */
[----:B------:R-:W-:-:S03]  /*ed50*/  IMAD.X R59, R8, 0x1, R3, P5 ;  /* 0x00000001083b7824 */ /* 0x000fc600028e0603 */
[----:B------:R1:W3:Y:S01]  /*ed60*/  @!P2 LDG.E.U8 R43, desc[UR20][R12.64] ;  /* 0x000000140c2ba981 */ /* 0x0002e2000c1e1100 */
[----:B------:R-:W-:Y:S02]  /*ed70*/  PRMT R57, RZ, 0x7610, R57 ;  /* 0x00007610ff397816 */ /* 0x000fe40000000039 */
[----:B0-----:R-:W-:Y:S01]  /*ed80*/  IADD3 R42, P2, PT, R11, R2, RZ ;  /* 0x000000020b2a7210 */ /* 0x001fe20007f5e0ff */
[----:B-1----:R-:W-:Y:S02]  /*ed90*/  @!P6 IMAD.MOV.U32 R12, RZ, RZ, R58 ;  /* 0x000000ffff0ce224 */ /* 0x002fe400078e003a */
[----:B------:R-:W-:Y:S01]  /*eda0*/  @!P6 IMAD.MOV.U32 R13, RZ, RZ, R59 ;  /* 0x000000ffff0de224 */ /* 0x000fe200078e003b */
[----:B------:R-:W-:-:S04]  /*edb0*/  PRMT R26, RZ, 0x7610, R26 ;  /* 0x00007610ff1a7816 */ /* 0x000fc8000000001a */
[----:B------:R0:W4:Y:S02]  /*edc0*/  @!P6 LDG.E.U8 R57, desc[UR20][R12.64] ;  /* 0x000000140c39e981 */ /* 0x000124000c1e1100 */
[----:B0-----:R-:W-:Y:S02]  /*edd0*/  @!P6 IMAD.MOV.U32 R12, RZ, RZ, R42 ;  /* 0x000000ffff0ce224 */ /* 0x001fe400078e002a */
[----:B--2---:R-:W-:Y:S04]  /*ede0*/  STL [R1+0x164], R14 ;  /* 0x0001640e01007387 */ /* 0x004fe80000100800 */
[----:B------:R0:W-:Y:S02]  /*edf0*/  STL [R1+0x10d0], R47 ;  /* 0x0010d02f01007387 */ /* 0x0001e40000100800 */
[----:B0-----:R-:W-:-:S04]  /*ee00*/  IMAD.X R47, R8, 0x1, R4, P2 ;  /* 0x00000001082f7824 */ /* 0x001fc800010e0604 */
[----:B------:R-:W-:-:S05]  /*ee10*/  @!P6 IMAD.MOV.U32 R13, RZ, RZ, R47 ;  /* 0x000000ffff0de224 */ /* 0x000fca00078e002f */
[----:B------:R0:W2:Y:S01]  /*ee20*/  @!P6 LDG.E.U8 R26, desc[UR20][R12.64] ;  /* 0x000000140c1ae981 */ /* 0x0000a2000c1e1100 */
[----:B------:R-:W-:-:S03]  /*ee30*/  IADD3 R24, P2, PT, R24, R2, RZ ;  /* 0x0000000218187210 */ /* 0x000fc60007f5e0ff */
[----:B------:R-:W-:Y:S01]  /*ee40*/  STL [R1+0x1130], R58 ;  /* 0x0011303a01007387 */ /* 0x000fe20000100800 */
[----:B------:R-:W-:-:S03]  /*ee50*/  IMAD R11, R6, 0x7c, RZ ;  /* 0x0000007c060b7824 */ /* 0x000fc600078e02ff */
[----:B---3--:R-:W-:Y:S04]  /*ee60*/  STL [R1+0x1b28], R43 ;  /* 0x001b282b01007387 */ /* 0x008fe80000100800 */
[----:B------:R-:W-:Y:S01]  /*ee70*/  STL [R1+0x1138], R42 ;  /* 0x0011382a01007387 */ /* 0x000fe20000100800 */
[----:B------:R-:W-:-:S03]  /*ee80*/  VIADD R14, R21, 0xffffffea ;  /* 0xffffffea150e7836 */ /* 0x000fc60000000000 */
[----:B------:R-:W-:Y:S04]  /*ee90*/  STL [R1+0x112c], R59 ;  /* 0x00112c3b01007387 */ /* 0x000fe80000100800 */
[----:B------:R1:W-:Y:S04]  /*eea0*/  STL [R1+0x1134], R47 ;  /* 0x0011342f01007387 */ /* 0x0003e80000100800 */
[----:B------:R-:W-:Y:S01]  /*eeb0*/  STL [R1+0xd78], R24 ;  /* 0x000d781801007387 */ /* 0x000fe20000100800 */
[----:B------:R-:W-:Y:S02]  /*eec0*/  SHF.R.S32.HI R8, RZ, 0x1f, R11 ;  /* 0x0000001fff087819 */ /* 0x000fe4000001140b */
[----:B------:R-:W-:-:S02]  /*eed0*/  ISETP.GE.U32.AND P5, PT, R14, 0x7fffff6b, PT ;  /* 0x7fffff6b0e00780c */ /* 0x000fc40003fa6070 */
[----:B-1----:R-:W-:Y:S01]  /*eee0*/  IADD3 R47, P6, PT, R11, R0, RZ ;  /* 0x000000000b2f7210 */ /* 0x002fe20007fde0ff */
[C---:B0-----:R-:W-:Y:S02]  /*eef0*/  VIADD R12, R21.reuse, 0xffffffe2 ;  /* 0xffffffe2150c7836 */ /* 0x041fe40000000000 */
[----:B------:R-:W-:Y:S01]  /*ef00*/  VIADD R13, R21, 0xffffffda ;  /* 0xffffffda150d7836 */ /* 0x000fe20000000000 */
[----:B------:R-:W-:Y:S02]  /*ef10*/  PRMT R43, RZ, 0x7610, R43 ;  /* 0x00007610ff2b7816 */ /* 0x000fe4000000002b */
[----:B------:R-:W-:Y:S02]  /*ef20*/  PRMT R92, RZ, 0x7610, R92 ;  /* 0x00007610ff5c7816 */ /* 0x000fe4000000005c */
[----:B------:R-:W-:Y:S02]  /*ef30*/  PRMT R91, RZ, 0x7610, R91 ;  /* 0x00007610ff5b7816 */ /* 0x000fe4000000005b */
[----:B------:R-:W-:-:S02]  /*ef40*/  PRMT R90, RZ, 0x7610, R90 ;  /* 0x00007610ff5a7816 */ /* 0x000fc4000000005a */
[----:B------:R-:W-:Y:S02]  /*ef50*/  PRMT R88, RZ, 0x7610, R88 ;  /* 0x00007610ff587816 */ /* 0x000fe40000000058 */
[----:B------:R-:W-:Y:S02]  /*ef60*/  PRMT R86, RZ, 0x7610, R86 ;  /* 0x00007610ff567816 */ /* 0x000fe40000000056 */
[----:B------:R-:W-:Y:S02]  /*ef70*/  PRMT R85, RZ, 0x7610, R85 ;  /* 0x00007610ff557816 */ /* 0x000fe40000000055 */
[----:B------:R-:W-:Y:S02]  /*ef80*/  PRMT R83, RZ, 0x7610, R83 ;  /* 0x00007610ff537816 */ /* 0x000fe40000000053 */
[----:B------:R-:W-:Y:S02]  /*ef90*/  PRMT R81, RZ, 0x7610, R81 ;  /* 0x00007610ff517816 */ /* 0x000fe40000000051 */
[----:B------:R-:W-:-:S02]  /*efa0*/  PRMT R82, RZ, 0x7610, R82 ;  /* 0x00007610ff527816 */ /* 0x000fc40000000052 */
[----:B------:R-:W-:Y:S02]  /*efb0*/  PRMT R80, RZ, 0x7610, R80 ;  /* 0x00007610ff507816 */ /* 0x000fe40000000050 */
[----:B------:R-:W-:Y:S02]  /*efc0*/  PRMT R77, RZ, 0x7610, R77 ;  /* 0x00007610ff4d7816 */ /* 0x000fe4000000004d */
[----:B------:R-:W-:Y:S02]  /*efd0*/  PRMT R79, RZ, 0x7610, R79 ;  /* 0x00007610ff4f7816 */ /* 0x000fe4000000004f */
[----:B------:R-:W-:Y:S01]  /*efe0*/  PRMT R73, RZ, 0x7610, R73 ;  /* 0x00007610ff497816 */ /* 0x000fe20000000049 */
[----:B--2---:R0:W-:Y:S02]  /*eff0*/  STL [R1+0x168], R26 ;  /* 0x0001681a01007387 */ /* 0x0041e40000100800 */
[----:B0-----:R-:W-:Y:S01]  /*f000*/  IMAD.X R26, R75, 0x1, R4, P2 ;  /* 0x000000014b1a7824 */ /* 0x001fe200010e0604 */
[----:B------:R-:W-:-:S04]  /*f010*/  IADD3 R14, P2, PT, R11, R2, RZ ;  /* 0x000000020b0e7210 */ /* 0x000fc80007f5e0ff */
[----:B------:R-:W-:Y:S04]  /*f020*/  STL [R1+0xd74], R26 ;  /* 0x000d741a01007387 */ /* 0x000fe80000100800 */
[----:B------:R-:W-:Y:S01]  /*f030*/  STL [R1+0x11a0], R47 ;  /* 0x0011a02f01007387 */ /* 0x000fe20000100800 */
[----:B------:R-:W-:-:S03]  /*f040*/  IMAD.X R42, R8, 0x1, R4, P2 ;  /* 0x00000001082a7824 */ /* 0x000fc600010e0604 */
[----:B----4-:R0:W-:Y:S01]  /*f050*/  STL [R1+0x16c], R57 ;  /* 0x00016c3901007387 */ /* 0x0101e20000100800 */
[----:B------:R-:W-:Y:S01]  /*f060*/  ISETP.GE.U32.AND P2, PT, R13, 0x7fffff5b, PT ;  /* 0x7fffff5b0d00780c */ /* 0x000fe20003f46070 */
[----:B0-----:R-:W-:Y:S01]  /*f070*/  IMAD.X R57, R8, 0x1, R3, P6 ;  /* 0x0000000108397824 */ /* 0x001fe200030e0603 */
[----:B------:R-:W-:Y:S01]  /*f080*/  ISETP.GE.U32.AND P6, PT, R12, 0x7fffff63, PT ;  /* 0x7fffff630c00780c */ /* 0x000fe20003fc6070 */
[----:B------:R-:W-:Y:S02]  /*f090*/  @!P0 IMAD.MOV.U32 R12, RZ, RZ, R47 ;  /* 0x000000ffff0c8224 */ /* 0x000fe400078e002f */
[----:B------:R-:W-:-:S05]  /*f0a0*/  @!P0 IMAD.MOV.U32 R13, RZ, RZ, R57 ;  /* 0x000000ffff0d8224 */ /* 0x000fca00078e0039 */
[----:B------:R0:W2:Y:S02]  /*f0b0*/  @!P0 LDG.E.U8 R43, desc[UR20][R12.64] ;  /* 0x000000140c2b8981 */ /* 0x0000a4000c1e1100 */
        /* <DEDUP_REMOVED lines=18> */
[----:B------:R-:W-:Y:S02]  /*f1e0*/  VIADD R8, R21, 0xffffffd2 ;  /* 0xffffffd215087836 */ /* 0x000fe40000000000 */
[----:B0-----:R-:W-:Y:S02]  /*f1f0*/  @!P5 IMAD.MOV.U32 R12, RZ, RZ, R39 ;  /* 0x000000ffff0cd224 */ /* 0x001fe400078e0027 */
[----:B------:R-:W-:-:S05]  /*f200*/  @!P5 IMAD.MOV.U32 R13, RZ, RZ, R40 ;  /* 0x000000ffff0dd224 */ /* 0x000fca00078e0028 */
[----:B------:R0:W2:Y:S01]  /*f210*/  @!P5 LDG.E.U8 R83, desc[UR20][R12.64] ;  /* 0x000000140c53d981 */ /* 0x0000a2000c1e1100 */
[----:B------:R-:W-:Y:S01]  /*f220*/  ISETP.GE.U32.AND P0, PT, R8, 0x7fffff53, PT ;  /* 0x7fffff530800780c */ /* 0x000fe20003f06070 */
        /* <DEDUP_REMOVED lines=18> */
[----:B------:R-:W-:-:S05]  /*f350*/  VIADD R8, R21, 0xffffffca ;  /* 0xffffffca15087836 */ /* 0x000fca0000000000 */
[----:B------:R-:W-:Y:S01]  /*f360*/  ISETP.GE.U32.AND P3, PT, R8, 0x7fffff4b, PT ;  /* 0x7fffff4b0800780c */ /* 0x000fe20003f66070 */
[----:B------:R-:W-:-:S05]  /*f370*/  VIADD R8, R21, 0xffffffc2 ;  /* 0xffffffc215087836 */ /* 0x000fca0000000000 */
[----:B------:R-:W-:Y:S01]  /*f380*/  ISETP.GE.U32.AND P1, PT, R8, 0x7fffff43, PT ;  /* 0x7fffff430800780c */ /* 0x000fe20003f26070 */
[----:B------:R-:W-:Y:S02]  /*f390*/  VIADD R8, R21, 0xffffffba ;  /* 0xffffffba15087836 */ /* 0x000fe40000000000 */
[----:B------:R-:W-:-:S03]  /*f3a0*/  IMAD R11, R6, 0x35, RZ ;  /* 0x00000035060b7824 */ /* 0x000fc600078e02ff */
[----:B------:R-:W-:Y:S01]  /*f3b0*/  ISETP.GE.U32.AND P5, PT, R8, 0x7fffff3b, PT ;  /* 0x7fffff3b0800780c */ /* 0x000fe20003fa6070 */
[----:B------:R-:W-:Y:S01]  /*f3c0*/  VIADD R8, R21, 0xffffffb2 ;  /* 0xffffffb215087836 */ /* 0x000fe20000000000 */
[----:B------:R-:W-:Y:S01]  /*f3d0*/  IADD3 R25, P2, PT, R11, R0, RZ ;  /* 0x000000000b197210 */ /* 0x000fe20007f5e0ff */
[----:B------:R-:W-:Y:S03]  /*f3e0*/  STL [R1+0x11a8], R14 ;  /* 0x0011a80e01007387 */ /* 0x000fe60000100800 */
[----:B------:R-:W-:Y:S02]  /*f3f0*/  ISETP.GE.U32.AND P6, PT, R8, 0x7fffff33, PT ;  /* 0x7fffff330800780c */ /* 0x000fe40003fc6070 */
[----:B------:R-:W-:Y:S01]  /*f400*/  SHF.R.S32.HI R8, RZ, 0x1f, R11 ;  /* 0x0000001fff087819 */ /* 0x000fe2000001140b */
[----:B------:R-:W-:Y:S04]  /*f410*/  STL [R1+0x119c], R57 ;  /* 0x00119c3901007387 */ /* 0x000fe80000100800 */
[----:B------:R-:W-:Y:S01]  /*f420*/  STL [R1+0x11a4], R42 ;  /* 0x0011a42a01007387 */ /* 0x000fe20000100800 */
[----:B------:R-:W-:Y:S01]  /*f430*/  IMAD.X R26, R8, 0x1, R3, P2 ;  /* 0x00000001081a7824 */ /* 0x000fe200010e0603 */
[----:B------:R-:W-:Y:S01]  /*f440*/  PRMT R74, RZ, 0x7610, R74 ;  /* 0x00007610ff4a7816 */ /* 0x000fe2000000004a */
[----:B0-----:R-:W-:-:S02]  /*f450*/  @!P3 IMAD.MOV.U32 R12, RZ, RZ, R25 ;  /* 0x000000ffff0cb224 */ /* 0x001fc400078e0019 */
[----:B------:R-:W-:Y:S01]  /*f460*/  @!P3 IMAD.MOV.U32 R13, RZ, RZ, R26 ;  /* 0x000000ffff0db224 */ /* 0x000fe200078e001a */
[----:B------:R-:W-:-:S04]  /*f470*/  IADD3 R24, P2, PT, R11, R2, RZ ;  /* 0x000000020b187210 */ /* 0x000fc80007f5e0ff */
[----:B------:R0:W2:Y:S01]  /*f480*/  @!P3 LDG.E.U8 R74, desc[UR20][R12.64] ;  /* 0x000000140c4ab981 */ /* 0x0000a2000c1e1100 */
[----:B------:R-:W-:Y:S01]  /*f490*/  PRMT R76, RZ, 0x7610, R76 ;  /* 0x00007610ff4c7816 */ /* 0x000fe2000000004c */
[----:B0-----:R-:W-:Y:S02]  /*f4a0*/  @!P3 IMAD.MOV.U32 R12, RZ, RZ, R24 ;  /* 0x000000ffff0cb224 */ /* 0x001fe400078e0018 */
[----:B---3--:R-:W-:Y:S04]  /*f4b0*/  STL [R1+0x1b1c], R92 ;  /* 0x001b1c5c01007387 */ /* 0x008fe80000100800 */
[----:B----4-:R-:W-:Y:S04]  /*f4c0*/  STL [R1+0x1b20], R91 ;  /* 0x001b205b01007387 */ /* 0x010fe80000100800 */
[----:B--2---:R-:W-:Y:S04]  /*f4d0*/  STL [R1+0x1b24], R90 ;  /* 0x001b245a01007387 */ /* 0x004fe80000100800 */
        /* <DEDUP_REMOVED lines=12> */
[----:B------:R0:W-:Y:S02]  /*f5a0*/  STL [R1+0xdcc], R26 ;  /* 0x000dcc1a01007387 */ /* 0x0001e40000100800 */
[----:B0-----:R-:W-:-:S04]  /*f5b0*/  IMAD.X R26, R8, 0x1, R4, P2 ;  /* 0x00000001081a7824 */ /* 0x001fc800010e0604 */
[----:B------:R-:W-:-:S05]  /*f5c0*/  @!P3 IMAD.MOV.U32 R13, RZ, RZ, R26 ;  /* 0x000000ffff0db224 */ /* 0x000fca00078e001a */
[----:B------:R0:W2:Y:S01]  /*f5d0*/  @!P3 LDG.E.U8 R76, desc[UR20][R12.64] ;  /* 0x000000140c4cb981 */ /* 0x0000a2000c1e1100 */
[----:B------:R-:W-:-:S03]  /*f5e0*/  IMAD R11, R6, 0x3d, RZ ;  /* 0x0000003d060b7824 */ /* 0x000fc600078e02ff */
[----:B------:R-:W-:Y:S02]  /*f5f0*/  STL [R1+0xdd8], R24 ;  /* 0x000dd81801007387 */ /* 0x000fe40000100800 */
[----:B------:R-:W-:Y:S02]  /*f600*/  SHF.R.S32.HI R8, RZ, 0x1f, R11 ;  /* 0x0000001fff087819 */ /* 0x000fe4000001140b */
[----:B------:R-:W-:Y:S02]  /*f610*/  IADD3 R25, P2, PT, R11, R0, RZ ;  /* 0x000000000b197210 */ /* 0x000fe40007f5e0ff */
[----:B------:R-:W-:Y:S01]  /*f620*/  PRMT R71, RZ, 0x7610, R71 ;  /* 0x00007610ff477816 */ /* 0x000fe20000000047 */
[----:B------:R-:W-:Y:S04]  /*f630*/  STL [R1+0x1b54], R74 ;  /* 0x001b544a01007387 */ /* 0x000fe80000100800 */
[----:B------:R1:W-:Y:S01]  /*f640*/  STL [R1+0xdd4], R26 ;  /* 0x000dd41a01007387 */ /* 0x0003e20000100800 */
[----:B0-----:R-:W-:-:S02]  /*f650*/  @!P1 IMAD.MOV.U32 R12, RZ, RZ, R25 ;  /* 0x000000ffff0c9224 */ /* 0x001fc400078e0019 */
[----:B-1----:R-:W-:-:S04]  /*f660*/  IMAD.X R26, R8, 0x1, R3, P2 ;  /* 0x00000001081a7824 */ /* 0x002fc800010e0603 */
[----:B------:R-:W-:Y:S01]  /*f670*/  @!P1 IMAD.MOV.U32 R13, RZ, RZ, R26 ;  /* 0x000000ffff0d9224 */ /* 0x000fe200078e001a */
[----:B------:R-:W-:-:S04]  /*f680*/  IADD3 R24, P3, PT, R11, R2, RZ ;  /* 0x000000020b187210 */ /* 0x000fc80007f7e0ff */
[----:B------:R0:W3:Y:S04]  /*f690*/  @!P1 LDG.E.U8 R71, desc[UR20][R12.64] ;  /* 0x000000140c479981 */ /* 0x0000e8000c1e1100 */
[----:B------:R-:W-:Y:S01]  /*f6a0*/  STL [R1+0xe40], R25 ;  /* 0x000e401901007387 */ /* 0x000fe20000100800 */
[----:B------:R-:W-:Y:S01]  /*f6b0*/  PRMT R70, RZ, 0x7610, R70 ;  /* 0x00007610ff467816 */ /* 0x000fe20000000046 */
[----:B0-----:R-:W-:Y:S02]  /*f6c0*/  @!P1 IMAD.MOV.U32 R12, RZ, RZ, R24 ;  /* 0x000000ffff0c9224 */ /* 0x001fe400078e0018 */
[----:B--2---:R-:W-:Y:S04]  /*f6d0*/  STL [R1+0x1b58], R76 ;  /* 0x001b584c01007387 */ /* 0x004fe80000100800 */
        /* <DEDUP_REMOVED lines=9> */
[----:B---3--:R-:W-:Y:S04]  /*f770*/  STL [R1+0x1b5c], R71 ;  /* 0x001b5c4701007387 */ /* 0x008fe80000100800 */
        /* <DEDUP_REMOVED lines=34> */
[----:B------:R-:W-:-:S05]  /*f9a0*/  VIADD R14, R21, 0xffffffaa ;  /* 0xffffffaa150e7836 */ /* 0x000fca0000000000 */
[----:B------:R-:W-:Y:S01]  /*f9b0*/  ISETP.GE.U32.AND P0, PT, R14, 0x7fffff2b, PT ;  /* 0x7fffff2b0e00780c */ /* 0x000fe20003f06070 */
[----:B------:R-:W-:Y:S02]  /*f9c0*/  VIADD R14, R21, 0xffffffa2 ;  /* 0xffffffa2150e7836 */ /* 0x000fe40000000000 */
[----:B------:R-:W-:-:S03]  /*f9d0*/  IMAD R11, R6, 0x55, RZ ;  /* 0x00000055060b7824 */ /* 0x000fc600078e02ff */
[----:B------:R-:W-:Y:S01]  /*f9e0*/  ISETP.GE.U32.AND P2, PT, R14, 0x7fffff23, PT ;  /* 0x7fffff230e00780c */ /* 0x000fe20003f46070 */
[----:B------:R-:W-:Y:S01]  /*f9f0*/  VIADD R14, R21, 0xffffff9a ;  /* 0xffffff9a150e7836 */ /* 0x000fe20000000000 */
[----:B------:R-:W-:Y:S02]  /*fa00*/  SHF.R.S32.HI R8, RZ, 0x1f, R11 ;  /* 0x0000001fff087819 */ /* 0x000fe4000001140b */
[----:B------:R-:W-:Y:S01]  /*fa10*/  IADD3 R25, P5, PT, R11, R0, RZ ;  /* 0x000000000b197210 */ /* 0x000fe20007fbe0ff */
[----:B------:R-:W-:Y:S01]  /*fa20*/  STL [R1+0xf28], R24 ;  /* 0x000f281801007387 */ /* 0x000fe20000100800 */
[----:B------:R-:W-:Y:S01]  /*fa30*/  ISETP.GE.U32.AND P1, PT, R14, 0x7fffff1b, PT ;  /* 0x7fffff1b0e00780c */ /* 0x000fe20003f26070 */
[----:B------:R-:W-:Y:S02]  /*fa40*/  VIADD R14, R21, 0xffffff92 ;  /* 0xffffff92150e7836 */ /* 0x000fe40000000000 */
[----:B---3--:R-:W-:Y:S01]  /*fa50*/  STL [R1+0x1b6c], R67 ;  /* 0x001b6c4301007387 */ /* 0x008fe20000100800 */
[----:B------:R-:W-:-:S03]  /*fa60*/  IADD3 R11, P6, PT, R11, R2, RZ ;  /* 0x000000020b0b7210 */ /* 0x000fc60007fde0ff */
[----:B------:R1:W-:Y:S01]  /*fa70*/  STL [R1+0xf24], R26 ;  /* 0x000f241a01007387 */ /* 0x0003e20000100800 */
[----:B------:R-:W-:Y:S01]  /*fa80*/  ISETP.GE.U32.AND P3, PT, R14, 0x7fffff13, PT ;  /* 0x7fffff130e00780c */ /* 0x000fe20003f66070 */
[----:B------:R-:W-:Y:S01]  /*fa90*/  VIADD R14, R21, 0xffffff8a ;  /* 0xffffff8a150e7836 */ /* 0x000fe20000000000 */
[----:B------:R-:W-:Y:S01]  /*faa0*/  PRMT R65, RZ, 0x7610, R65 ;  /* 0x00007610ff417816 */ /* 0x000fe20000000041 */
[----:B0-----:R-:W-:Y:S02]  /*fab0*/  @!P0 IMAD.MOV.U32 R12, RZ, RZ, R25 ;  /* 0x000000ffff0c8224 */ /* 0x001fe400078e0019 */
[C---:B-1----:R-:W-:Y:S02]  /*fac0*/  IMAD.X R26, R8.reuse, 0x1, R3, P5 ;  /* 0x00000001081a7824 */ /* 0x042fe400028e0603 */
[----:B------:R-:W-:Y:S02]  /*fad0*/  IMAD.X R24, R8, 0x1, R4, P6 ;  /* 0x0000000108187824 */ /* 0x000fe400030e0604 */
[----:B------:R-:W-:Y:S01]  /*fae0*/  @!P0 IMAD.MOV.U32 R13, RZ, RZ, R26 ;  /* 0x000000ffff0d8224 */ /* 0x000fe200078e001a */
[----:B------:R-:W-:Y:S01]  /*faf0*/  ISETP.GE.U32.AND P5, PT, R14, 0x7fffff0b, PT ;  /* 0x7fffff0b0e00780c */ /* 0x000fe20003fa6070 */
[----:B------:R-:W-:Y:S01]  /*fb00*/  IMAD R14, R6, 0x5d, RZ ;  /* 0x0000005d060e7824 */ /* 0x000fe200078e02ff */
[----:B------:R-:W-:-:S02]  /*fb10*/  PRMT R63, RZ, 0x7610, R63 ;  /* 0x00007610ff3f7816 */ /* 0x000fc4000000003f */
[----:B------:R0:W3:Y:S01]  /*fb20*/  @!P0 LDG.E.U8 R65, desc[UR20][R12.64] ;  /* 0x000000140c418981 */ /* 0x0000e2000c1e1100 */
[----:B------:R-:W-:Y:S01]  /*fb30*/  IMAD R72, R6, 0x6, RZ ;  /* 0x0000000606487824 */ /* 0x000fe200078e02ff */
[----:B------:R-:W-:Y:S02]  /*fb40*/  SHF.R.S32.HI R8, RZ, 0x1f, R14 ;  /* 0x0000001fff087819 */ /* 0x000fe4000001140e */
[----:B------:R1:W-:Y:S01]  /*fb50*/  STL [R1+0xf90], R25 ;  /* 0x000f901901007387 */ /* 0x0003e20000100800 */
[----:B0-----:R-:W-:Y:S02]  /*fb60*/  @!P0 IMAD.MOV.U32 R12, RZ, RZ, R11 ;  /* 0x000000ffff0c8224 */ /* 0x001fe400078e000b */
[----:B------:R-:W-:Y:S01]  /*fb70*/  @!P0 IMAD.MOV.U32 R13, RZ, RZ, R24 ;  /* 0x000000ffff0d8224 */ /* 0x000fe200078e0018 */
[----:B-1----:R-:W-:-:S04]  /*fb80*/  IADD3 R25, P6, PT, R14, R0, RZ ;  /* 0x000000000e197210 */ /* 0x002fc80007fde0ff */
[----:B------:R0:W4:Y:S01]  /*fb90*/  @!P0 LDG.E.U8 R63, desc[UR20][R12.64] ;  /* 0x000000140c3f8981 */ /* 0x000122000c1e1100 */
[----:B------:R-:W-:Y:S02]  /*fba0*/  IADD3 R41, P0, PT, R72, R0, RZ ;  /* 0x0000000048297210 */ /* 0x000fe40007f1e0ff */
[----:B------:R-:W-:Y:S01]  /*fbb0*/  PRMT R62, RZ, 0x7610, R62 ;  /* 0x00007610ff3e7816 */ /* 0x000fe2000000003e */
[----:B0-----:R-:W-:Y:S01]  /*fbc0*/  VIADD R12, R21, 0xffffff82 ;  /* 0xffffff82150c7836 */ /* 0x001fe20000000000 */
[----:B------:R-:W-:Y:S01]  /*fbd0*/  PRMT R55, RZ, 0x7610, R55 ;  /* 0x00007610ff377816 */ /* 0x000fe20000000037 */
[----:B--2---:R-:W-:Y:S04]  /*fbe0*/  STL [R1+0x1b70], R66 ;  /* 0x001b704201007387 */ /* 0x004fe80000100800 */
[----:B------:R0:W-:Y:S04]  /*fbf0*/  STL [R1+0xf98], R11 ;  /* 0x000f980b01007387 */ /* 0x0001e80000100800 */
[----:B------:R1:W-:Y:S01]  /*fc00*/  STL [R1+0xf8c], R26 ;  /* 0x000f8c1a01007387 */ /* 0x0003e20000100800 */
[----:B0-----:R-:W-:Y:S01]  /*fc10*/  SHF.R.S32.HI R11, RZ, 0x1f, R72 ;  /* 0x0000001fff0b7819 */ /* 0x001fe20000011448 */
[----:B-1----:R-:W-:-:S04]  /*fc20*/  IMAD.X R26, R8, 0x1, R3, P6 ;  /* 0x00000001081a7824 */ /* 0x002fc800030e0603 */
[----:B------:R-:W-:Y:S01]  /*fc30*/  IMAD.X R44, R11, 0x1, R3, P0 ;  /* 0x000000010b2c7824 */ /* 0x000fe200000e0603 */
[----:B------:R-:W-:Y:S01]  /*fc40*/  ISETP.GE.U32.AND P0, PT, R12, 0x7fffff03, PT ;  /* 0x7fffff030c00780c */ /* 0x000fe20003f06070 */
[----:B------:R-:W-:Y:S01]  /*fc50*/  @!P2 IMAD.MOV.U32 R12, RZ, RZ, R25 ;  /* 0x000000ffff0ca224 */ /* 0x000fe200078e0019 */
[----:B------:R0:W-:Y:S01]  /*fc60*/  STL [R1+0xf94], R24 ;  /* 0x000f941801007387 */ /* 0x0001e20000100800 */
[----:B------:R-:W-:-:S05]  /*fc70*/  @!P2 IMAD.MOV.U32 R13, RZ, RZ, R26 ;  /* 0x000000ffff0da224 */ /* 0x000fca00078e001a */
[----:B------:R1:W2:Y:S01]  /*fc80*/  @!P2 LDG.E.U8 R62, desc[UR20][R12.64] ;  /* 0x000000140c3ea981 */ /* 0x0002a2000c1e1100 */
[----:B0-----:R-:W-:-:S05]  /*fc90*/  IADD3 R24, P6, PT, R14, R2, RZ ;  /* 0x000000020e187210 */ /* 0x001fca0007fde0ff */
[----:B------:R-:W-:Y:S02]  /*fca0*/  IMAD.X R8, R8, 0x1, R4, P6 ;  /* 0x0000000108087824 */ /* 0x000fe400030e0604 */
[----:B-1----:R-:W-:Y:S02]  /*fcb0*/  @!P2 IMAD.MOV.U32 R12, RZ, RZ, R24 ;  /* 0x000000ffff0ca224 */ /* 0x002fe400078e0018 */
[----:B------:R-:W-:-:S05]  /*fcc0*/  @!P2 IMAD.MOV.U32 R13, RZ, RZ, R8 ;  /* 0x000000ffff0da224 */ /* 0x000fca00078e0008 */
[----:B------:R0:W2:Y:S04]  /*fcd0*/  @!P2 LDG.E.U8 R55, desc[UR20][R12.64] ;  /* 0x000000140c37a981 */ /* 0x0000a8000c1e1100 */
[----:B---3--:R-:W-:Y:S01]  /*fce0*/  STL [R1+0x1b74], R65 ;  /* 0x001b744101007387 */ /* 0x008fe20000100800 */
[----:B------:R-:W-:-:S03]  /*fcf0*/  IMAD R47, R6, 0x65, RZ ;  /* 0x00000065062f7824 */ /* 0x000fc600078e02ff */
[----:B----4-:R-:W-:Y:S04]  /*fd00*/  STL [R1+0x1b78], R63 ;  /* 0x001b783f01007387 */ /* 0x010fe80000100800 */
        /* <DEDUP_REMOVED lines=12> */
[----:B------:R-:W-:-:S02]  /*fdd0*/  SHF.R.S32.HI R42, RZ, 0x1f, R27 ;  /* 0x0000001fff2a7819 */ /* 0x000fc4000001141b */
[----:B------:R-:W-:Y:S02]  /*fde0*/  IADD3 R35, P2, PT, R27, R0, RZ ;  /* 0x000000001b237210 */ /* 0x000fe40007f5e0ff */
[----:B------:R-:W-:-:S03]  /*fdf0*/  PRMT R46, RZ, 0x7610, R46 ;  /* 0x00007610ff2e7816 */ /* 0x000fc6000000002e */
[----:B------:R-:W-:Y:S01]  /*fe00*/  IMAD.X R36, R42, 0x1, R3, P2 ;  /* 0x000000012a247824 */ /* 0x000fe200010e0603 */
[----:B------:R-:W-:Y:S01]  /*fe10*/  ISETP.GE.U32.AND P2, PT, R12, 0x7fffff7a, PT ;  /* 0x7fffff7a0c00780c */ /* 0x000fe20003f46070 */
[----:B------:R-:W-:Y:S01]  /*fe20*/  @!P1 IMAD.MOV.U32 R12, RZ, RZ, R26 ;  /* 0x000000ffff0c9224 */ /* 0x000fe200078e001a */
[----:B------:R-:W-:Y:S01]  /*fe30*/  PRMT R87, RZ, 0x7610, R87 ;  /* 0x00007610ff577816 */ /* 0x000fe20000000057 */
[----:B--2---:R-:W-:Y:S04]  /*fe40*/  STL [R1+0x1b7c], R62 ;  /* 0x001b7c3e01007387 */ /* 0x004fe80000100800 */
[----:B------:R0:W-:Y:S02]  /*fe50*/  STL [R1+0x1004], R8 ;  /* 0x0010040801007387 */ /* 0x0001e40000100800 */
[----:B0-----:R-:W-:-:S05]  /*fe60*/  SHF.R.S32.HI R8, RZ, 0x1f, R47 ;  /* 0x0000001fff087819 */ /* 0x001fca000001142f */
[C---:B------:R-:W-:Y:S01]  /*fe70*/  IMAD.X R30, R8.reuse, 0x1, R3, P6 ;  /* 0x00000001081e7824 */ /* 0x040fe200030e0603 */
[----:B------:R-:W-:Y:S01]  /*fe80*/  IADD3 R24, P6, PT, R47, R2, RZ ;  /* 0x000000022f187210 */ /* 0x000fe20007fde0ff */
[----:B------:R-:W-:Y:S02]  /*fe90*/  STL [R1+0x1b80], R55 ;  /* 0x001b803701007387 */ /* 0x000fe40000100800 */
[----:B------:R-:W-:Y:S02]  /*fea0*/  @!P1 IMAD.MOV.U32 R13, RZ, RZ, R30 ;  /* 0x000000ffff0d9224 */ /* 0x000fe400078e001e */
[----:B------:R-:W-:Y:S04]  /*feb0*/  STL [R1+0xbb8], R39 ;  /* 0x000bb82701007387 */ /* 0x000fe80000100800 */
[----:B------:R-:W-:Y:S04]  /*fec0*/  STL [R1+0xbb4], R40 ;  /* 0x000bb42801007387 */ /* 0x000fe80000100800 */
[----:B------:R0:W-:Y:S04]  /*fed0*/  STL [R1+0x1070], R26 ;  /* 0x0010701a01007387 */ /* 0x0001e80000100800 */
[----:B------:R1:W2:Y:S01]  /*fee0*/  @!P1 LDG.E.U8 R46, desc[UR20][R12.64] ;  /* 0x000000140c2e9981 */ /* 0x0002a2000c1e1100 */
[----:B0-----:R-:W-:-:S02]  /*fef0*/  IMAD.X R26, R8, 0x1, R4, P6 ;  /* 0x00000001081a7824 */ /* 0x001fc400030e0604 */
[----:B-1----:R-:W-:Y:S02]  /*ff00*/  @!P1 IMAD.MOV.U32 R12, RZ, RZ, R24 ;  /* 0x000000ffff0c9224 */ /* 0x002fe400078e0018 */
[----:B------:R-:W-:-:S05]  /*ff10*/  @!P1 IMAD.MOV.U32 R13, RZ, RZ, R26 ;  /* 0x000000ffff0d9224 */ /* 0x000fca00078e001a */
[----:B------:R0:W3:Y:S01]  /*ff20*/  @!P1 LDG.E.U8 R87, desc[UR20][R12.64] ;  /* 0x000000140c579981 */ /* 0x0000e2000c1e1100 */
[----:B------:R-:W-:-:S03]  /*ff30*/  IMAD R47, R6, 0x6d, RZ ;  /* 0x0000006d062f7824 */ /* 0x000fc600078e02ff */
[----:B------:R-:W-:Y:S02]  /*ff40*/  STL [R1+0xc38], R35 ;  /* 0x000c382301007387 */ /* 0x000fe40000100800 */
[----:B------:R-:W-:Y:S02]  /*ff50*/  SHF.R.S32.HI R8, RZ, 0x1f, R47 ;  /* 0x0000001fff087819 */ /* 0x000fe4000001142f */
[----:B------:R1:W-:Y:S04]  /*ff60*/  STL [R1+0x106c], R30 ;  /* 0x00106c1e01007387 */ /* 0x0003e80000100800 */
[----:B------:R-:W-:Y:S01]  /*ff70*/  STL [R1+0xc34], R36 ;  /* 0x000c342401007387 */ /* 0x000fe20000100800 */
[----:B-1----:R-:W-:-:S03]  /*ff80*/  IADD3 R30, P6, PT, R47, R0, RZ ;  /* 0x000000002f1e7210 */ /* 0x002fc60007fde0ff */
[----:B------:R1:W-:Y:S01]  /*ff90*/  STL [R1+0x1078], R24 ;  /* 0x0010781801007387 */ /* 0x0003e20000100800 */
[----:B------:R-:W-:Y:S01]  /*ffa0*/  PRMT R84, RZ, 0x7610, R84 ;  /* 0x00007610ff547816 */ /* 0x000fe20000000054 */
[----:B------:R-:W-:Y:S02]  /*ffb0*/  IMAD.X R31, R8, 0x1, R3, P6 ;  /* 0x00000001081f7824 */ /* 0x000fe400030e0603 */
[----:B0-----:R-:W-:Y:S01]  /*ffc0*/  @!P3 IMAD.MOV.U32 R12, RZ, RZ, R30 ;  /* 0x000000ffff0cb224 */ /* 0x001fe200078e001e */
[----:B-1----:R-:W-:Y:S01]  /*ffd0*/  IADD3 R24, P6, PT, R47, R2, RZ ;  /* 0x000000022f187210 */ /* 0x002fe20007fde0ff */
[----:B------:R-:W-:Y:S01]  /*ffe0*/  @!P3 IMAD.MOV.U32 R13, RZ, RZ, R31 ;  /* 0x000000ffff0db224 */ /* 0x000fe200078e001f */
[----:B------:R-:W-:-:S04]  /*fff0*/  PRMT R78, RZ, 0x7610, R78 ;  /* 0x00007610ff4e7816 */ /* 0x000fc8000000004e */
[----:B------:R0:W4:Y:S01]  /*10000*/  @!P3 LDG.E.U8 R84, desc[UR20][R12.64] ;  /* 0x000000140c54b981 */ /* 0x000122000c1e1100 */
[----:B------:R-:W-:Y:S02]  /*10010*/  IMAD R32, R6, 0x1e, RZ ;  /* 0x0000001e06207824 */ /* 0x000fe400078e02ff */
[----:B0-----:R-:W-:-:S03]  /*10020*/  @!P3 IMAD.MOV.U32 R12, RZ, RZ, R24 ;  /* 0x000000ffff0cb224 */ /* 0x001fc600078e0018 */
[----:B------:R-:W-:Y:S01]  /*10030*/  SHF.R.S32.HI R43, RZ, 0x1f, R32 ;  /* 0x0000001fff2b7819 */ /* 0x000fe20000011420 */
[C---:B------:R-:W-:Y:S02]  /*10040*/  VIADD R75, R21.reuse, 0xfffffff1 ;  /* 0xfffffff1154b7836 */ /* 0x040fe40000000000 */
[----:B------:R-:W-:-:S03]  /*10050*/  VIADD R47, R21, 0xffffffe1 ;  /* 0xffffffe1152f7836 */ /* 0x000fc60000000000 */
[----:B------:R-:W-:Y:S02]  /*10060*/  ISETP.GE.U32.AND P1, PT, R75, 0x7fffff72, PT ;  /* 0x7fffff724b00780c */ /* 0x000fe40003f26070 */
[----:B------:R-:W-:Y:S02]  /*10070*/  PRMT R75, RZ, 0x7610, R75 ;  /* 0x00007610ff4b7816 */ /* 0x000fe4000000004b */
[----:B------:R-:W-:Y:S02]  /*10080*/  PRMT R33, RZ, 0x7610, R33 ;  /* 0x00007610ff217816 */ /* 0x000fe40000000021 */
[----:B------:R-:W-:Y:S02]  /*10090*/  PRMT R16, RZ, 0x7610, R16 ;  /* 0x00007610ff107816 */ /* 0x000fe40000000010 */
[----:B------:R-:W-:Y:S02]  /*100a0*/  PRMT R7, RZ, 0x7610, R7 ;  /* 0x00007610ff077816 */ /* 0x000fe40000000007 */
[----:B------:R-:W-:-:S02]  /*100b0*/  PRMT R15, RZ, 0x7610, R15 ;  /* 0x00007610ff0f7816 */ /* 0x000fc4000000000f */
[----:B------:R-:W-:Y:S02]  /*100c0*/  PRMT R28, RZ, 0x7610, R28 ;  /* 0x00007610ff1c7816 */ /* 0x000fe4000000001c */
[----:B------:R-:W-:Y:S02]  /*100d0*/  PRMT R20, RZ, 0x7610, R20 ;  /* 0x00007610ff147816 */ /* 0x000fe40000000014 */
[----:B------:R-:W-:Y:S01]  /*100e0*/  PRMT R5, RZ, 0x7610, R5 ;  /* 0x00007610ff057816 */ /* 0x000fe20000000005 */
[C---:B------:R-:W-:Y:S02]  /*100f0*/  VIADD R54, R64.reuse, 0xf8 ;  /* 0x000000f840367836 */ /* 0x040fe40000000000 */
[----:B------:R-:W-:Y:S02]  /*10100*/  VIADD R89, R64, 0xf9 ;  /* 0x000000f940597836 */ /* 0x000fe40000000000 */
[----:B------:R-:W-:Y:S02]  /*10110*/  IMAD.MOV.U32 R88, RZ, RZ, R19 ;  /* 0x000000ffff587224 */ /* 0x000fe400078e0013 */
[----:B------:R-:W-:-:S02]  /*10120*/  IMAD R19, R6, 0xf, RZ ;  /* 0x0000000f06137824 */ /* 0x000fc400078e02ff */
[----:B------:R-:W-:Y:S02]  /*10130*/  IMAD.MOV.U32 R91, RZ, RZ, R22 ;  /* 0x000000ffff5b7224 */ /* 0x000fe400078e0016 */
[----:B------:R-:W-:Y:S02]  /*10140*/  IMAD.MOV.U32 R90, RZ, RZ, R18 ;  /* 0x000000ffff5a7224 */ /* 0x000fe400078e0012 */
[----:B------:R-:W-:Y:S02]  /*10150*/  IMAD R22, R6, 0x2e, RZ ;  /* 0x0000002e06167824 */ /* 0x000fe400078e02ff */
[----:B------:R-:W-:-:S03]  /*10160*/  IMAD.MOV.U32 R92, RZ, RZ, R23 ;  /* 0x000000ffff5c7224 */ /* 0x000fc600078e0017 */
[----:B------:R-:W-:Y:S01]  /*10170*/  SHF.R.S32.HI R23, RZ, 0x1f, R22 ;  /* 0x0000001fff177819 */ /* 0x000fe20000011416 */
[----:B------:R-:W-:Y:S02]  /*10180*/  IMAD.MOV.U32 R86, RZ, RZ, R88 ;  /* 0x000000ffff567224 */ /* 0x000fe400078e0058 */
[----:B------:R-:W-:Y:S01]  /*10190*/  IMAD.MOV.U32 R88, RZ, RZ, R53 ;  /* 0x000000ffff587224 */ /* 0x000fe200078e0035 */
[----:B------:R-:W-:Y:S01]  /*101a0*/  PRMT R29, RZ, 0x7610, R29 ;  /* 0x00007610ff1d7816 */ /* 0x000fe2000000001d */
[----:B------:R-:W-:Y:S02]  /*101b0*/  IMAD.MOV.U32 R85, RZ, RZ, R86 ;  /* 0x000000ffff557224 */ /* 0x000fe400078e0056 */
[----:B------:R-:W-:Y:S02]  /*101c0*/  IMAD.MOV.U32 R86, RZ, RZ, R88 ;  /* 0x000000ffff567224 */ /* 0x000fe400078e0058 */
[----:B------:R-:W-:Y:S01]  /*101d0*/  IMAD.MOV.U32 R82, RZ, RZ, R92 ;  /* 0x000000ffff527224 */ /* 0x000fe200078e005c */
[----:B--2---:R-:W-:Y:S04]  /*101e0*/  STL [R1+0x1b84], R46 ;  /* 0x001b842e01007387 */ /* 0x004fe80000100800 */
[----:B------:R0:W-:Y:S02]  /*101f0*/  STL [R1+0x1074], R26 ;  /* 0x0010741a01007387 */ /* 0x0001e40000100800 */
[----:B0-----:R-:W-:-:S04]  /*10200*/  IMAD.X R26, R8, 0x1, R4, P6 ;  /* 0x00000001081a7824 */ /* 0x001fc800030e0604 */
[----:B------:R-:W-:Y:S01]  /*10210*/  @!P3 IMAD.MOV.U32 R13, RZ, RZ, R26 ;  /* 0x000000ffff0db224 */ /* 0x000fe200078e001a */
[----:B---3--:R-:W-:Y:S04]  /*10220*/  STL [R1+0x1b88], R87 ;  /* 0x001b885701007387 */ /* 0x008fe80000100800 */
[----:B------:R-:W-:Y:S04]  /*10230*/  STL [R1+0x10dc], R30 ;  /* 0x0010dc1e01007387 */ /* 0x000fe80000100800 */
[----:B------:R0:W-:Y:S04]  /*10240*/  STL [R1+0x10d8], R31 ;  /* 0x0010d81f01007387 */ /* 0x0001e80000100800 */
[----:B------:R1:W-:Y:S04]  /*10250*/  STL [R1+0x10e4], R24 ;  /* 0x0010e41801007387 */ /* 0x0003e80000100800 */
[----:B------:R2:W3:Y:S01]  /*10260*/  @!P3 LDG.E.U8 R78, desc[UR20][R12.64] ;  /* 0x000000140c4eb981 */ /* 0x0004e2000c1e1100 */
[----:B0-----:R-:W-:-:S02]  /*10270*/  IADD3 R31, P6, PT, R32, R0, RZ ;  /* 0x00000000201f7210 */ /* 0x001fc40007fde0ff */
[----:B-1----:R-:W-:Y:S01]  /*10280*/  IADD3 R24, P3, PT, R72, R2, RZ ;  /* 0x0000000248187210 */ /* 0x002fe20007f7e0ff */
[----:B------:R0:W-:Y:S01]  /*10290*/  STL [R1+0x10e0], R26 ;  /* 0x0010e01a01007387 */ /* 0x0001e20000100800 */
[C---:B--2---:R-:W-:Y:S02]  /*102a0*/  IMAD R12, R6.reuse, 0x75, RZ ;  /* 0x00000075060c7824 */ /* 0x044fe400078e02ff */
[----:B------:R-:W-:Y:S02]  /*102b0*/  IMAD.X R34, R43, 0x1, R3, P6 ;  /* 0x000000012b227824 */ /* 0x000fe400030e0603 */
[----:B------:R-:W-:Y:S01]  /*102c0*/  IMAD R30, R6, 0x7d, RZ ;  /* 0x0000007d061e7824 */ /* 0x000fe200078e02ff */
[----:B------:R-:W-:Y:S01]  /*102d0*/  SHF.R.S32.HI R8, RZ, 0x1f, R12 ;  /* 0x0000001fff087819 */ /* 0x000fe2000001140c */
[----:B0-----:R-:W-:Y:S01]  /*102e0*/  IMAD.X R26, R11, 0x1, R4, P3 ;  /* 0x000000010b1a7824 */ /* 0x001fe200018e0604 */
[C---:B------:R-:W-:Y:S01]  /*102f0*/  IADD3 R48, P3, PT, R12.reuse, R0, RZ ;  /* 0x000000000c307210 */ /* 0x040fe20007f7e0ff */
[----:B------:R-:W-:Y:S01]  /*10300*/  VIADD R13, R21, 0xffffffe9 ;  /* 0xffffffe9150d7836 */ /* 0x000fe20000000000 */
[----:B------:R-:W-:-:S02]  /*10310*/  IADD3 R37, P6, PT, R12, R2, RZ ;  /* 0x000000020c257210 */ /* 0x000fc40007fde0ff */
[----:B------:R-:W-:Y:S01]  /*10320*/  SHF.R.S32.HI R11, RZ, 0x1f, R30 ;  /* 0x0000001fff0b7819 */ /* 0x000fe2000001141e */
[----:B------:R-:W-:Y:S01]  /*10330*/  IMAD.X R49, R8, 0x1, R3, P3 ;  /* 0x0000000108317824 */ /* 0x000fe200018e0603 */
[----:B------:R-:W-:Y:S01]  /*10340*/  IADD3 R45, P3, PT, R30, R0, RZ ;  /* 0x000000001e2d7210 */ /* 0x000fe20007f7e0ff */
[----:B------:R-:W-:Y:S01]  /*10350*/  IMAD.X R38, R8, 0x1, R4, P6 ;  /* 0x0000000108267824 */ /* 0x000fe200030e0604 */
[----:B------:R-:W-:Y:S01]  /*10360*/  ISETP.GE.U32.AND P6, PT, R13, 0x7fffff6a, PT ;  /* 0x7fffff6a0d00780c */ /* 0x000fe20003fc6070 */
[----:B------:R-:W-:Y:S02]  /*10370*/  @!P5 IMAD.MOV.U32 R12, RZ, RZ, R48 ;  /* 0x000000ffff0cd224 */ /* 0x000fe400078e0030 */
[----:B------:R-:W-:Y:S02]  /*10380*/  @!P5 IMAD.MOV.U32 R13, RZ, RZ, R49 ;  /* 0x000000ffff0dd224 */ /* 0x000fe400078e0031 */
[----:B------:R-:W-:Y:S01]  /*10390*/  IMAD.X R46, R11, 0x1, R3, P3 ;  /* 0x000000010b2e7824 */ /* 0x000fe200018e0603 */
[----:B------:R-:W-:-:S02]  /*103a0*/  ISETP.GE.U32.AND P3, PT, R47, 0x7fffff62, PT ;  /* 0x7fffff622f00780c */ /* 0x000fc40003f66070 */
[----:B------:R-:W-:Y:S01]  /*103b0*/  PRMT R47, RZ, 0x7610, R47 ;  /* 0x00007610ff2f7816 */ /* 0x000fe2000000002f */
[----:B------:R0:W2:Y:S02]  /*103c0*/  @!P5 LDG.E.U8 R75, desc[UR20][R12.64] ;  /* 0x000000140c4bd981 */ /* 0x0000a4000c1e1100 */
[----:B0-----:R-:W-:Y:S02]  /*103d0*/  @!P0 IMAD.MOV.U32 R12, RZ, RZ, R45 ;  /* 0x000000ffff0c8224 */ /* 0x001fe400078e002d */
[----:B------:R-:W-:-:S05]  /*103e0*/  @!P0 IMAD.MOV.U32 R13, RZ, RZ, R46 ;  /* 0x000000ffff0d8224 */ /* 0x000fca00078e002e */
[----:B------:R0:W2:Y:S02]  /*103f0*/  @!P0 LDG.E.U8 R47, desc[UR20][R12.64] ;  /* 0x000000140c2f8981 */ /* 0x0000a4000c1e1100 */
[----:B0-----:R-:W-:Y:S02]  /*10400*/  @!P2 IMAD.MOV.U32 R12, RZ, RZ, R41 ;  /* 0x000000ffff0ca224 */ /* 0x001fe400078e0029 */
[----:B------:R-:W-:-:S05]  /*10410*/  @!P2 IMAD.MOV.U32 R13, RZ, RZ, R44 ;  /* 0x000000ffff0da224 */ /* 0x000fca00078e002c */
[----:B------:R0:W2:Y:S01]  /*10420*/  @!P2 LDG.E.U8 R33, desc[UR20][R12.64] ;  /* 0x000000140c21a981 */ /* 0x0000a2000c1e1100 */
[----:B------:R-:W-:Y:S01]  /*10430*/  PRMT R72, RZ, 0x7610, R72 ;  /* 0x00007610ff487816 */ /* 0x000fe20000000048 */
[----:B0-----:R-:W-:Y:S02]  /*10440*/  @!P1 IMAD.MOV.U32 R12, RZ, RZ, R39 ;  /* 0x000000ffff0c9224 */ /* 0x001fe400078e0027 */
[----:B------:R-:W-:-:S05]  /*10450*/  @!P1 IMAD.MOV.U32 R13, RZ, RZ, R40 ;  /* 0x000000ffff0d9224 */ /* 0x000fca00078e0028 */
[----:B------:R0:W2:Y:S02]  /*10460*/  @!P1 LDG.E.U8 R16, desc[UR20][R12.64] ;  /* 0x000000140c109981 */ /* 0x0000a4000c1e1100 */
[----:B0-----:R-:W-:Y:S02]  /*10470*/  @!P5 IMAD.MOV.U32 R12, RZ, RZ, R37 ;  /* 0x000000ffff0cd224 */ /* 0x001fe400078e0025 */
[----:B------:R-:W-:-:S05]  /*10480*/  @!P5 IMAD.MOV.U32 R13, RZ, RZ, R38 ;  /* 0x000000ffff0dd224 */ /* 0x000fca00078e0026 */
[----:B------:R0:W2:Y:S01]  /*10490*/  @!P5 LDG.E.U8 R72, desc[UR20][R12.64] ;  /* 0x000000140c48d981 */ /* 0x0000a2000c1e1100 */
[----:B------:R-:W-:Y:S01]  /*104a0*/  IADD3 R30, P5, PT, R30, R2, RZ ;  /* 0x000000021e1e7210 */ /* 0x000fe20007fbe0ff */
[----:B0-----:R-:W-:Y:S02]  /*104b0*/  @!P6 IMAD.MOV.U32 R12, RZ, RZ, R35 ;  /* 0x000000ffff0ce224 */ /* 0x001fe400078e0023 */
[----:B------:R-:W-:Y:S01]  /*104c0*/  @!P6 IMAD.MOV.U32 R13, RZ, RZ, R36 ;  /* 0x000000ffff0de224 */ /* 0x000fe200078e0024 */
[----:B------:R-:W-:Y:S01]  /*104d0*/  STL [R1+0xcb8], R31 ;  /* 0x000cb81f01007387 */ /* 0x000fe20000100800 */
[----:B------:R-:W-:-:S03]  /*104e0*/  IMAD.X R11, R11, 0x1, R4, P5 ;  /* 0x000000010b0b7824 */ /* 0x000fc600028e0604 */
[----:B------:R0:W2:Y:S01]  /*104f0*/  @!P6 LDG.E.U8 R7, desc[UR20][R12.64] ;  /* 0x000000140c07e981 */ /* 0x0000a2000c1e1100 */
[----:B------:R-:W-:-:S03]  /*10500*/  PRMT R8, RZ, 0x7610, R8 ;  /* 0x00007610ff087816 */ /* 0x000fc60000000008 */
[----:B------:R-:W-:Y:S01]  /*10510*/  STL [R1+0xcb4], R34 ;  /* 0x000cb42201007387 */ /* 0x000fe20000100800 */
[----:B0-----:R-:W-:Y:S02]  /*10520*/  @!P3 IMAD.MOV.U32 R12, RZ, RZ, R31 ;  /* 0x000000ffff0cb224 */ /* 0x001fe400078e001f */
[----:B------:R-:W-:Y:S01]  /*10530*/  @!P3 IMAD.MOV.U32 R13, RZ, RZ, R34 ;  /* 0x000000ffff0db224 */ /* 0x000fe200078e0022 */
[----:B------:R-:W-:Y:S04]  /*10540*/  STL [R1+0x338], R24 ;  /* 0x0003381801007387 */ /* 0x000fe80000100800 */
[----:B------:R0:W2:Y:S01]  /*10550*/  @!P3 LDG.E.U8 R15, desc[UR20][R12.64] ;  /* 0x000000140c0fb981 */ /* 0x0000a2000c1e1100 */
[----:B------:R-:W-:-:S03]  /*10560*/  IADD3 R25, P5, PT, R25, R2, RZ ;  /* 0x0000000219197210 */ /* 0x000fc60007fbe0ff */
[----:B------:R-:W-:Y:S04]  /*10570*/  STL [R1+0x334], R26 ;  /* 0x0003341a01007387 */ /* 0x000fe80000100800 */
[----:B------:R-:W-:Y:S01]  /*10580*/  STL [R1+0x1140], R48 ;  /* 0x0011403001007387 */ /* 0x000fe20000100800 */
[----:B0-----:R-:W-:Y:S02]  /*10590*/  @!P0 IMAD.MOV.U32 R12, RZ, RZ, R30 ;  /* 0x000000ffff0c8224 */ /* 0x001fe400078e001e */
[----:B------:R-:W-:Y:S01]  /*105a0*/  @!P0 IMAD.MOV.U32 R13, RZ, RZ, R11 ;  /* 0x000000ffff0d8224 */ /* 0x000fe200078e000b */
[----:B------:R-:W-:Y:S04]  /*105b0*/  STL [R1+0x1148], R37 ;  /* 0x0011482501007387 */ /* 0x000fe80000100800 */
[----:B------:R-:W-:Y:S04]  /*105c0*/  STL [R1+0x113c], R49 ;  /* 0x00113c3101007387 */ /* 0x000fe80000100800 */
[----:B------:R-:W-:Y:S01]  /*105d0*/  STL [R1+0x11b0], R45 ;  /* 0x0011b02d01007387 */ /* 0x000fe20000100800 */
[----:B------:R-:W-:-:S03]  /*105e0*/  IMAD.X R14, R14, 0x1, R4, P5 ;  /* 0x000000010e0e7824 */ /* 0x000fc600028e0604 */
[----:B------:R-:W-:Y:S04]  /*105f0*/  STL [R1+0x1144], R38 ;  /* 0x0011442601007387 */ /* 0x000fe80000100800 */
[----:B------:R0:W2:Y:S04]  /*10600*/  @!P0 LDG.E.U8 R8, desc[UR20][R12.64] ;  /* 0x000000140c088981 */ /* 0x0000a8000c1e1100 */
[----:B------:R-:W-:Y:S04]  /*10610*/  STL [R1+0x11ac], R46 ;  /* 0x0011ac2e01007387 */ /* 0x000fe80000100800 */
[----:B------:R-:W-:Y:S01]  /*10620*/  STL [R1+0x11b8], R30 ;  /* 0x0011b81e01007387 */ /* 0x000fe20000100800 */
[----:B0-----:R-:W-:-:S02]  /*10630*/  @!P2 IMAD.MOV.U32 R12, RZ, RZ, R24 ;  /* 0x000000ffff0ca224 */ /* 0x001fc400078e0018 */
[----:B------:R-:W-:Y:S01]  /*10640*/  @!P2 IMAD.MOV.U32 R13, RZ, RZ, R26 ;  /* 0x000000ffff0da224 */ /* 0x000fe200078e001a */
[----:B------:R0:W-:Y:S04]  /*10650*/  STL [R1+0x11b4], R11 ;  /* 0x0011b40b01007387 */ /* 0x0001e80000100800 */
[----:B------:R1:W2:Y:S01]  /*10660*/  @!P2 LDG.E.U8 R28, desc[UR20][R12.64] ;  /* 0x000000140c1ca981 */ /* 0x0002a2000c1e1100 */
[----:B0-----:R-:W-:Y:S01]  /*10670*/  IADD3 R11, P0, PT, R27, R2, RZ ;  /* 0x000000021b0b7210 */ /* 0x001fe20007f1e0ff */
[----:B-1----:R-:W-:Y:S02]  /*10680*/  @!P1 IMAD.MOV.U32 R12, RZ, RZ, R25 ;  /* 0x000000ffff0c9224 */ /* 0x002fe400078e0019 */
[----:B------:R-:W-:Y:S02]  /*10690*/  @!P1 IMAD.MOV.U32 R13, RZ, RZ, R14 ;  /* 0x000000ffff0d9224 */ /* 0x000fe400078e000e */
[----:B------:R-:W-:Y:S01]  /*106a0*/  IMAD.X R24, R42, 0x1, R4, P0 ;  /* 0x000000012a187824 */ /* 0x000fe200000e0604 */
[----:B------:R-:W-:Y:S04]  /*106b0*/  STL [R1+0xbc0], R25 ;  /* 0x000bc01901007387 */ /* 0x000fe80000100800 */
[----:B------:R0:W2:Y:S04]  /*106c0*/  @!P1 LDG.E.U8 R20, desc[UR20][R12.64] ;  /* 0x000000140c149981 */ /* 0x0000a8000c1e1100 */
[----:B------:R1:W-:Y:S01]  /*106d0*/  STL [R1+0xbbc], R14 ;  /* 0x000bbc0e01007387 */ /* 0x0003e20000100800 */
[----:B0-----:R-:W-:-:S02]  /*106e0*/  @!P6 IMAD.MOV.U32 R12, RZ, RZ, R11 ;  /* 0x000000ffff0ce224 */ /* 0x001fc400078e000b */
[----:B------:R-:W-:Y:S02]  /*106f0*/  @!P6 IMAD.MOV.U32 R13, RZ, RZ, R24 ;  /* 0x000000ffff0de224 */ /* 0x000fe400078e0018 */
[C---:B-1----:R-:W-:Y:S01]  /*10700*/  VIADD R14, R64.reuse, 0xf2 ;  /* 0x000000f2400e7836 */ /* 0x042fe20000000000 */
[----:B------:R0:W-:Y:S04]  /*10710*/  STL [R1+0xc40], R11 ;  /* 0x000c400b01007387 */ /* 0x0001e80000100800 */
[----:B------:R-:W-:Y:S04]  /*10720*/  STL [R1+0xc3c], R24 ;  /* 0x000c3c1801007387 */ /* 0x000fe80000100800 */
[----:B------:R1:W2:Y:S01]  /*10730*/  @!P6 LDG.E.U8 R5, desc[UR20][R12.64] ;  /* 0x000000140c05e981 */ /* 0x0002a2000c1e1100 */
[----:B0-----:R-:W-:-:S03]  /*10740*/  VIADD R11, R64, 0xf3 ;  /* 0x000000f3400b7836 */ /* 0x001fc60000000000 */
[----:B------:R0:W-:Y:S01]  /*10750*/  STL [R1+0x1580], R14 ;  /* 0x0015800e01007387 */ /* 0x0001e20000100800 */
[----:B-1----:R-:W-:-:S03]  /*10760*/  IABS R13, R14 ;  /* 0x0000000e000d7213 */ /* 0x002fc60000000000 */
[----:B------:R-:W-:Y:S01]  /*10770*/  STL [R1+0x1590], R11 ;  /* 0x0015900b01007387 */ /* 0x000fe20000100800 */
[----:B0-----:R-:W-:-:S03]  /*10780*/  VIADD R14, R64, 0xfa ;  /* 0x000000fa400e7836 */ /* 0x001fc60000000000 */
[----:B------:R-:W-:Y:S01]  /*10790*/  STL [R1+0x158c], R54 ;  /* 0x00158c3601007387 */ /* 0x000fe20000100800 */
[----:B------:R-:W-:-:S03]  /*107a0*/  IMAD.HI.U32 R25, R10, R13, RZ ;  /* 0x0000000d0a197227 */ /* 0x000fc600078e00ff */
[----:B------:R0:W-:Y:S01]  /*107b0*/  STL [R1+0x1584], R14 ;  /* 0x0015840e01007387 */ /* 0x0001e20000100800 */
[----:B------:R-:W-:Y:S01]  /*107c0*/  IMAD.MOV R30, RZ, RZ, -R25 ;  /* 0x000000ffff1e7224 */ /* 0x000fe200078e0a19 */
[----:B0-----:R-:W-:-:S05]  /*107d0*/  IABS R14, R14 ;  /* 0x0000000e000e7213 */ /* 0x001fca0000000000 */
[----:B------:R-:W-:Y:S01]  /*107e0*/  IMAD.HI.U32 R25, R10, R14, RZ ;  /* 0x0000000e0a197227 */ /* 0x000fe200078e00ff */
[----:B------:R-:W-:-:S03]  /*107f0*/  IABS R42, R11 ;  /* 0x0000000b002a7213 */ /* 0x000fc60000000000 */
[----:B------:R-:W-:Y:S01]  /*10800*/  IMAD.MOV R25, RZ, RZ, -R25 ;  /* 0x000000ffff197224 */ /* 0x000fe200078e0a19 */
[----:B------:R-:W-:Y:S01]  /*10810*/  IABS R12, R89 ;  /* 0x00000059000c7213 */ /* 0x000fe20000000000 */
[----:B------:R-:W-:-:S04]  /*10820*/  IMAD.HI.U32 R24, R10, R42, RZ ;  /* 0x0000002a0a187227 */ /* 0x000fc800078e00ff */
[----:B------:R-:W-:Y:S02]  /*10830*/  IMAD R14, R9, R25, R14 ;  /* 0x00000019090e7224 */ /* 0x000fe400078e020e */
[----:B------:R-:W-:Y:S01]  /*10840*/  IMAD R25, R6, 0x7, RZ ;  /* 0x0000000706197824 */ /* 0x000fe200078e02ff */
[----:B------:R-:W-:Y:S01]  /*10850*/  IABS R11, R54 ;  /* 0x00000036000b7213 */ /* 0x000fe20000000000 */
[----:B------:R-:W-:-:S03]  /*10860*/  IMAD.HI.U32 R26, R10, R12, RZ ;  /* 0x0000000c0a1a7227 */ /* 0x000fc600078e00ff */
[----:B------:R-:W-:Y:S01]  /*10870*/  SHF.R.S32.HI R59, RZ, 0x1f, R25 ;  /* 0x0000001fff3b7819 */ /* 0x000fe20000011419 */
[----:B------:R-:W-:Y:S01]  /*10880*/  IMAD.MOV R24, RZ, RZ, -R24 ;  /* 0x000000ffff187224 */ /* 0x000fe200078e0a18 */
[----:B------:R-:W-:Y:S01]  /*10890*/  IADD3 R60, P0, PT, R25, R0, RZ ;  /* 0x00000000193c7210 */ /* 0x000fe20007f1e0ff */
[C---:B------:R-:W-:Y:S02]  /*108a0*/  IMAD R36, R6.reuse, 0x26, RZ ;  /* 0x0000002606247824 */ /* 0x040fe400078e02ff */
[----:B------:R-:W-:Y:S02]  /*108b0*/  IMAD R13, R9, R30, R13 ;  /* 0x0000001e090d7224 */ /* 0x000fe400078e020d */
[----:B------:R-:W-:Y:S02]  /*108c0*/  IMAD.MOV R26, RZ, RZ, -R26 ;  /* 0x000000ffff1a7224 */ /* 0x000fe400078e0a1a */
[----:B------:R-:W-:Y:S01]  /*108d0*/  IMAD R48, R6, 0x17, RZ ;  /* 0x0000001706307824 */ /* 0x000fe200078e02ff */
[----:B------:R-:W-:Y:S01]  /*108e0*/  SHF.R.S32.HI R49, RZ, 0x1f, R19 ;  /* 0x0000001fff317819 */ /* 0x000fe20000011413 */
[----:B------:R-:W-:Y:S01]  /*108f0*/  IMAD.HI.U32 R27, R10, R11, RZ ;  /* 0x0000000b0a1b7227 */ /* 0x000fe200078e00ff */
[----:B------:R-:W-:-:S03]  /*10900*/  IADD3 R56, P2, PT, R19, R0, RZ ;  /* 0x0000000013387210 */ /* 0x000fc60007f5e0ff */
[----:B------:R-:W-:Y:S02]  /*10910*/  IMAD R42, R9, R24, R42 ;  /* 0x00000018092a7224 */ /* 0x000fe400078e022a */
[C---:B------:R-:W-:Y:S01]  /*10920*/  IMAD R40, R6.reuse, 0x1f, RZ ;  /* 0x0000001f06287824 */ /* 0x040fe200078e02ff */
[----:B------:R-:W-:Y:S01]  /*10930*/  STL [R1+0x1588], R89 ;  /* 0x0015885901007387 */ /* 0x000fe20000100800 */
[----:B------:R-:W-:Y:S01]  /*10940*/  IMAD R30, R6, 0x27, RZ ;  /* 0x00000027061e7824 */ /* 0x000fe200078e02ff */
[----:B------:R-:W-:Y:S01]  /*10950*/  SHF.R.S32.HI R37, RZ, 0x1f, R36 ;  /* 0x0000001fff257819 */ /* 0x000fe20000011424 */
[----:B------:R-:W-:Y:S01]  /*10960*/  IMAD.X R61, R59, 0x1, R3, P0 ;  /* 0x000000013b3d7824 */ /* 0x000fe200000e0603 */
[----:B------:R-:W-:Y:S01]  /*10970*/  IADD3 R38, P0, PT, R36, R0, RZ ;  /* 0x0000000024267210 */ /* 0x000fe20007f1e0ff */
[----:B------:R-:W-:Y:S01]  /*10980*/  IMAD R12, R9, R26, R12 ;  /* 0x0000001a090c7224 */ /* 0x000fe200078e020c */
[----:B------:R-:W-:Y:S01]  /*10990*/  STL [R1+0x1804], R13 ;  /* 0x0018040d01007387 */ /* 0x000fe20000100800 */
[----:B------:R-:W-:Y:S01]  /*109a0*/  IMAD.MOV R27, RZ, RZ, -R27 ;  /* 0x000000ffff1b7224 */ /* 0x000fe200078e0a1b */
[----:B------:R-:W-:Y:S01]  /*109b0*/  SHF.R.S32.HI R46, RZ, 0x1f, R48 ;  /* 0x0000001fff2e7819 */ /* 0x000fe20000011430 */
[----:B------:R-:W-:Y:S01]  /*109c0*/  IMAD R26, R6, 0x2f, RZ ;  /* 0x0000002f061a7824 */ /* 0x000fe200078e02ff */
[-C--:B------:R-:W-:Y:S01]  /*109d0*/  IADD3 R50, P1, PT, R48, R0.reuse, RZ ;  /* 0x0000000030327210 */ /* 0x080fe20007f3e0ff */
[----:B------:R-:W-:Y:S01]  /*109e0*/  STL [R1+0x1808], R42 ;  /* 0x0018082a01007387 */ /* 0x000fe20000100800 */
[----:B------:R-:W-:Y:S01]  /*109f0*/  SHF.R.S32.HI R41, RZ, 0x1f, R40 ;  /* 0x0000001fff297819 */ /* 0x000fe20000011428 */
[----:B------:R-:W-:Y:S01]  /*10a00*/  IMAD.X R57, R49, 0x1, R3, P2 ;  /* 0x0000000131397824 */ /* 0x000fe200010e0603 */
[-C--:B------:R-:W-:Y:S01]  /*10a10*/  IADD3 R44, P5, PT, R40, R0.reuse, RZ ;  /* 0x00000000282c7210 */ /* 0x080fe20007fbe0ff */
[----:B------:R-:W-:Y:S01]  /*10a20*/  STL [R1+0x180c], R14 ;  /* 0x00180c0e01007387 */ /* 0x000fe20000100800 */
[----:B------:R-:W-:Y:S01]  /*10a30*/  VIADD R24, R21, 0xfffffff8 ;  /* 0xfffffff815187836 */ /* 0x000fe20000000000 */
[----:B------:R-:W-:Y:S01]  /*10a40*/  SHF.R.S32.HI R31, RZ, 0x1f, R30 ;  /* 0x0000001fff1f7819 */ /* 0x000fe2000001141e */
[----:B------:R-:W-:Y:S01]  /*10a50*/  IMAD R11, R9, R27, R11 ;  /* 0x0000001b090b7224 */ /* 0x000fe200078e020b */
[----:B------:R-:W-:Y:S01]  /*10a60*/  STL [R1+0x1814], R14 ;  /* 0x0018140e01007387 */ /* 0x000fe20000100800 */
[-C--:B------:R-:W-:Y:S01]  /*10a70*/  IADD3 R34, P2, PT, R30, R0.reuse, RZ ;  /* 0x000000001e227210 */ /* 0x080fe20007f5e0ff */
[--C-:B------:R-:W-:Y:S01]  /*10a80*/  IMAD.X R39, R37, 0x1, R3.reuse, P0 ;  /* 0x0000000125277824 */ /* 0x100fe200000e0603 */
[----:B------:R-:W-:Y:S01]  /*10a90*/  SHF.R.S32.HI R27, RZ, 0x1f, R26 ;  /* 0x0000001fff1b7819 */ /* 0x000fe2000001141a */
[----:B------:R-:W-:Y:S01]  /*10aa0*/  STL [R1+0x340], R60 ;  /* 0x0003403c01007387 */ /* 0x000fe20000100800 */
[----:B------:R-:W-:Y:S01]  /*10ab0*/  IMAD.X R51, R46, 0x1, R3, P1 ;  /* 0x000000012e337824 */ /* 0x000fe200008e0603 */
[----:B------:R-:W-:-:S02]  /*10ac0*/  IADD3 R18, P0, PT, R26, R0, RZ ;  /* 0x000000001a127210 */ /* 0x000fc40007f1e0ff */
[----:B------:R-:W-:Y:S01]  /*10ad0*/  STL [R1+0xbc8], R56 ;  /* 0x000bc83801007387 */ /* 0x000fe20000100800 */
[--C-:B------:R-:W-:Y:S01]  /*10ae0*/  IMAD.X R45, R41, 0x1, R3.reuse, P5 ;  /* 0x00000001292d7824 */ /* 0x100fe200028e0603 */
[----:B------:R-:W-:Y:S02]  /*10af0*/  ISETP.GE.U32.AND P6, PT, R24, 0x7fffff79, PT ;  /* 0x7fffff791800780c */ /* 0x000fe40003fc6070 */
[----:B------:R-:W-:Y:S01]  /*10b00*/  STL [R1+0x33c], R61 ;  /* 0x00033c3d01007387 */ /* 0x000fe20000100800 */
[--C-:B------:R-:W-:Y:S01]  /*10b10*/  IMAD.X R35, R31, 0x1, R3.reuse, P2 ;  /* 0x000000011f237824 */ /* 0x100fe200010e0603 */
[----:B------:R-:W-:Y:S02]  /*10b20*/  IADD3 R24, P1, PT, R22, R0, RZ ;  /* 0x0000000016187210 */ /* 0x000fe40007f3e0ff */
[----:B------:R-:W-:Y:S01]  /*10b30*/  STL [R1+0xc48], R50 ;  /* 0x000c483201007387 */ /* 0x000fe20000100800 */
[----:B------:R-:W-:Y:S01]  /*10b40*/  IADD3 R52, P2, PT, R19, R2, RZ ;  /* 0x0000000213347210 */ /* 0x000fe20007f5e0ff */
[----:B------:R-:W-:-:S02]  /*10b50*/  IMAD.X R19, R27, 0x1, R3, P0 ;  /* 0x000000011b137824 */ /* 0x000fc400000e0603 */
[----:B------:R-:W-:Y:S01]  /*10b60*/  STL [R1+0xbc4], R57 ;  /* 0x000bc43901007387 */ /* 0x000fe20000100800 */
[----:B------:R-:W-:-:S03]  /*10b70*/  IADD3 R48, P0, PT, R48, R2, RZ ;  /* 0x0000000230307210 */ /* 0x000fc60007f1e0ff */
[----:B------:R-:W-:Y:S01]  /*10b80*/  STL [R1+0xcc8], R44 ;  /* 0x000cc82c01007387 */ /* 0x000fe20000100800 */
[----:B------:R-:W-:-:S03]  /*10b90*/  IADD3 R58, P5, PT, R25, R2, RZ ;  /* 0x00000002193a7210 */ /* 0x000fc60007fbe0ff */
[----:B------:R-:W-:Y:S01]  /*10ba0*/  STL [R1+0xc44], R51 ;  /* 0x000c443301007387 */ /* 0x000fe20000100800 */
[----:B------:R-:W-:-:S03]  /*10bb0*/  IMAD.X R25, R23, 0x1, R3, P1 ;  /* 0x0000000117197824 */ /* 0x000fc600008e0603 */
[----:B------:R-:W-:Y:S01]  /*10bc0*/  STL [R1+0xd20], R38 ;  /* 0x000d202601007387 */ /* 0x000fe20000100800 */
[----:B------:R-:W-:-:S03]  /*10bd0*/  IMAD.X R53, R49, 0x1, R4, P2 ;  /* 0x0000000131357824 */ /* 0x000fc600010e0604 */
[----:B------:R-:W-:Y:S01]  /*10be0*/  STL [R1+0xcc4], R45 ;  /* 0x000cc42d01007387 */ /* 0x000fe20000100800 */
[----:B------:R-:W-:-:S03]  /*10bf0*/  IADD3 R32, P2, PT, R32, R2, RZ ;  /* 0x0000000220207210 */ /* 0x000fc60007f5e0ff */
[----:B------:R-:W-:Y:S01]  /*10c00*/  STL [R1+0xd30], R34 ;  /* 0x000d302201007387 */ /* 0x000fe20000100800 */
[----:B------:R-:W-:-:S03]  /*10c10*/  IMAD.X R49, R46, 0x1, R4, P0 ;  /* 0x000000012e317824 */ /* 0x000fc600000e0604 */
[----:B------:R-:W-:Y:S01]  /*10c20*/  STL [R1+0xd1c], R39 ;  /* 0x000d1c2701007387 */ /* 0x000fe20000100800 */
[----:B------:R-:W-:-:S03]  /*10c30*/  IADD3 R40, P0, PT, R40, R2, RZ ;  /* 0x0000000228287210 */ /* 0x000fc60007f1e0ff */
[----:B------:R-:W-:Y:S01]  /*10c40*/  STL [R1+0xd80], R24 ;  /* 0x000d801801007387 */ /* 0x000fe20000100800 */
[----:B------:R-:W-:-:S03]  /*10c50*/  IMAD.X R59, R59, 0x1, R4, P5 ;  /* 0x000000013b3b7824 */ /* 0x000fc600028e0604 */
[----:B------:R-:W-:Y:S04]  /*10c60*/  STL [R1+0xd2c], R35 ;  /* 0x000d2c2301007387 */ /* 0x000fe80000100800 */
        /* <DEDUP_REMOVED lines=8> */
[----:B------:R-:W-:Y:S04]  /*10cf0*/  STL [R1+0xd8c], R19 ;  /* 0x000d8c1301007387 */ /* 0x000fe80000100800 */
[----:B------:R-:W-:Y:S04]  /*10d00*/  STL [R1+0xc50], R48 ;  /* 0x000c503001007387 */ /* 0x000fe80000100800 */
[----:B------:R-:W-:Y:S01]  /*10d10*/  STL [R1+0x344], R59 ;  /* 0x0003443b01007387 */ /* 0x000fe20000100800 */
[----:B------:R-:W-:-:S03]  /*10d20*/  IMAD.X R37, R37, 0x1, R4, P2 ;  /* 0x0000000125257824 */ /* 0x000fc600010e0604 */
[----:B------:R-:W-:Y:S01]  /*10d30*/  STL [R1+0xbcc], R53 ;  /* 0x000bcc3501007387 */ /* 0x000fe20000100800 */
[----:B------:R-:W-:-:S03]  /*10d40*/  IADD3 R22, P2, PT, R22, R2, RZ ;  /* 0x0000000216167210 */ /* 0x000fc60007f5e0ff */
[----:B------:R0:W-:Y:S01]  /*10d50*/  STL [R1+0xcc0], R32 ;  /* 0x000cc02001007387 */ /* 0x0001e20000100800 */
[----:B------:R-:W-:-:S03]  /*10d60*/  IMAD.X R31, R31, 0x1, R4, P0 ;  /* 0x000000011f1f7824 */ /* 0x000fc600000e0604 */
[----:B------:R-:W-:Y:S01]  /*10d70*/  STL [R1+0xc4c], R49 ;  /* 0x000c4c3101007387 */ /* 0x000fe20000100800 */
[----:B------:R-:W-:-:S03]  /*10d80*/  IADD3 R26, P0, PT, R26, R2, RZ ;  /* 0x000000021a1a7210 */ /* 0x000fc60007f1e0ff */
[----:B------:R-:W-:Y:S01]  /*10d90*/  STL [R1+0xcd0], R40 ;  /* 0x000cd02801007387 */ /* 0x000fe20000100800 */
[----:B------:R-:W-:-:S03]  /*10da0*/  VIADD R43, R21, 0xffffffe0 ;  /* 0xffffffe0152b7836 */ /* 0x000fc60000000000 */
[----:B------:R-:W-:Y:S04]  /*10db0*/  STL [R1+0xcbc], R46 ;  /* 0x000cbc2e01007387 */ /* 0x000fe80000100800 */
[----:B------:R-:W-:Y:S01]  /*10dc0*/  STL [R1+0xd28], R36 ;  /* 0x000d282401007387 */ /* 0x000fe20000100800 */
[----:B------:R-:W-:-:S03]  /*10dd0*/  IMAD.X R23, R23, 0x1, R4, P2 ;  /* 0x0000000117177824 */ /* 0x000fc600010e0604 */
[----:B------:R-:W-:Y:S01]  /*10de0*/  STL [R1+0xccc], R41 ;  /* 0x000ccc2901007387 */ /* 0x000fe20000100800 */
[----:B------:R-:W-:-:S03]  /*10df0*/  IMAD.X R27, R27, 0x1, R4, P0 ;  /* 0x000000011b1b7824 */ /* 0x000fc600000e0604 */
[----:B------:R-:W-:Y:S04]  /*10e00*/  STL [R1+0xd38], R30 ;  /* 0x000d381e01007387 */ /* 0x000fe80000100800 */
[----:B------:R-:W-:Y:S01]  /*10e10*/  STL [R1+0xd24], R37 ;  /* 0x000d242501007387 */ /* 0x000fe20000100800 */
[----:B------:R-:W-:-:S03]  /*10e20*/  ISETP.GE.U32.AND P2, PT, R43, 0x7fffff61, PT ;  /* 0x7fffff612b00780c */ /* 0x000fc60003f46070 */
[----:B------:R-:W-:Y:S01]  /*10e30*/  STL [R1+0xd88], R22 ;  /* 0x000d881601007387 */ /* 0x000fe20000100800 */
[----:B------:R-:W-:-:S03]  /*10e40*/  @!P3 IMAD.MOV.U32 R62, RZ, RZ, R32 ;  /* 0x000000ffff3eb224 */ /* 0x000fc600078e0020 */
[----:B------:R-:W-:Y:S01]  /*10e50*/  STL [R1+0xd34], R31 ;  /* 0x000d341f01007387 */ /* 0x000fe20000100800 */
[----:B------:R-:W-:-:S03]  /*10e60*/  @!P3 IMAD.MOV.U32 R63, RZ, RZ, R46 ;  /* 0x000000ffff3fb224 */ /* 0x000fc600078e002e */
[----:B------:R-:W2:Y:S01]  /*10e70*/  LDL.LU R83, [R1+0x578] ;  /* 0x0005780001537983 */ /* 0x000ea20000300800 */
[----:B------:R-:W-:-:S03]  /*10e80*/  VIADD R43, R21, 0xffffffd8 ;  /* 0xffffffd8152b7836 */ /* 0x000fc60000000000 */
[----:B------:R-:W3:Y:S04]  /*10e90*/  LDL.LU R88, [R1+0x574] ;  /* 0x0005740001587983 */ /* 0x000ee80000300800 */
[----:B------:R-:W-:Y:S04]  /*10ea0*/  STL [R1+0xd98], R26 ;  /* 0x000d981a01007387 */ /* 0x000fe80000100800 */
[----:B------:R-:W-:Y:S04]  /*10eb0*/  STL [R1+0xd84], R23 ;  /* 0x000d841701007387 */ /* 0x000fe80000100800 */
[----:B------:R-:W-:Y:S04]  /*10ec0*/  STL [R1+0xd94], R27 ;  /* 0x000d941b01007387 */ /* 0x000fe80000100800 */
[----:B------:R-:W4:Y:S04]  /*10ed0*/  LDL.LU R92, [R1+0x570] ;  /* 0x00057000015c7983 */ /* 0x000f280000300800 */
[----:B------:R-:W4:Y:S01]  /*10ee0*/  @!P3 LDG.E.U8 R29, desc[UR20][R62.64] ;  /* 0x000000143e1db981 */ /* 0x000f22000c1e1100 */
[----:B------:R-:W-:-:S03]  /*10ef0*/  ISETP.GE.U32.AND P3, PT, R43, 0x7fffff59, PT ;  /* 0x7fffff592b00780c */ /* 0x000fc60003f66070 */
[----:B------:R-:W4:Y:S01]  /*10f00*/  LDL.LU R43, [R1+0x56c] ;  /* 0x00056c00012b7983 */ /* 0x000f220000300800 */
[----:B0-----:R-:W0:Y:S01]  /*10f10*/  S2R R32, SR_TID.X ;  /* 0x0000000000207919 */ /* 0x001e220000002100 */
[----:B------:R-:W-:-:S04]  /*10f20*/  @!UP1 UIADD3 UR4, UPT, UPT, -UR7, 0x100000, URZ ;  /* 0x0010000007049890 */ /* 0x000fc8000fffe1ff */
[----:B------:R-:W-:Y:S02]  /*10f30*/  @!UP1 USHF.L.U32 UR5, UR4, 0xb, URZ ;  /* 0x0000000b04059899 */ /* 0x000fe400080006ff */
[----:B------:R-:W-:Y:S01]  /*10f40*/  @!UP1 USHF.L.U32 UR4, UR4, 0x1, URZ ;  /* 0x0000000104049899 */ /* 0x000fe200080006ff */
[----:B------:R-:W-:Y:S01]  /*10f50*/  VOTEU.ALL UP1, P4 ;  /* 0x0000000000ff7886 */ /* 0x000fe20002020000 */
[----:B------:R-:W-:Y:S01]  /*10f60*/  VIADD R55, R21, 0xfffffff0 ;  /* 0xfffffff015377836 */ /* 0x000fe20000000000 */
[----:B------:R-:W1:Y:S09]  /*10f70*/  LDCU UR7, c[0x0][0x3b0] ;  /* 0x00007600ff0777ac */ /* 0x000e720008000800 */
[----:B------:R0:W1:Y:S02]  /*10f80*/  @!UP1 SYNCS.EXCH.64 URZ, [UR9+0x20008], UR4 ;  /* 0x0200080409ff95b2 */ /* 0x0000640008000100 */
[----:B0-----:R-:W-:Y:S01]  /*10f90*/  LOP3.LUT R32, R32, 0x7f, RZ, 0xc0, !PT ;  /* 0x0000007f20207812 */ /* 0x001fe200078ec0ff */
[----:B------:R-:W0:Y:S04]  /*10fa0*/  LDCU UR4, c[0x0][0x3b0] ;  /* 0x00007600ff0477ac */ /* 0x000e280008000800 */
[----:B------:R-:W-:Y:S01]  /*10fb0*/  STS.U8 [R32+UR9], R85 ;  /* 0x0000005520007988 */ /* 0x000fe20008000009 */
[----:B------:R-:W-:Y:S01]  /*10fc0*/  ISETP.GE.U32.AND P1, PT, R55, 0x7fffff71, PT ;  /* 0x7fffff713700780c */ /* 0x000fe20003f26070 */
[----:B------:R-:W0:Y:S02]  /*10fd0*/  LDCU UR5, c[0x0][0x3b0] ;  /* 0x00007600ff0577ac */ /* 0x000e240008000800 */
[----:B------:R1:W-:Y:S04]  /*10fe0*/  STS.U8 [R32+UR9+0x4000], R91 ;  /* 0x0040005b20007988 */ /* 0x0003e80008000009 */
[----:B------:R0:W-:Y:S04]  /*10ff0*/  STS.U8 [R32+UR9+0x400], R90 ;  /* 0x0004005a20007988 */ /* 0x0001e80008000009 */
[----:B-1----:R-:W4:Y:S04]  /*11000*/  LDL.LU R91, [R1+0x560] ;  /* 0x00056000015b7983 */ /* 0x002f280000300800 */
[----:B------:R-:W4:Y:S04]  /*11010*/  LDL.LU R81, [R1+0x558] ;  /* 0x0005580001517983 */ /* 0x000f280000300800 */
[----:B0-----:R-:W4:Y:S04]  /*11020*/  LDL.LU R90, [R1+0x54c] ;  /* 0x00054c00015a7983 */ /* 0x001f280000300800 */
[----:B------:R0:W-:Y:S04]  /*11030*/  STS.U8 [R32+UR9+0x4400], R86 ;  /* 0x0044005620007988 */ /* 0x0001e80008000009 */
[----:B------:R-:W4:Y:S04]  /*11040*/  LDL.LU R85, [R1+0x550] ;  /* 0x0005500001557983 */ /* 0x000f280000300800 */
[----:B0-----:R-:W4:Y:S04]  /*11050*/  LDL.LU R86, [R1+0x548] ;  /* 0x0005480001567983 */ /* 0x001f280000300800 */
[----:B------:R-:W4:Y:S04]  /*11060*/  LDL.LU R65, [R1+0x544] ;  /* 0x0005440001417983 */ /* 0x000f280000300800 */
        /* <DEDUP_REMOVED lines=10> */
[----:B------:R0:W-:Y:S04]  /*11110*/  STS.U8 [R32+UR9+0x800], R82 ;  /* 0x0008005220007988 */ /* 0x0001e80008000009 */
[----:B------:R-:W4:Y:S04]  /*11120*/  LDL.LU R77, [R1+0x50c] ;  /* 0x00050c00014d7983 */ /* 0x000f280000300800 */
[----:B------:R-:W4:Y:S04]  /*11130*/  LDL.LU R80, [R1+0x508] ;  /* 0x0005080001507983 */ /* 0x000f280000300800 */
[----:B0-----:R-:W4:Y:S04]  /*11140*/  LDL.LU R82, [R1+0x504] ;  /* 0x0005040001527983 */ /* 0x001f280000300800 */
[----:B--2---:R0:W-:Y:S04]  /*11150*/  STS.U8 [R32+UR9+0x4800], R83 ;  /* 0x0048005320007988 */ /* 0x0041e80008000009 */
[----:B---3--:R-:W-:Y:S04]  /*11160*/  STS.U8 [R32+UR9+0xc00], R88 ;  /* 0x000c005820007988 */ /* 0x008fe80008000009 */
[----:B0-----:R-:W2:Y:S04]  /*11170*/  LDL.LU R83, [R1+0x500] ;  /* 0x0005000001537983 */ /* 0x001ea80000300800 */
[----:B----4-:R0:W-:Y:S04]  /*11180*/  STS.U8 [R32+UR9+0x4c00], R92 ;  /* 0x004c005c20007988 */ /* 0x0101e80008000009 */
[----:B------:R1:W-:Y:S04]  /*11190*/  STS.U8 [R32+UR9+0x1000], R43 ;  /* 0x0010002b20007988 */ /* 0x0003e80008000009 */
[----:B0-----:R-:W3:Y:S04]  /*111a0*/  LDL.LU R92, [R1+0x4fc] ;  /* 0x0004fc00015c7983 */ /* 0x001ee80000300800 */
[----:B------:R-:W4:Y:S04]  /*111b0*/  LDL.LU R88, [R1+0x4f8] ;  /* 0x0004f80001587983 */ /* 0x000f280000300800 */
[----:B-1----:R-:W4:Y:S04]  /*111c0*/  LDL.LU R43, [R1+0x4f4] ;  /* 0x0004f400012b7983 */ /* 0x002f280000300800 */
[----:B------:R0:W-:Y:S04]  /*111d0*/  STS.U8 [R32+UR9+0x5000], R91 ;  /* 0x0050005b20007988 */ /* 0x0001e80008000009 */
[----:B------:R-:W-:Y:S04]  /*111e0*/  STS.U8 [R32+UR9+0x1400], R81 ;  /* 0x0014005120007988 */ /* 0x000fe80008000009 */
[----:B------:R1:W-:Y:S04]  /*111f0*/  STS.U8 [R32+UR9+0x5400], R90 ;  /* 0x0054005a20007988 */ /* 0x0003e80008000009 */
[----:B0-----:R-:W4:Y:S04]  /*11200*/  LDL.LU R91, [R1+0x4f0] ;  /* 0x0004f000015b7983 */ /* 0x001f280000300800 */
[----:B------:R0:W-:Y:S04]  /*11210*/  STS.U8 [R32+UR9+0x1800], R85 ;  /* 0x0018005520007988 */ /* 0x0001e80008000009 */
[----:B-1----:R-:W4:Y:S04]  /*11220*/  LDL.LU R90, [R1+0x4ec] ;  /* 0x0004ec00015a7983 */ /* 0x002f280000300800 */
[----:B------:R1:W-:Y:S04]  /*11230*/  STS.U8 [R32+UR9+0x5800], R86 ;  /* 0x0058005620007988 */ /* 0x0003e80008000009 */
[----:B------:R-:W-:Y:S04]  /*11240*/  STS.U8 [R32+UR9+0x1c00], R65 ;  /* 0x001c004120007988 */ /* 0x000fe80008000009 */
        /* <DEDUP_REMOVED lines=10> */
[----:B------:R-:W4:Y:S04]  /*112f0*/  LDL.LU R81, [R1+0x4e8] ;  /* 0x0004e80001517983 */ /* 0x000f280000300800 */
[----:B------:R-:W-:Y:S04]  /*11300*/  STS.U8 [R32+UR9+0x7000], R77 ;  /* 0x0070004d20007988 */ /* 0x000fe80008000009 */
[----:B------:R-:W-:Y:S04]  /*11310*/  STS.U8 [R32+UR9+0x3400], R80 ;  /* 0x0034005020007988 */ /* 0x000fe80008000009 */
[----:B------:R-:W-:Y:S04]  /*11320*/  STS.U8 [R32+UR9+0x7400], R82 ;  /* 0x0074005220007988 */ /* 0x000fe80008000009 */
[----:B0-----:R-:W4:Y:S04]  /*11330*/  LDL.LU R85, [R1+0x4dc] ;  /* 0x0004dc0001557983 */ /* 0x001f280000300800 */
[----:B-1----:R-:W4:Y:S04]  /*11340*/  LDL.LU R86, [R1+0x4d0] ;  /* 0x0004d00001567983 */ /* 0x002f280000300800 */
[----:B--2---:R-:W-:Y:S04]  /*11350*/  STS.U8 [R32+UR9+0x3800], R83 ;  /* 0x0038005320007988 */ /* 0x004fe80008000009 */
[----:B---3--:R0:W-:Y:S04]  /*11360*/  STS.U8 [R32+UR9+0x7800], R92 ;  /* 0x0078005c20007988 */ /* 0x0081e80008000009 */
[----:B----4-:R-:W-:Y:S04]  /*11370*/  STS.U8 [R32+UR9+0x3c00], R88 ;  /* 0x003c005820007988 */ /* 0x010fe80008000009 */
[----:B------:R1:W-:Y:S04]  /*11380*/  STS.U8 [R32+UR9+0x7c00], R43 ;  /* 0x007c002b20007988 */ /* 0x0003e80008000009 */
[----:B0-----:R-:W2:Y:S04]  /*11390*/  LDL.LU R92, [R1+0x4cc] ;  /* 0x0004cc00015c7983 */ /* 0x001ea80000300800 */
[----:B-1----:R-:W3:Y:S01]  /*113a0*/  LDL.LU R43, [R1+0x4c8] ;  /* 0x0004c800012b7983 */ /* 0x002ee20000300800 */
[----:B------:R-:W-:-:S03]  /*113b0*/  LOP3.LUT R46, R32, 0x10, RZ, 0x3c, !PT ;  /* 0x00000010202e7812 */ /* 0x000fc600078e3cff */
[----:B------:R-:W4:Y:S04]  /*113c0*/  LDL.LU R83, [R1+0x4c4] ;  /* 0x0004c40001537983 */ /* 0x000f280000300800 */
[----:B------:R0:W-:Y:S04]  /*113d0*/  STS.U8 [R46+UR9+0x80], R91 ;  /* 0x0000805b2e007988 */ /* 0x0001e80008000009 */
[----:B------:R1:W-:Y:S04]  /*113e0*/  STS.U8 [R46+UR9+0x4080], R90 ;  /* 0x0040805a2e007988 */ /* 0x0003e80008000009 */
[----:B0-----:R-:W4:Y:S04]  /*113f0*/  LDL.LU R91, [R1+0x4c0] ;  /* 0x0004c000015b7983 */ /* 0x001f280000300800 */
[----:B------:R-:W4:Y:S04]  /*11400*/  LDL.LU R88, [R1+0x4bc] ;  /* 0x0004bc0001587983 */ /* 0x000f280000300800 */
[----:B-1----:R-:W4:Y:S04]  /*11410*/  LDL.LU R90, [R1+0x4b8] ;  /* 0x0004b800015a7983 */ /* 0x002f280000300800 */
        /* <DEDUP_REMOVED lines=16> */
[----:B------:R1:W-:Y:S04]  /*11520*/  STS.U8 [R46+UR9+0x4480], R85 ;  /* 0x004480552e007988 */ /* 0x0003e80008000009 */
[----:B0-----:R-:W4:Y:S04]  /*11530*/  LDL.LU R81, [R1+0x468] ;  /* 0x0004680001517983 */ /* 0x001f280000300800 */
[----:B------:R0:W-:Y:S04]  /*11540*/  STS.U8 [R46+UR9+0x880], R86 ;  /* 0x000880562e007988 */ /* 0x0001e80008000009 */
[----:B-1----:R-:W4:Y:S04]  /*11550*/  LDL.LU R85, [R1+0x460] ;  /* 0x0004600001557983 */ /* 0x002f280000300800 */
[----:B0-----:R-:W4:Y:S04]  /*11560*/  LDL.LU R86, [R1+0x45c] ;  /* 0x00045c0001567983 */ /* 0x001f280000300800 */
[----:B--2---:R0:W-:Y:S04]  /*11570*/  STS.U8 [R46+UR9+0x4880], R92 ;  /* 0x0048805c2e007988 */ /* 0x0041e80008000009 */
[----:B---3--:R1:W-:Y:S04]  /*11580*/  STS.U8 [R46+UR9+0xc80], R43 ;  /* 0x000c802b2e007988 */ /* 0x0083e80008000009 */
[----:B0-----:R-:W2:Y:S04]  /*11590*/  LDL.LU R92, [R1+0x458] ;  /* 0x00045800015c7983 */ /* 0x001ea80000300800 */
[----:B-1----:R-:W3:Y:S04]  /*115a0*/  LDL.LU R43, [R1+0x44c] ;  /* 0x00044c00012b7983 */ /* 0x002ee80000300800 */
[----:B----4-:R-:W-:Y:S04]  /*115b0*/  STS.U8 [R46+UR9+0x4c80], R83 ;  /* 0x004c80532e007988 */ /* 0x010fe80008000009 */
[----:B------:R0:W-:Y:S04]  /*115c0*/  STS.U8 [R46+UR9+0x1080], R91 ;  /* 0x0010805b2e007988 */ /* 0x0001e80008000009 */
[----:B------:R1:W-:Y:S04]  /*115d0*/  STS.U8 [R46+UR9+0x5080], R88 ;  /* 0x005080582e007988 */ /* 0x0003e80008000009 */
[----:B------:R4:W-:Y:S04]  /*115e0*/  STS.U8 [R46+UR9+0x1480], R90 ;  /* 0x0014805a2e007988 */ /* 0x0009e80008000009 */
[----:B0-----:R-:W3:Y:S04]  /*115f0*/  LDL.LU R91, [R1+0x448] ;  /* 0x00044800015b7983 */ /* 0x001ee80000300800 */
        /* <DEDUP_REMOVED lines=15> */
[----:B------:R-:W3:Y:S04]  /*116f0*/  LDL.LU R83, [R1+0x444] ;  /* 0x0004440001537983 */ /* 0x000ee80000300800 */
[----:B------:R-:W-:Y:S04]  /*11700*/  STS.U8 [R46+UR9+0x3480], R81 ;  /* 0x003480512e007988 */ /* 0x000fe80008000009 */
[----:B-1----:R-:W3:Y:S04]  /*11710*/  LDL.LU R88, [R1+0x440] ;  /* 0x0004400001587983 */ /* 0x002ee80000300800 */
[----:B------:R-:W-:Y:S04]  /*11720*/  STS.U8 [R46+UR9+0x7480], R85 ;  /* 0x007480552e007988 */ /* 0x000fe80008000009 */
[----:B----4-:R-:W4:Y:S04]  /*11730*/  LDL.LU R90, [R1+0x43c] ;  /* 0x00043c00015a7983 */ /* 0x010f280000300800 */
[----:B------:R-:W-:Y:S04]  /*11740*/  STS.U8 [R46+UR9+0x3880], R86 ;  /* 0x003880562e007988 */ /* 0x000fe80008000009 */
[----:B--2---:R0:W-:Y:S04]  /*11750*/  STS.U8 [R46+UR9+0x7880], R92 ;  /* 0x0078805c2e007988 */ /* 0x0041e80008000009 */
[----:B---3--:R1:W-:Y:S04]  /*11760*/  STS.U8 [R46+UR9+0x3c80], R43 ;  /* 0x003c802b2e007988 */ /* 0x0083e80008000009 */
[----:B0-----:R-:W2:Y:S04]  /*11770*/  LDL.LU R92, [R1+0x438] ;  /* 0x00043800015c7983 */ /* 0x001ea80000300800 */
[----:B------:R-:W3:Y:S04]  /*11780*/  LDL.LU R85, [R1+0x434] ;  /* 0x0004340001557983 */ /* 0x000ee80000300800 */
[----:B-1----:R-:W3:Y:S01]  /*11790*/  LDL.LU R43, [R1+0x430] ;  /* 0x00043000012b7983 */ /* 0x002ee20000300800 */
[----:B------:R-:W-:-:S03]  /*117a0*/  VIADD R55, R21, 0xffffffe8 ;  /* 0xffffffe815377836 */ /* 0x000fc60000000000 */
[----:B------:R-:W3:Y:S02]  /*117b0*/  LDL.LU R86, [R1+0x42c] ;  /* 0x00042c0001567983 */ /* 0x000ee40000300800 */
[----:B------:R-:W-:Y:S01]  /*117c0*/  ISETP.GE.U32.AND P5, PT, R55, 0x7fffff69, PT ;  /* 0x7fffff693700780c */ /* 0x000fe20003fa6070 */
[----:B------:R-:W-:-:S05]  /*117d0*/  VIADD R55, R21, 0xffffffd9 ;  /* 0xffffffd915377836 */ /* 0x000fca0000000000 */
[----:B------:R-:W-:Y:S02]  /*117e0*/  ISETP.GE.U32.AND P0, PT, R55, 0x7fffff5a, PT ;  /* 0x7fffff5a3700780c */ /* 0x000fe40003f06070 */
[C---:B------:R-:W-:Y:S01]  /*117f0*/  LOP3.LUT R55, R32.reuse, 0x20, RZ, 0x3c, !PT ;  /* 0x0000002020377812 */ /* 0x040fe200078e3cff */
[----:B------:R0:W-:Y:S04]  /*11800*/  STS.U8 [R46+UR9+0x7c80], R91 ;  /* 0x007c805b2e007988 */ /* 0x0001e80008000009 */
[----:B0-----:R-:W3:Y:S04]  /*11810*/  LDL.LU R91, [R1+0x428] ;  /* 0x00042800015b7983 */ /* 0x001ee80000300800 */
[----:B------:R-:W3:Y:S04]  /*11820*/  LDL.LU R62, [R1+0x424] ;  /* 0x00042400013e7983 */ /* 0x000ee80000300800 */
        /* <DEDUP_REMOVED lines=15> */
[----:B------:R0:W-:Y:S04]  /*11920*/  STS.U8 [R55+UR9+0x100], R83 ;  /* 0x0001005337007988 */ /* 0x0001e80008000009 */
[----:B------:R-:W3:Y:S04]  /*11930*/  LDL.LU R81, [R1+0x3c4] ;  /* 0x0003c40001517983 */ /* 0x000ee80000300800 */
[----:B------:R1:W-:Y:S04]  /*11940*/  STS.U8 [R55+UR9+0x4100], R88 ;  /* 0x0041005837007988 */ /* 0x0003e80008000009 */
[----:B0-----:R-:W3:Y:S04]  /*11950*/  LDL.LU R83, [R1+0x3c0] ;  /* 0x0003c00001537983 */ /* 0x001ee80000300800 */
[----:B----4-:R0:W-:Y:S04]  /*11960*/  STS.U8 [R55+UR9+0x500], R90 ;  /* 0x0005005a37007988 */ /* 0x0101e80008000009 */
[----:B-1----:R-:W4:Y:S04]  /*11970*/  LDL.LU R88, [R1+0x3bc] ;  /* 0x0003bc0001587983 */ /* 0x002f280000300800 */
[----:B0-----:R-:W4:Y:S04]  /*11980*/  LDL.LU R90, [R1+0x138] ;  /* 0x00013800015a7983 */ /* 0x001f280000300800 */
[----:B--2---:R0:W-:Y:S04]  /*11990*/  STS.U8 [R55+UR9+0x4500], R92 ;  /* 0x0045005c37007988 */ /* 0x0041e80008000009 */
[----:B---3--:R-:W-:Y:S04]  /*119a0*/  STS.U8 [R55+UR9+0x900], R85 ;  /* 0x0009005537007988 */ /* 0x008fe80008000009 */
[----:B------:R1:W-:Y:S04]  /*119b0*/  STS.U8 [R55+UR9+0x4900], R43 ;  /* 0x0049002b37007988 */ /* 0x0003e80008000009 */
[----:B0-----:R-:W2:Y:S04]  /*119c0*/  LDL.LU R92, [R1+0x3b8] ;  /* 0x0003b800015c7983 */ /* 0x001ea80000300800 */
[----:B-1----:R-:W3:Y:S04]  /*119d0*/  LDL.LU R43, [R1+0x3b4] ;  /* 0x0003b400012b7983 */ /* 0x002ee80000300800 */
[----:B------:R0:W-:Y:S04]  /*119e0*/  STS.U8 [R55+UR9+0xd00], R86 ;  /* 0x000d005637007988 */ /* 0x0001e80008000009 */
[----:B------:R-:W3:Y:S04]  /*119f0*/  LDL.LU R85, [R1+0x3b0] ;  /* 0x0003b00001557983 */ /* 0x000ee80000300800 */
[----:B0-----:R-:W3:Y:S04]  /*11a00*/  LDL.LU R86, [R1+0x3ac] ;  /* 0x0003ac0001567983 */ /* 0x001ee80000300800 */
        /* <DEDUP_REMOVED lines=17> */
[----:B0-----:R-:W3:Y:S04]  /*11b20*/  LDL.LU R91, [R1+0x3a8] ;  /* 0x0003a800015b7983 */ /* 0x001ee80000300800 */
[----:B------:R-:W-:Y:S04]  /*11b30*/  STS.U8 [R55+UR9+0x3500], R81 ;  /* 0x0035005137007988 */ /* 0x000fe80008000009 */
[----:B------:R-:W-:Y:S04]  /*11b40*/  STS.U8 [R55+UR9+0x7500], R83 ;  /* 0x0075005337007988 */ /* 0x000fe80008000009 */
[----:B----4-:R0:W-:Y:S04]  /*11b50*/  STS.U8 [R55+UR9+0x3900], R88 ;  /* 0x0039005837007988 */ /* 0x0101e80008000009 */
[----:B------:R-:W-:Y:S04]  /*11b60*/  STS.U8 [R55+UR9+0x7900], R90 ;  /* 0x0079005a37007988 */ /* 0x000fe80008000009 */
[----:B0-----:R-:W4:Y:S04]  /*11b70*/  LDL.LU R88, [R1+0x3a4] ;  /* 0x0003a40001587983 */ /* 0x001f280000300800 */
[----:B--2---:R0:W-:Y:S04]  /*11b80*/  STS.U8 [R55+UR9+0x3d00], R92 ;  /* 0x003d005c37007988 */ /* 0x0041e80008000009 */
[----:B---3--:R1:W-:Y:S04]  /*11b90*/  STS.U8 [R55+UR9+0x7d00], R43 ;  /* 0x007d002b37007988 */ /* 0x0083e80008000009 */
[----:B0-----:R-:W2:Y:S04]  /*11ba0*/  LDL.LU R92, [R1+0x3a0] ;  /* 0x0003a000015c7983 */ /* 0x001ea80000300800 */
[----:B------:R-:W3:Y:S04]  /*11bb0*/  LDL.LU R90, [R1+0x39c] ;  /* 0x00039c00015a7983 */ /* 0x000ee80000300800 */
[----:B-1----:R-:W3:Y:S04]  /*11bc0*/  LDL.LU R43, [R1+0x398] ;  /* 0x00039800012b7983 */ /* 0x002ee80000300800 */
[----:B------:R-:W-:Y:S04]  /*11bd0*/  STS.U8 [R55+UR9+0x1900], R85 ;  /* 0x0019005537007988 */ /* 0x000fe80008000009 */
        /* <DEDUP_REMOVED lines=12> */
[----:B------:R-:W3:Y:S01]  /*11ca0*/  LDL.LU R74, [R1+0x364] ;  /* 0x00036400014a7983 */ /* 0x000ee20000300800 */
[----:B------:R-:W-:-:S03]  /*11cb0*/  LOP3.LUT R46, R32, 0x30, RZ, 0x3c, !PT ;  /* 0x00000030202e7812 */ /* 0x000fc600078e3cff */
        /* <DEDUP_REMOVED lines=10> */
[----:B0-----:R-:W3:Y:S04]  /*11d60*/  LDL.LU R91, [R1+0x244] ;  /* 0x00024400015b7983 */ /* 0x001ee80000300800 */
[----:B----4-:R-:W-:Y:S04]  /*11d70*/  STS.U8 [R46+UR9+0x4180], R88 ;  /* 0x004180582e007988 */ /* 0x010fe80008000009 */
[----:B--2---:R0:W-:Y:S04]  /*11d80*/  STS.U8 [R46+UR9+0x580], R92 ;  /* 0x0005805c2e007988 */ /* 0x0041e80008000009 */
[----:B---3--:R1:W-:Y:S04]  /*11d90*/  STS.U8 [R46+UR9+0x4580], R90 ;  /* 0x0045805a2e007988 */ /* 0x0083e80008000009 */
[----:B------:R2:W-:Y:S04]  /*11da0*/  STS.U8 [R46+UR9+0x980], R43 ;  /* 0x0009802b2e007988 */ /* 0x0005e80008000009 */
[----:B0-----:R-:W3:Y:S04]  /*11db0*/  LDL.LU R92, [R1+0x228] ;  /* 0x00022800015c7983 */ /* 0x001ee80000300800 */
[----:B------:R-:W4:Y:S04]  /*11dc0*/  LDL.LU R88, [R1+0x224] ;  /* 0x0002240001587983 */ /* 0x000f280000300800 */
[----:B-1----:R-:W4:Y:S04]  /*11dd0*/  LDL.LU R90, [R1+0x210] ;  /* 0x00021000015a7983 */ /* 0x002f280000300800 */
[----:B--2---:R-:W2:Y:S04]  /*11de0*/  LDL.LU R43, [R1+0x20c] ;  /* 0x00020c00012b7983 */ /* 0x004ea80000300800 */
        /* <DEDUP_REMOVED lines=21> */
[----:B------:R0:W-:Y:S04]  /*11f40*/  STS.U8 [R46+UR9+0x3580], R91 ;  /* 0x0035805b2e007988 */ /* 0x0001e80008000009 */
[----:B------:R-:W-:Y:S04]  /*11f50*/  STS.U8 [R46+UR9+0x7580], R93 ;  /* 0x0075805d2e007988 */ /* 0x000fe80008000009 */
[----:B0-----:R-:W2:Y:S04]  /*11f60*/  LDL.LU R91, [R1+0x200] ;  /* 0x00020000015b7983 */ /* 0x001ea80000300800 */
[----:B---3--:R0:W-:Y:S04]  /*11f70*/  STS.U8 [R46+UR9+0x3980], R92 ;  /* 0x0039805c2e007988 */ /* 0x0081e80008000009 */
[----:B----4-:R-:W-:Y:S04]  /*11f80*/  STS.U8 [R46+UR9+0x7980], R88 ;  /* 0x007980582e007988 */ /* 0x010fe80008000009 */
[----:B------:R-:W-:Y:S04]  /*11f90*/  STS.U8 [R46+UR9+0x3d80], R90 ;  /* 0x003d805a2e007988 */ /* 0x000fe80008000009 */
[----:B0-----:R-:W3:Y:S04]  /*11fa0*/  LDL.LU R92, [R1+0x1f8] ;  /* 0x0001f800015c7983 */ /* 0x001ee80000300800 */
[----:B--2---:R0:W-:Y:S04]  /*11fb0*/  STS.U8 [R46+UR9+0x7d80], R43 ;  /* 0x007d802b2e007988 */ /* 0x0041e80008000009 */
[----:B------:R-:W2:Y:S04]  /*11fc0*/  LDL.LU R87, [R1+0x1f0] ;  /* 0x0001f00001577983 */ /* 0x000ea80000300800 */
        /* <DEDUP_REMOVED lines=23> */
[----:B------:R-:W4:Y:S01]  /*12140*/  LDL.LU R43, [R1+0x164] ;  /* 0x00016400012b7983 */ /* 0x000f220000300800 */
[----:B------:R-:W-:-:S03]  /*12150*/  LOP3.LUT R93, R32, 0x40, RZ, 0x3c, !PT ;  /* 0x00000040205d7812 */ /* 0x000fc600078e3cff */
[----:B------:R-:W4:Y:S04]  /*12160*/  LDL.LU R90, [R1+0x16c] ;  /* 0x00016c00015a7983 */ /* 0x000f280000300800 */
[----:B------:R0:W-:Y:S04]  /*12170*/  STS.U8 [R93+UR9+0x200], R91 ;  /* 0x0002005b5d007988 */ /* 0x0001e80008000009 */
[----:B0-----:R-:W4:Y:S04]  /*12180*/  LDL.LU R91, [R1+0x168] ;  /* 0x00016800015b7983 */ /* 0x001f280000300800 */
[----:B---3--:R0:W-:Y:S04]  /*12190*/  STS.U8 [R93+UR9+0x4200], R92 ;  /* 0x0042005c5d007988 */ /* 0x0081e80008000009 */
[----:B--2---:R1:W-:Y:S04]  /*121a0*/  STS.U8 [R93+UR9+0x600], R87 ;  /* 0x000600575d007988 */ /* 0x0043e80008000009 */
[----:B0-----:R-:W2:Y:S04]  /*121b0*/  LDL.LU R92, [R1+0x15c] ;  /* 0x00015c00015c7983 */ /* 0x001ea80000300800 */
[----:B----4-:R0:W-:Y:S04]  /*121c0*/  STS.U8 [R93+UR9+0x4600], R46 ;  /* 0x0046002e5d007988 */ /* 0x0101e80008000009 */
[----:B-1----:R-:W3:Y:S04]  /*121d0*/  LDL.LU R87, [R1+0x1b88] ;  /* 0x001b880001577983 */ /* 0x002ee80000300800 */
[----:B------:R1:W-:Y:S04]  /*121e0*/  STS.U8 [R93+UR9+0xa00], R55 ;  /* 0x000a00375d007988 */ /* 0x0003e80008000009 */
[----:B0-----:R-:W4:Y:S04]  /*121f0*/  LDL.LU R46, [R1+0x1b84] ;  /* 0x001b8400012e7983 */ /* 0x001f280000300800 */
[----:B------:R0:W-:Y:S04]  /*12200*/  STS.U8 [R93+UR9+0x4a00], R62 ;  /* 0x004a003e5d007988 */ /* 0x0001e80008000009 */
[----:B-1----:R-:W2:Y:S04]  /*12210*/  LDL.LU R55, [R1+0x1b80] ;  /* 0x001b800001377983 */ /* 0x002ea80000300800 */
[----:B------:R1:W-:Y:S04]  /*12220*/  STS.U8 [R93+UR9+0xe00], R63 ;  /* 0x000e003f5d007988 */ /* 0x0003e80008000009 */
[----:B0-----:R-:W2:Y:S04]  /*12230*/  LDL.LU R62, [R1+0x1b7c] ;  /* 0x001b7c00013e7983 */ /* 0x001ea80000300800 */
        /* <DEDUP_REMOVED lines=40> */
[----:B-1----:R-:W2:Y:S04]  /*124c0*/  LDL.LU R43, [R1+0x1b28] ;  /* 0x001b2800012b7983 */ /* 0x002ea80000300800 */
[----:B--2---:R-:W-:Y:S04]  /*124d0*/  STS.U8 [R93+UR9+0x7600], R43 ;  /* 0x0076002b5d007988 */ /* 0x004fe80008000009 */
[----:B------:R0:W-:Y:S04]  /*124e0*/  STS.U8 [R93+UR9+0x3a00], R90 ;  /* 0x003a005a5d007988 */ /* 0x0001e80008000009 */
[----:B------:R1:W-:Y:S04]  /*124f0*/  STS.U8 [R93+UR9+0x7a00], R91 ;  /* 0x007a005b5d007988 */ /* 0x0003e80008000009 */
[----:B------:R2:W-:Y:S04]  /*12500*/  STS.U8 [R93+UR9+0x3e00], R92 ;  /* 0x003e005c5d007988 */ /* 0x0005e80008000009 */
[----:B0-----:R-:W3:Y:S04]  /*12510*/  LDL.LU R90, [R1+0x1b24] ;  /* 0x001b2400015a7983 */ /* 0x001ee80000300800 */
[----:B-1----:R-:W3:Y:S04]  /*12520*/  LDL.LU R91, [R1+0x1b20] ;  /* 0x001b2000015b7983 */ /* 0x002ee80000300800 */
[----:B--2---:R-:W2:Y:S01]  /*12530*/  LDL.LU R92, [R1+0x1b1c] ;  /* 0x001b1c00015c7983 */ /* 0x004ea20000300800 */
[----:B------:R-:W-:-:S02]  /*12540*/  LOP3.LUT R43, R32, 0x50, RZ, 0x3c, !PT ;  /* 0x00000050202b7812 */ /* 0x000fc400078e3cff */
[----:B------:R-:W-:Y:S01]  /*12550*/  LOP3.LUT R32, R32, 0x60, RZ, 0x3c, !PT ;  /* 0x0000006020207812 */ /* 0x000fe200078e3cff */
[----:B--2---:R0:W-:Y:S04]  /*12560*/  STS.U8 [R93+UR9+0x7e00], R92 ;  /* 0x007e005c5d007988 */ /* 0x0041e80008000009 */
[----:B---3--:R1:W-:Y:S04]  /*12570*/  STS.U8 [R43+UR9+0x280], R91 ;  /* 0x0002805b2b007988 */ /* 0x0083e80008000009 */
[----:B------:R2:W-:Y:S04]  /*12580*/  STS.U8 [R43+UR9+0x4280], R90 ;  /* 0x0042805a2b007988 */ /* 0x0005e80008000009 */
[----:B------:R3:W-:Y:S04]  /*12590*/  STS.U8 [R43+UR9+0x680], R88 ;  /* 0x000680582b007988 */ /* 0x0007e80008000009 */
[----:B------:R1:W-:Y:S04]  /*125a0*/  STS.U8 [R43+UR9+0x4680], R86 ;  /* 0x004680562b007988 */ /* 0x0003e80008000009 */
[----:B0-----:R-:W4:Y:S04]  /*125b0*/  LDL.LU R93, [R1+0x1b18] ;  /* 0x001b1800015d7983 */ /* 0x001f280000300800 */
[----:B------:R0:W-:Y:S04]  /*125c0*/  STS.U8 [R43+UR9+0xa80], R85 ;  /* 0x000a80552b007988 */ /* 0x0001e80008000009 */
[----:B------:R-:W4:Y:S04]  /*125d0*/  LDL.LU R92, [R1+0x1b14] ;  /* 0x001b1400015c7983 */ /* 0x000f280000300800 */
[----:B------:R0:W-:Y:S04]  /*125e0*/  STS.U8 [R43+UR9+0x4a80], R83 ;  /* 0x004a80532b007988 */ /* 0x0001e80008000009 */
[----:B-1----:R-:W4:Y:S04]  /*125f0*/  LDL.LU R91, [R1+0x1b10] ;  /* 0x001b1000015b7983 */ /* 0x002f280000300800 */
[----:B------:R1:W-:Y:S04]  /*12600*/  STS.U8 [R43+UR9+0xe80], R81 ;  /* 0x000e80512b007988 */ /* 0x0003e80008000009 */
[----:B--2---:R-:W2:Y:S04]  /*12610*/  LDL.LU R90, [R1+0x1b0c] ;  /* 0x001b0c00015a7983 */ /* 0x004ea80000300800 */
[----:B------:R0:W-:Y:S04]  /*12620*/  STS.U8 [R43+UR9+0x4e80], R82 ;  /* 0x004e80522b007988 */ /* 0x0001e80008000009 */
[----:B---3--:R-:W3:Y:S04]  /*12630*/  LDL.LU R88, [R1+0x1b08] ;  /* 0x001b080001587983 */ /* 0x008ee80000300800 */
[----:B------:R0:W-:Y:S04]  /*12640*/  STS.U8 [R43+UR9+0x1280], R80 ;  /* 0x001280502b007988 */ /* 0x0001e80008000009 */
[----:B------:R-:W2:Y:S04]  /*12650*/  LDL.LU R86, [R1+0x1b04] ;  /* 0x001b040001567983 */ /* 0x000ea80000300800 */
[----:B------:R1:W-:Y:S04]  /*12660*/  STS.U8 [R43+UR9+0x5280], R79 ;  /* 0x0052804f2b007988 */ /* 0x0003e80008000009 */
[----:B0-----:R-:W2:Y:S04]  /*12670*/  LDL.LU R85, [R1+0x1b00] ;  /* 0x001b000001557983 */ /* 0x001ea80000300800 */
[----:B------:R0:W-:Y:S04]  /*12680*/  STS.U8 [R43+UR9+0x1680], R77 ;  /* 0x0016804d2b007988 */ /* 0x0001e80008000009 */
[----:B------:R-:W2:Y:S04]  /*12690*/  LDL.LU R83, [R1+0x1afc] ;  /* 0x001afc0001537983 */ /* 0x000ea80000300800 */
[----:B------:R0:W-:Y:S04]  /*126a0*/  STS.U8 [R43+UR9+0x5680], R73 ;  /* 0x005680492b007988 */ /* 0x0001e80008000009 */
[----:B-1----:R-:W2:Y:S04]  /*126b0*/  LDL.LU R81, [R1+0x1af8] ;  /* 0x001af80001517983 */ /* 0x002ea80000300800 */
[----:B------:R1:W-:Y:S04]  /*126c0*/  STS.U8 [R43+UR9+0x1a80], R74 ;  /* 0x001a804a2b007988 */ /* 0x0003e80008000009 */
[----:B------:R-:W2:Y:S04]  /*126d0*/  LDL.LU R82, [R1+0x1af4] ;  /* 0x001af40001527983 */ /* 0x000ea80000300800 */
[----:B------:R0:W-:Y:S04]  /*126e0*/  STS.U8 [R43+UR9+0x5a80], R76 ;  /* 0x005a804c2b007988 */ /* 0x0001e80008000009 */
[----:B------:R-:W2:Y:S04]  /*126f0*/  LDL.LU R80, [R1+0x1af0] ;  /* 0x001af00001507983 */ /* 0x000ea80000300800 */
        /* <DEDUP_REMOVED lines=20> */
[----:B----4-:R1:W-:Y:S04]  /*12840*/  STS.U8 [R43+UR9+0x3280], R46 ;  /* 0x0032802e2b007988 */ /* 0x0103e80008000009 */
[----:B------:R-:W4:Y:S04]  /*12850*/  LDL.LU R66, [R1+0x1ac4] ;  /* 0x001ac40001427983 */ /* 0x000f280000300800 */
[----:B------:R-:W-:Y:S04]  /*12860*/  STS.U8 [R43+UR9+0x7280], R87 ;  /* 0x007280572b007988 */ /* 0x000fe80008000009 */
[----:B------:R-:W2:Y:S04]  /*12870*/  LDL.LU R65, [R1+0x1ac0] ;  /* 0x001ac00001417983 */ /* 0x000ea80000300800 */
[----:B------:R-:W-:Y:S04]  /*12880*/  STS.U8 [R43+UR9+0x3680], R84 ;  /* 0x003680542b007988 */ /* 0x000fe80008000009 */
[----:B------:R-:W2:Y:S04]  /*12890*/  LDL.LU R63, [R1+0x1abc] ;  /* 0x001abc00013f7983 */ /* 0x000ea80000300800 */
[----:B------:R-:W-:Y:S04]  /*128a0*/  STS.U8 [R43+UR9+0x7680], R78 ;  /* 0x0076804e2b007988 */ /* 0x000fe80008000009 */
[----:B0-----:R-:W2:Y:S04]  /*128b0*/  LDL.LU R62, [R1+0x1ab8] ;  /* 0x001ab800013e7983 */ /* 0x001ea80000300800 */
[----:B------:R-:W-:Y:S04]  /*128c0*/  STS.U8 [R43+UR9+0x3a80], R75 ;  /* 0x003a804b2b007988 */ /* 0x000fe80008000009 */
[----:B------:R-:W2:Y:S04]  /*128d0*/  LDL.LU R55, [R1+0x1ab4] ;  /* 0x001ab40001377983 */ /* 0x000ea80000300800 */
[----:B------:R-:W-:Y:S04]  /*128e0*/  STS.U8 [R43+UR9+0x7a80], R72 ;  /* 0x007a80482b007988 */ /* 0x000fe80008000009 */
[----:B-1----:R-:W2:Y:S04]  /*128f0*/  LDL.LU R46, [R1+0x1ab0] ;  /* 0x001ab000012e7983 */ /* 0x002ea80000300800 */
[----:B------:R-:W-:Y:S04]  /*12900*/  STS.U8 [R43+UR9+0x3e80], R47 ;  /* 0x003e802f2b007988 */ /* 0x000fe80008000009 */
[----:B------:R-:W-:Y:S04]  /*12910*/  STL [R1+0x1810], R87 ;  /* 0x0018105701007387 */ /* 0x000fe80000100800 */
[----:B------:R0:W-:Y:S04]  /*12920*/  STS.U8 [R43+UR9+0x7e80], R8 ;  /* 0x007e80082b007988 */ /* 0x0001e80008000009 */
[----:B------:R1:W-:Y:S04]  /*12930*/  STS.U8 [R32+UR9+0x300], R33 ;  /* 0x0003002120007988 */ /* 0x0003e80008000009 */
[----:B------:R1:W-:Y:S04]  /*12940*/  STS.U8 [R32+UR9+0x4300], R28 ;  /* 0x0043001c20007988 */ /* 0x0003e80008000009 */
[----:B0-----:R-:W2:Y:S04]  /*12950*/  LDL.LU R43, [R1+0x1aac] ;  /* 0x001aac00012b7983 */ /* 0x001ea80000300800 */
[----:B-1----:R-:W2:Y:S04]  /*12960*/  LDL.LU R33, [R1+0x1aa8] ;  /* 0x001aa80001217983 */ /* 0x002ea80000300800 */
[----:B------:R-:W2:Y:S04]  /*12970*/  LDL.LU R28, [R1+0x1aa4] ;  /* 0x001aa400011c7983 */ /* 0x000ea80000300800 */
        /* <DEDUP_REMOVED lines=8> */
[----:B0-----:R-:W2:Y:S04]  /*12a00*/  LDL.LU R5, [R1+0x1a94] ;  /* 0x001a940001057983 */ /* 0x001ea80000300800 */
[----:B-1----:R-:W2:Y:S01]  /*12a10*/  LDL.LU R15, [R1+0x1a90] ;  /* 0x001a9000010f7983 */ /* 0x002ea20000300800 */
[----:B------:R-:W-:-:S06]  /*12a20*/  PRMT R8, RZ, 0x7610, R8 ;  /* 0x00007610ff087816 */ /* 0x000fcc0000000008 */
[----:B------:R-:W3:Y:S04]  /*12a30*/  @!P6 LDG.E.U8 R8, desc[UR20][R60.64] ;  /* 0x000000143c08e981 */ /* 0x000ee8000c1e1100 */
[----:B------:R-:W4:Y:S01]  /*12a40*/  LDL.LU.64 R60, [R1+0x1a88] ;  /* 0x001a8800013c7983 */ /* 0x000f220000300a00 */
[----:B--2---:R-:W-:-:S06]  /*12a50*/  PRMT R15, RZ, 0x7610, R15 ;  /* 0x00007610ff0f7816 */ /* 0x004fcc000000000f */
[----:B------:R-:W2:Y:S04]  /*12a60*/  @!P6 LDG.E.U8 R15, desc[UR20][R58.64] ;  /* 0x000000143a0fe981 */ /* 0x000ea8000c1e1100 */
[----:B---3--:R-:W-:Y:S04]  /*12a70*/  STL [R1+0x760], R8 ;  /* 0x0007600801007387 */ /* 0x008fe80000100800 */
[----:B------:R-:W3:Y:S04]  /*12a80*/  LDL.LU.64 R58, [R1+0x1a80] ;  /* 0x001a8000013a7983 */ /* 0x000ee80000300a00 */
[----:B--2---:R0:W-:Y:S04]  /*12a90*/  STL [R1+0x75c], R15 ;  /* 0x00075c0f01007387 */ /* 0x0041e80000100800 */
[----:B0-----:R-:W2:Y:S01]  /*12aa0*/  LDL.LU R15, [R1+0x1a78] ;  /* 0x001a7800010f7983 */ /* 0x001ea20000300800 */
[----:B------:R-:W-:-:S02]  /*12ab0*/  PRMT R20, RZ, 0x7610, R20 ;  /* 0x00007610ff147816 */ /* 0x000fc40000000014 */
[----:B------:R-:W-:-:S04]  /*12ac0*/  PRMT R7, RZ, 0x7610, R7 ;  /* 0x00007610ff077816 */ /* 0x000fc80000000007 */
[----:B------:R-:W3:Y:S01]  /*12ad0*/  @!P1 LDG.E.U8 R20, desc[UR20][R56.64] ;  /* 0x0000001438149981 */ /* 0x000ee2000c1e1100 */
[----:B------:R-:W-:-:S03]  /*12ae0*/  PRMT R5, RZ, 0x7610, R5 ;  /* 0x00007610ff057816 */ /* 0x000fc60000000005 */
[----:B------:R-:W4:Y:S04]  /*12af0*/  @!P5 LDG.E.U8 R7, desc[UR20][R50.64] ;  /* 0x000000143207d981 */ /* 0x000f28000c1e1100 */
[----:B------:R-:W4:Y:S04]  /*12b00*/  @!P5 LDG.E.U8 R5, desc[UR20][R48.64] ;  /* 0x000000143005d981 */ /* 0x000f28000c1e1100 */
[----:B------:R-:W4:Y:S01]  /*12b10*/  LDL.LU.64 R56, [R1+0x1a70] ;  /* 0x001a700001387983 */ /* 0x000f220000300a00 */
[----:B--2---:R-:W-:-:S06]  /*12b20*/  PRMT R15, RZ, 0x7610, R15 ;  /* 0x00007610ff0f7816 */ /* 0x004fcc000000000f */
[----:B------:R-:W2:Y:S04]  /*12b30*/  @!P1 LDG.E.U8 R15, desc[UR20][R52.64] ;  /* 0x00000014340f9981 */ /* 0x000ea8000c1e1100 */
[----:B---3--:R0:W-:Y:S04]  /*12b40*/  STL [R1+0x730], R20 ;  /* 0x0007301401007387 */ /* 0x0081e80000100800 */
[----:B0-----:R-:W3:Y:S04]  /*12b50*/  LDL.LU R20, [R1+0x1a68] ;  /* 0x001a680001147983 */ /* 0x001ee80000300800 */
[----:B------:R-:W3:Y:S04]  /*12b60*/  LDL.LU.64 R52, [R1+0x1a60] ;  /* 0x001a600001347983 */ /* 0x000ee80000300a00 */
[----:B--2---:R0:W-:Y:S04]  /*12b70*/  STL [R1+0x728], R15 ;  /* 0x0007280f01007387 */ /* 0x0041e80000100800 */
[----:B0-----:R-:W2:Y:S04]  /*12b80*/  LDL.LU R15, [R1+0x1a58] ;  /* 0x001a5800010f7983 */ /* 0x001ea80000300800 */
[----:B------:R-:W2:Y:S04]  /*12b90*/  LDL.LU.64 R50, [R1+0x1a50] ;  /* 0x001a500001327983 */ /* 0x000ea80000300a00 */
[----:B----4-:R0:W-:Y:S04]  /*12ba0*/  STL [R1+0x720], R7 ;  /* 0x0007200701007387 */ /* 0x0101e80000100800 */
[----:B0-----:R-:W4:Y:S04]  /*12bb0*/  LDL.LU R7, [R1+0x1a48] ;  /* 0x001a480001077983 */ /* 0x001f280000300800 */
[----:B------:R-:W4:Y:S04]  /*12bc0*/  LDL.LU.64 R48, [R1+0x1a40] ;  /* 0x001a400001307983 */ /* 0x000f280000300a00 */
[----:B------:R0:W-:Y:S04]  /*12bd0*/  STL [R1+0x6e8], R5 ;  /* 0x0006e80501007387 */ /* 0x0001e80000100800 */
[----:B0-----:R-:W4:Y:S01]  /*12be0*/  LDL.LU R5, [R1+0x1a38] ;  /* 0x001a380001057983 */ /* 0x001f220000300800 */
[----:B------:R-:W-:Y:S01]  /*12bf0*/  VIADD R8, R21, 0xffffffd1 ;  /* 0xffffffd115087836 */ /* 0x000fe20000000000 */
[----:B---3--:R-:W-:-:S04]  /*12c00*/  PRMT R20, RZ, 0x7610, R20 ;  /* 0x00007610ff147816 */ /* 0x008fc80000000014 */
[----:B------:R-:W-:Y:S02]  /*12c10*/  ISETP.GE.U32.AND P6, PT, R8, 0x7fffff52, PT ;  /* 0x7fffff520800780c */ /* 0x000fe40003fc6070 */
[----:B------:R-:W-:Y:S01]  /*12c20*/  PRMT R47, RZ, 0x7610, R47 ;  /* 0x00007610ff2f7816 */ /* 0x000fe2000000002f */
[----:B------:R-:W3:Y:S10]  /*12c30*/  @!P0 LDG.E.U8 R20, desc[UR20][R36.64] ;  /* 0x0000001424148981 */ /* 0x000ef4000c1e1100 */
[----:B------:R-:W3:Y:S01]  /*12c40*/  @!P6 LDG.E.U8 R47, desc[UR20][R24.64] ;  /* 0x00000014182fe981 */ /* 0x000ee2000c1e1100 */
[----:B--2---:R-:W-:-:S06]  /*12c50*/  PRMT R15, RZ, 0x7610, R15 ;  /* 0x00007610ff0f7816 */ /* 0x004fcc000000000f */
[----:B------:R-:W2:Y:S01]  /*12c60*/  @!P2 LDG.E.U8 R15, desc[UR20][R44.64] ;  /* 0x000000142c0fa981 */ /* 0x000ea2000c1e1100 */
[----:B----4-:R-:W-:Y:S02]  /*12c70*/  PRMT R7, RZ, 0x7610, R7 ;  /* 0x00007610ff077816 */ /* 0x010fe40000000007 */
[----:B------:R-:W-:-:S04]  /*12c80*/  PRMT R5, RZ, 0x7610, R5 ;  /* 0x00007610ff057816 */ /* 0x000fc80000000005 */
[----:B------:R-:W4:Y:S01]  /*12c90*/  @!P0 LDG.E.U8 R7, desc[UR20][R38.64] ;  /* 0x0000001426078981 */ /* 0x000f22000c1e1100 */
[C---:B------:R-:W-:Y:S01]  /*12ca0*/  VIADD R8, R21.reuse, 0xffffffd0 ;  /* 0xffffffd015087836 */ /* 0x040fe20000000000 */
[----:B------:R-:W-:Y:S02]  /*12cb0*/  PRMT R78, RZ, 0x7610, R78 ;  /* 0x00007610ff4e7816 */ /* 0x000fe4000000004e */
[----:B------:R-:W3:Y:S04]  /*12cc0*/  LDL.LU.64 R44, [R1+0x1a30] ;  /* 0x001a3000012c7983 */ /* 0x000ee80000300a00 */
[----:B------:R-:W3:Y:S01]  /*12cd0*/  @!P2 LDG.E.U8 R5, desc[UR20][R40.64] ;  /* 0x000000142805a981 */ /* 0x000ee2000c1e1100 */
[----:B------:R-:W-:Y:S01]  /*12ce0*/  ISETP.GE.U32.AND P1, PT, R8, 0x7fffff51, PT ;  /* 0x7fffff510800780c */ /* 0x000fe20003f26070 */
[C---:B------:R-:W-:Y:S01]  /*12cf0*/  VIADD R8, R21.reuse, 0xffffffc9 ;  /* 0xffffffc915087836 */ /* 0x040fe20000000000 */
[----:B------:R-:W-:Y:S01]  /*12d00*/  PRMT R75, RZ, 0x7610, R75 ;  /* 0x00007610ff4b7816 */ /* 0x000fe2000000004b */
[----:B------:R-:W4:Y:S03]  /*12d10*/  @!P3 LDG.E.U8 R78, desc[UR20][R34.64] ;  /* 0x00000014224eb981 */ /* 0x000f26000c1e1100 */
[----:B------:R-:W-:Y:S01]  /*12d20*/  ISETP.GE.U32.AND P5, PT, R8, 0x7fffff4a, PT ;  /* 0x7fffff4a0800780c */ /* 0x000fe20003fa6070 */
[C---:B------:R-:W-:Y:S01]  /*12d30*/  VIADD R8, R21.reuse, 0xffffffc8 ;  /* 0xffffffc815087836 */ /* 0x040fe20000000000 */
[----:B------:R-:W4:Y:S04]  /*12d40*/  @!P3 LDG.E.U8 R75, desc[UR20][R30.64] ;  /* 0x000000141e4bb981 */ /* 0x000f28000c1e1100 */
[----:B------:R-:W-:Y:S01]  /*12d50*/  ISETP.GE.U32.AND P2, PT, R8, 0x7fffff49, PT ;  /* 0x7fffff490800780c */ /* 0x000fe20003f46070 */
[----:B------:R-:W-:-:S05]  /*12d60*/  VIADD R8, R21, 0xffffffc1 ;  /* 0xffffffc115087836 */ /* 0x000fca0000000000 */
[----:B------:R-:W-:Y:S01]  /*12d70*/  ISETP.GE.U32.AND P0, PT, R8, 0x7fffff42, PT ;  /* 0x7fffff420800780c */ /* 0x000fe20003f06070 */
[----:B------:R-:W-:Y:S01]  /*12d80*/  VIADD R8, R21, 0xffffffc0 ;  /* 0xffffffc015087836 */ /* 0x000fe20000000000 */
[----:B------:R-:W-:-:S04]  /*12d90*/  PRMT R72, RZ, 0x7610, R72 ;  /* 0x00007610ff487816 */ /* 0x000fc80000000048 */
[----:B------:R-:W-:Y:S02]  /*12da0*/  ISETP.GE.U32.AND P3, PT, R8, 0x7fffff41, PT ;  /* 0x7fffff410800780c */ /* 0x000fe40003f66070 */
[----:B------:R-:W-:Y:S01]  /*12db0*/  PRMT R8, RZ, 0x7610, R8 ;  /* 0x00007610ff087816 */ /* 0x000fe20000000008 */
[----:B------:R-:W4:Y:S05]  /*12dc0*/  @!P6 LDG.E.U8 R72, desc[UR20][R22.64] ;  /* 0x000000141648e981 */ /* 0x000f2a000c1e1100 */
[----:B------:R0:W4:Y:S04]  /*12dd0*/  @!P1 LDG.E.U8 R8, desc[UR20][R18.64] ;  /* 0x0000001412089981 */ /* 0x000128000c1e1100 */
[----:B--2---:R1:W-:Y:S04]  /*12de0*/  STL [R1+0x6e0], R15 ;  /* 0x0006e00f01007387 */ /* 0x0043e80000100800 */
[----:B-1----:R-:W2:Y:S04]  /*12df0*/  LDL.LU R15, [R1+0x1a28] ;  /* 0x001a2800010f7983 */ /* 0x002ea80000300800 */
[----:B------:R-:W2:Y:S04]  /*12e00*/  LDL.LU.64 R40, [R1+0x1a20] ;  /* 0x001a200001287983 */ /* 0x000ea80000300a00 */
[----:B---3--:R1:W-:Y:S04]  /*12e10*/  STL [R1+0x6dc], R5 ;  /* 0x0006dc0501007387 */ /* 0x0083e80000100800 */
[----:B-1----:R-:W3:Y:S04]  /*12e20*/  LDL.LU R5, [R1+0x1a18] ;  /* 0x001a180001057983 */ /* 0x002ee80000300800 */
[----:B------:R-:W2:Y:S04]  /*12e30*/  LDL.LU.64 R38, [R1+0x1a10] ;  /* 0x001a100001267983 */ /* 0x000ea80000300a00 */
[----:B----4-:R1:W-:Y:S04]  /*12e40*/  STL [R1+0x6a8], R7 ;  /* 0x0006a80701007387 */ /* 0x0103e80000100800 */
[----:B-1----:R-:W4:Y:S04]  /*12e50*/  LDL.LU R7, [R1+0x1a08] ;  /* 0x001a080001077983 */ /* 0x002f280000300800 */
[----:B------:R-:W2:Y:S04]  /*12e60*/  LDL.LU.64 R36, [R1+0x1a00] ;  /* 0x001a000001247983 */ /* 0x000ea80000300a00 */
[----:B------:R1:W-:Y:S04]  /*12e70*/  STL [R1+0x6a4], R20 ;  /* 0x0006a41401007387 */ /* 0x0003e80000100800 */
[----:B-1----:R-:W2:Y:S04]  /*12e80*/  LDL.LU R20, [R1+0x19f8] ;  /* 0x0019f80001147983 */ /* 0x002ea80000300800 */
[----:B------:R-:W2:Y:S04]  /*12e90*/  LDL.LU.64 R34, [R1+0x19f0] ;  /* 0x0019f00001227983 */ /* 0x000ea80000300a00 */
[----:B------:R-:W2:Y:S04]  /*12ea0*/  LDL.LU.64 R30, [R1+0x19e8] ;  /* 0x0019e800011e7983 */ /* 0x000ea80000300a00 */
[----:B------:R-:W2:Y:S04]  /*12eb0*/  LDL.LU.64 R24, [R1+0x19e0] ;  /* 0x0019e00001187983 */ /* 0x000ea80000300a00 */
[----:B------:R1:W-:Y:S04]  /*12ec0*/  STL [R1+0x660], R47 ;  /* 0x0006602f01007387 */ /* 0x0003e80000100800 */
[----:B------:R-:W2:Y:S04]  /*12ed0*/  LDL.LU.64 R22, [R1+0x19d8] ;  /* 0x0019d80001167983 */ /* 0x000ea80000300a00 */
[----:B------:R-:W0:Y:S01]  /*12ee0*/  LDL.LU R19, [R1+0x19d0] ;  /* 0x0019d00001137983 */ /* 0x000e220000300800 */
[----:B-1----:R-:W-:Y:S01]  /*12ef0*/  IMAD R47, R6, 0x36, RZ ;  /* 0x00000036062f7824 */ /* 0x002fe200078e02ff */
[----:B0-----:R-:W-:-:S06]  /*12f00*/  PRMT R19, RZ, 0x7610, R19 ;  /* 0x00007610ff137816 */ /* 0x001fcc0000000013 */
[----:B------:R-:W3:Y:S01]  /*12f10*/  @!P1 LDG.E.U8 R19, desc[UR20][R26.64] ;  /* 0x000000141a139981 */ /* 0x000ee2000c1e1100 */
[----:B------:R-:W-:-:S03]  /*12f20*/  IADD3 R18, P6, PT, R47, R0, RZ ;  /* 0x000000002f127210 */ /* 0x000fc60007fde0ff */
[----:B------:R0:W-:Y:S01]  /*12f30*/  STL [R1+0x628], R8 ;  /* 0x0006280801007387 */ /* 0x0001e20000100800 */
[----:B--2---:R-:W-:-:S03]  /*12f40*/  PRMT R22, RZ, 0x7610, R22 ;  /* 0x00007610ff167816 */ /* 0x004fc60000000016 */
[----:B------:R-:W-:Y:S01]  /*12f50*/  STL [R1+0x658], R72 ;  /* 0x0006584801007387 */ /* 0x000fe20000100800 */
[----:B0-----:R-:W-:-:S03]  /*12f60*/  SHF.R.S32.HI R8, RZ, 0x1f, R47 ;  /* 0x0000001fff087819 */ /* 0x001fc6000001142f */
[----:B------:R-:W-:Y:S01]  /*12f70*/  STL [R1+0xde0], R18 ;  /* 0x000de01201007387 */ /* 0x000fe20000100800 */
[----:B------:R-:W-:-:S03]  /*12f80*/  PRMT R23, RZ, 0x7610, R23 ;  /* 0x00007610ff177816 */ /* 0x000fc60000000017 */
[----:B---3--:R0:W-:Y:S02]  /*12f90*/  STL [R1+0x624], R19 ;  /* 0x0006241301007387 */ /* 0x0081e40000100800 */
[----:B0-----:R-:W-:Y:S01]  /*12fa0*/  IMAD.X R19, R8, 0x1, R3, P6 ;  /* 0x0000000108137824 */ /* 0x001fe200030e0603 */
[----:B------:R-:W-:-:S04]  /*12fb0*/  IADD3 R26, P6, PT, R47, R2, RZ ;  /* 0x000000022f1a7210 */ /* 0x000fc80007fde0ff */
[----:B------:R-:W2:Y:S01]  /*12fc0*/  @!P5 LDG.E.U8 R22, desc[UR20][R18.64] ;  /* 0x000000141216d981 */ /* 0x000ea2000c1e1100 */
[----:B------:R-:W-:-:S03]  /*12fd0*/  IMAD.X R27, R8, 0x1, R4, P6 ;  /* 0x00000001081b7824 */ /* 0x000fc600030e0604 */
[----:B------:R-:W-:Y:S04]  /*12fe0*/  STL [R1+0x698], R78 ;  /* 0x0006984e01007387 */ /* 0x000fe80000100800 */
[----:B------:R0:W-:Y:S04]  /*12ff0*/  STL [R1+0xddc], R19 ;  /* 0x000ddc1301007387 */ /* 0x0001e80000100800 */
[----:B------:R-:W-:Y:S04]  /*13000*/  STL [R1+0x668], R75 ;  /* 0x0006684b01007387 */ /* 0x000fe80000100800 */
[----:B------:R-:W3:Y:S04]  /*13010*/  @!P5 LDG.E.U8 R23, desc[UR20][R26.64] ;  /* 0x000000141a17d981 */ /* 0x000ee8000c1e1100 */
[----:B0-----:R-:W4:Y:S01]  /*13020*/  LDL.LU.64 R18, [R1+0x19c8] ;  /* 0x0019c80001127983 */ /* 0x001f220000300a00 */
[----:B------:R-:W-:-:S03]  /*13030*/  IMAD R47, R6, 0x37, RZ ;  /* 0x00000037062f7824 */ /* 0x000fc600078e02ff */
[----:B------:R-:W-:Y:S02]  /*13040*/  STL [R1+0xde8], R26 ;  /* 0x000de81a01007387 */ /* 0x000fe40000100800 */
[----:B------:R-:W-:Y:S02]  /*13050*/  SHF.R.S32.HI R8, RZ, 0x1f, R47 ;  /* 0x0000001fff087819 */ /* 0x000fe4000001142f */
[----:B--2---:R0:W-:Y:S04]  /*13060*/  STL [R1+0x618], R22 ;  /* 0x0006181601007387 */ /* 0x0041e80000100800 */
[----:B------:R-:W-:Y:S01]  /*13070*/  STL [R1+0xde4], R27 ;  /* 0x000de41b01007387 */ /* 0x000fe20000100800 */
[----:B0-----:R-:W-:-:S05]  /*13080*/  IADD3 R22, P6, PT, R47, R0, RZ ;  /* 0x000000002f167210 */ /* 0x001fca0007fde0ff */
[----:B------:R-:W-:Y:S04]  /*13090*/  STL [R1+0xdf0], R22 ;  /* 0x000df01601007387 */ /* 0x000fe80000100800 */
[----:B---3--:R0:W-:Y:S01]  /*130a0*/  STL [R1+0x614], R23 ;  /* 0x0006141701007387 */ /* 0x0081e20000100800 */
[----:B----4-:R-:W-:Y:S02]  /*130b0*/  PRMT R18, RZ, 0x7610, R18 ;  /* 0x00007610ff127816 */ /* 0x010fe40000000012 */
[----:B------:R-:W-:Y:S01]  /*130c0*/  PRMT R19, RZ, 0x7610, R19 ;  /* 0x00007610ff137816 */ /* 0x000fe20000000013 */
[----:B0-----:R-:W-:Y:S01]  /*130d0*/  IMAD.X R23, R8, 0x1, R3, P6 ;  /* 0x0000000108177824 */ /* 0x001fe200030e0603 */
[----:B------:R-:W-:-:S04]  /*130e0*/  IADD3 R26, P6, PT, R47, R2, RZ ;  /* 0x000000022f1a7210 */ /* 0x000fc80007fde0ff */
[----:B------:R-:W2:Y:S01]  /*130f0*/  @!P2 LDG.E.U8 R18, desc[UR20][R22.64] ;  /* 0x000000141612a981 */ /* 0x000ea2000c1e1100 */
[----:B------:R-:W-:-:S03]  /*13100*/  IMAD.X R27, R8, 0x1, R4, P6 ;  /* 0x00000001081b7824 */ /* 0x000fc600030e0604 */
[----:B------:R0:W-:Y:S04]  /*13110*/  STL [R1+0xdec], R23 ;  /* 0x000dec1701007387 */ /* 0x0001e80000100800 */
[----:B------:R-:W3:Y:S04]  /*13120*/  @!P2 LDG.E.U8 R19, desc[UR20][R26.64] ;  /* 0x000000141a13a981 */ /* 0x000ee8000c1e1100 */
[----:B0-----:R-:W4:Y:S01]  /*13130*/  LDL.LU.64 R22, [R1+0x19c0] ;  /* 0x0019c00001167983 */ /* 0x001f220000300a00 */
[----:B------:R-:W-:-:S03]  /*13140*/  IMAD R47, R6, 0x3e, RZ ;  /* 0x0000003e062f7824 */ /* 0x000fc600078e02ff */
[----:B------:R-:W-:Y:S02]  /*13150*/  STL [R1+0xdf8], R26 ;  /* 0x000df81a01007387 */ /* 0x000fe40000100800 */
[----:B------:R-:W-:Y:S02]  /*13160*/  SHF.R.S32.HI R8, RZ, 0x1f, R47 ;  /* 0x0000001fff087819 */ /* 0x000fe4000001142f */
[----:B--2---:R0:W-:Y:S04]  /*13170*/  STL [R1+0x5e0], R18 ;  /* 0x0005e01201007387 */ /* 0x0041e80000100800 */
[----:B------:R-:W-:Y:S01]  /*13180*/  STL [R1+0xdf4], R27 ;  /* 0x000df41b01007387 */ /* 0x000fe20000100800 */
[----:B0-----:R-:W-:Y:S02]  /*13190*/  IADD3 R18, P6, PT, R47, R0, RZ ;  /* 0x000000002f127210 */ /* 0x001fe40007fde0ff */
[----:B----4-:R-:W-:-:S03]  /*131a0*/  PRMT R22, RZ, 0x7610, R22 ;  /* 0x00007610ff167816 */ /* 0x010fc60000000016 */
[----:B------:R-:W-:Y:S04]  /*131b0*/  STL [R1+0xe50], R18 ;  /* 0x000e501201007387 */ /* 0x000fe80000100800 */
[----:B---3--:R0:W-:Y:S01]  /*131c0*/  STL [R1+0x5d8], R19 ;  /* 0x0005d81301007387 */ /* 0x0081e20000100800 */
[----:B------:R-:W-:Y:S01]  /*131d0*/  PRMT R23, RZ, 0x7610, R23 ;  /* 0x00007610ff177816 */ /* 0x000fe20000000017 */
[----:B0-----:R-:W-:Y:S01]  /*131e0*/  IMAD.X R19, R8, 0x1, R3, P6 ;  /* 0x0000000108137824 */ /* 0x001fe200030e0603 */
[----:B------:R-:W-:-:S04]  /*131f0*/  IADD3 R26, P6, PT, R47, R2, RZ ;  /* 0x000000022f1a7210 */ /* 0x000fc80007fde0ff */
[----:B------:R-:W2:Y:S01]  /*13200*/  @!P0 LDG.E.U8 R22, desc[UR20][R18.64] ;  /* 0x0000001412168981 */ /* 0x000ea2000c1e1100 */
[----:B------:R-:W-:-:S03]  /*13210*/  IMAD.X R27, R8, 0x1, R4, P6 ;  /* 0x00000001081b7824 */ /* 0x000fc600030e0604 */
[----:B------:R0:W-:Y:S04]  /*13220*/  STL [R1+0xe4c], R19 ;  /* 0x000e4c1301007387 */ /* 0x0001e80000100800 */
[----:B------:R-:W-:Y:S04]  /*13230*/  STL [R1+0xe58], R26 ;  /* 0x000e581a01007387 */ /* 0x000fe80000100800 */
[----:B------:R-:W3:Y:S04]  /*13240*/  @!P0 LDG.E.U8 R23, desc[UR20][R26.64] ;  /* 0x000000141a178981 */ /* 0x000ee8000c1e1100 */
[----:B0-----:R-:W4:Y:S01]  /*13250*/  LDL.LU.64 R18, [R1+0x19b8] ;  /* 0x0019b80001127983 */ /* 0x001f220000300a00 */
[----:B------:R-:W-:-:S05]  /*13260*/  IMAD R47, R6, 0x3f, RZ ;  /* 0x0000003f062f7824 */ /* 0x000fca00078e02ff */
[----:B------:R-:W-:Y:S01]  /*13270*/  SHF.R.S32.HI R8, RZ, 0x1f, R47 ;  /* 0x0000001fff087819 */ /* 0x000fe2000001142f */
[----:B--2---:R0:W-:Y:S04]  /*13280*/  STL [R1+0x5a8], R22 ;  /* 0x0005a81601007387 */ /* 0x0041e80000100800 */
[----:B------:R-:W-:Y:S01]  /*13290*/  STL [R1+0xe54], R27 ;  /* 0x000e541b01007387 */ /* 0x000fe20000100800 */
[----:B0-----:R-:W-:-:S05]  /*132a0*/  IADD3 R22, P6, PT, R47, R0, RZ ;  /* 0x000000002f167210 */ /* 0x001fca0007fde0ff */
[----:B------:R-:W-:Y:S01]  /*132b0*/  STL [R1+0xe60], R22 ;  /* 0x000e601601007387 */ /* 0x000fe20000100800 */
[----:B----4-:R-:W-:-:S03]  /*132c0*/  PRMT R18, RZ, 0x7610, R18 ;  /* 0x00007610ff127816 */ /* 0x010fc60000000012 */
[----:B---3--:R0:W-:Y:S01]  /*132d0*/  STL [R1+0x5a0], R23 ;  /* 0x0005a01701007387 */ /* 0x0081e20000100800 */
        /* <DEDUP_REMOVED lines=8> */
[----:B------:R-:W-:Y:S02]  /*13360*/  VIADD R72, R21, 0xffffffb9 ;  /* 0xffffffb915487836 */ /* 0x000fe40000000000 */
[----:B------:R-:W-:Y:S01]  /*13370*/  IMAD R47, R6, 0x46, RZ ;  /* 0x00000046062f7824 */ /* 0x000fe200078e02ff */
[----:B------:R-:W-:Y:S02]  /*13380*/  STL [R1+0xe68], R26 ;  /* 0x000e681a01007387 */ /* 0x000fe40000100800 */
[----:B------:R-:W-:-:S02]  /*13390*/  ISETP.GE.U32.AND P1, PT, R72, 0x7fffff3a, PT ;  /* 0x7fffff3a4800780c */ /* 0x000fc40003f26070 */
[----:B------:R-:W-:Y:S01]  /*133a0*/  SHF.R.S32.HI R8, RZ, 0x1f, R47 ;  /* 0x0000001fff087819 */ /* 0x000fe2000001142f */
        /* <DEDUP_REMOVED lines=143> */
[----:B------:R-:W-:-:S05]  /*13ca0*/  IMAD.X R27, R8, 0x1, R4, P6 ;  /* 0x00000001081b7824 */ /* 0x000fca00030e0604 */
[----:B------:R-:W3:Y:S01]  /*13cb0*/  @!P2 LDG.E.U8 R19, desc[UR20][R26.64] ;  /* 0x000000141a13a981 */ /* 0x000ee2000c1e1100 */
[----:B------:R-:W-:Y:S02]  /*13cc0*/  VIADD R72, R21, 0xffffff99 ;  /* 0xffffff9915487836 */ /* 0x000fe40000000000 */
[----:B------:R-:W-:Y:S01]  /*13cd0*/  IMAD R47, R6, 0x66, RZ ;  /* 0x00000066062f7824 */ /* 0x000fe200078e02ff */
[----:B------:R0:W-:Y:S02]  /*13ce0*/  STL [R1+0x101c], R23 ;  /* 0x00101c1701007387 */ /* 0x0001e40000100800 */
[----:B------:R-:W-:Y:S02]  /*13cf0*/  ISETP.GE.U32.AND P0, PT, R72, 0x7fffff1a, PT ;  /* 0x7fffff1a4800780c */ /* 0x000fe40003f06070 */
[----:B------:R-:W-:Y:S01]  /*13d00*/  STL [R1+0x1028], R26 ;  /* 0x0010281a01007387 */ /* 0x000fe20000100800 */
[----:B------:R-:W-:-:S03]  /*13d10*/  SHF.R.S32.HI R8, RZ, 0x1f, R47 ;  /* 0x0000001fff087819 */ /* 0x000fc6000001142f */
[----:B0-----:R-:W4:Y:S01]  /*13d20*/  LDL.LU.64 R22, [R1+0x1970] ;  /* 0x0019700001167983 */ /* 0x001f220000300a00 */
[----:B------:R-:W-:-:S03]  /*13d30*/  PRMT R25, RZ, 0x7610, R25 ;  /* 0x00007610ff197816 */ /* 0x000fc60000000019 */
[----:B--2---:R0:W-:Y:S04]  /*13d40*/  STL [R1+0x460], R18 ;  /* 0x0004601201007387 */ /* 0x0041e80000100800 */
[----:B------:R-:W-:Y:S01]  /*13d50*/  STL [R1+0x1024], R27 ;  /* 0x0010241b01007387 */ /* 0x000fe20000100800 */
[----:B0-----:R-:W-:-:S05]  /*13d60*/  IADD3 R18, P6, PT, R47, R0, RZ ;  /* 0x000000002f127210 */ /* 0x001fca0007fde0ff */
[----:B------:R-:W-:Y:S04]  /*13d70*/  STL [R1+0x1080], R18 ;  /* 0x0010801201007387 */ /* 0x000fe80000100800 */
[----:B---3--:R0:W-:Y:S02]  /*13d80*/  STL [R1+0x45c], R19 ;  /* 0x00045c1301007387 */ /* 0x0081e40000100800 */
[----:B0-----:R-:W-:-:S05]  /*13d90*/  IMAD.X R19, R8, 0x1, R3, P6 ;  /* 0x0000000108137824 */ /* 0x001fca00030e0603 */
[----:B------:R0:W-:Y:S04]  /*13da0*/  STL [R1+0x107c], R19 ;  /* 0x00107c1301007387 */ /* 0x0001e80000100800 */
[----:B------:R1:W2:Y:S04]  /*13db0*/  @!P0 LDG.E.U8 R25, desc[UR20][R18.64] ;  /* 0x0000001412198981 */ /* 0x0002a8000c1e1100 */
[----:B0-----:R-:W1:Y:S01]  /*13dc0*/  LDL.LU.64 R18, [R1+0x1968] ;  /* 0x0019680001127983 */ /* 0x001e620000300a00 */
[----:B------:R-:W-:-:S05]  /*13dd0*/  IADD3 R26, P6, PT, R47, R2, RZ ;  /* 0x000000022f1a7210 */ /* 0x000fca0007fde0ff */
[----:B------:R-:W-:Y:S02]  /*13de0*/  IMAD.X R27, R8, 0x1, R4, P6 ;  /* 0x00000001081b7824 */ /* 0x000fe400030e0604 */
[----:B------:R-:W-:Y:S01]  /*13df0*/  VIADD R72, R21, 0xffffff98 ;  /* 0xffffff9815487836 */ /* 0x000fe20000000000 */
[----:B-1----:R-:W-:-:S06]  /*13e00*/  PRMT R19, RZ, 0x7610, R19 ;  /* 0x00007610ff137816 */ /* 0x002fcc0000000013 */
[----:B------:R0:W3:Y:S01]  /*13e10*/  @!P0 LDG.E.U8 R19, desc[UR20][R26.64] ;  /* 0x000000141a138981 */ /* 0x0000e2000c1e1100 */
[----:B------:R-:W-:Y:S01]  /*13e20*/  IMAD R47, R6, 0x67, RZ ;  /* 0x00000067062f7824 */ /* 0x000fe200078e02ff */
[----:B------:R-:W-:Y:S02]  /*13e30*/  ISETP.GE.U32.AND P3, PT, R72, 0x7fffff19, PT ;  /* 0x7fffff194800780c */ /* 0x000fe40003f66070 */
[----:B------:R-:W-:Y:S02]  /*13e40*/  STL [R1+0x1088], R26 ;  /* 0x0010881a01007387 */ /* 0x000fe40000100800 */
[----:B------:R-:W-:Y:S02]  /*13e50*/  SHF.R.S32.HI R8, RZ, 0x1f, R47 ;  /* 0x0000001fff087819 */ /* 0x000fe4000001142f */
[----:B--2---:R1:W-:Y:S02]  /*13e60*/  STL [R1+0x458], R25 ;  /* 0x0004581901007387 */ /* 0x0043e40000100800 */
[----:B-1----:R-:W-:-:S02]  /*13e70*/  IADD3 R25, P6, PT, R47, R0, RZ ;  /* 0x000000002f197210 */ /* 0x002fc40007fde0ff */
[----:B------:R1:W-:Y:S03]  /*13e80*/  STL [R1+0x1084], R27 ;  /* 0x0010841b01007387 */ /* 0x0003e60000100800 */
[----:B0-----:R-:W-:Y:S01]  /*13e90*/  IMAD.X R26, R8, 0x1, R3, P6 ;  /* 0x00000001081a7824 */ /* 0x001fe200030e0603 */
[----:B------:R-:W-:Y:S01]  /*13ea0*/  STL [R1+0x1090], R25 ;  /* 0x0010901901007387 */ /* 0x000fe20000100800 */
[----:B----4-:R-:W-:Y:S02]  /*13eb0*/  PRMT R23, RZ, 0x7610, R23 ;  /* 0x00007610ff177816 */ /* 0x010fe40000000017 */
[----:B-1----:R-:W-:Y:S01]  /*13ec0*/  @!P3 IMAD.MOV.U32 R27, RZ, RZ, R26 ;  /* 0x000000ffff1bb224 */ /* 0x002fe200078e001a */
[----:B---3--:R-:W-:Y:S04]  /*13ed0*/  STL [R1+0x454], R19 ;  /* 0x0004541301007387 */ /* 0x008fe80000100800 */
[----:B------:R0:W-:Y:S02]  /*13ee0*/  STL [R1+0x108c], R26 ;  /* 0x00108c1a01007387 */ /* 0x0001e40000100800 */
[----:B0-----:R-:W-:-:S05]  /*13ef0*/  @!P3 IMAD.MOV.U32 R26, RZ, RZ, R25 ;  /* 0x000000ffff1ab224 */ /* 0x001fca00078e0019 */
[----:B------:R0:W2:Y:S01]  /*13f00*/  @!P3 LDG.E.U8 R23, desc[UR20][R26.64] ;  /* 0x000000141a17b981 */ /* 0x0000a2000c1e1100 */
[----:B------:R-:W-:-:S05]  /*13f10*/  IADD3 R19, P6, PT, R47, R2, RZ ;  /* 0x000000022f137210 */ /* 0x000fca0007fde0ff */
[----:B------:R-:W-:Y:S01]  /*13f20*/  STL [R1+0x1098], R19 ;  /* 0x0010981301007387 */ /* 0x000fe20000100800 */
[----:B------:R-:W-:Y:S01]  /*13f30*/  PRMT R18, RZ, 0x7610, R18 ;  /* 0x00007610ff127816 */ /* 0x000fe20000000012 */
[----:B0-----:R-:W-:Y:S02]  /*13f40*/  @!P3 IMAD.MOV.U32 R26, RZ, RZ, R19 ;  /* 0x000000ffff1ab224 */ /* 0x001fe400078e0013 */
[----:B--2---:R0:W-:Y:S02]  /*13f50*/  STL [R1+0x428], R23 ;  /* 0x0004281701007387 */ /* 0x0041e40000100800 */
[----:B0-----:R-:W-:-:S04]  /*13f60*/  IMAD.X R23, R8, 0x1, R4, P6 ;  /* 0x0000000108177824 */ /* 0x001fc800030e0604 */
[----:B------:R-:W-:-:S05]  /*13f70*/  @!P3 IMAD.MOV.U32 R27, RZ, RZ, R23 ;  /* 0x000000ffff1bb224 */ /* 0x000fca00078e0017 */
[----:B------:R0:W2:Y:S01]  /*13f80*/  @!P3 LDG.E.U8 R18, desc[UR20][R26.64] ;  /* 0x000000141a12b981 */ /* 0x0000a2000c1e1100 */
[----:B------:R-:W-:Y:S02]  /*13f90*/  VIADD R72, R21, 0xffffff91 ;  /* 0xffffff9115487836 */ /* 0x000fe40000000000 */
[----:B------:R-:W-:-:S03]  /*13fa0*/  IMAD R47, R6, 0x6e, RZ ;  /* 0x0000006e062f7824 */ /* 0x000fc600078e02ff */
[----:B------:R-:W-:Y:S02]  /*13fb0*/  ISETP.GE.U32.AND P1, PT, R72, 0x7fffff12, PT ;  /* 0x7fffff124800780c */ /* 0x000fe40003f26070 */
[----:B------:R-:W-:Y:S02]  /*13fc0*/  SHF.R.S32.HI R8, RZ, 0x1f, R47 ;  /* 0x0000001fff087819 */ /* 0x000fe4000001142f */
[----:B------:R-:W-:Y:S01]  /*13fd0*/  IADD3 R25, P6, PT, R47, R0, RZ ;  /* 0x000000002f197210 */ /* 0x000fe20007fde0ff */
[----:B------:R-:W-:Y:S04]  /*13fe0*/  STL [R1+0x1094], R23 ;  /* 0x0010941701007387 */ /* 0x000fe80000100800 */
[----:B0-----:R-:W-:Y:S01]  /*13ff0*/  IMAD.X R26, R8, 0x1, R3, P6 ;  /* 0x00000001081a7824 */ /* 0x001fe200030e0603 */
[----:B------:R-:W-:Y:S01]  /*14000*/  STL [R1+0x10ec], R25 ;  /* 0x0010ec1901007387 */ /* 0x000fe20000100800 */
[----:B------:R-:W-:-:S02]  /*14010*/  PRMT R24, RZ, 0x7610, R24 ;  /* 0x00007610ff187816 */ /* 0x000fc40000000018 */
[----:B------:R-:W-:Y:S01]  /*14020*/  @!P1 IMAD.MOV.U32 R27, RZ, RZ, R26 ;  /* 0x000000ffff1b9224 */ /* 0x000fe200078e001a */
[----:B------:R-:W-:Y:S01]  /*14030*/  PRMT R22, RZ, 0x7610, R22 ;  /* 0x00007610ff167816 */ /* 0x000fe20000000016 */
[----:B------:R-:W-:Y:S01]  /*14040*/  VIADD R72, R21, 0xffffff90 ;  /* 0xffffff9015487836 */ /* 0x000fe20000000000 */
[----:B--2---:R0:W-:Y:S04]  /*14050*/  STL [R1+0x424], R18 ;  /* 0x0004241201007387 */ /* 0x0041e80000100800 */
[----:B------:R1:W-:Y:S01]  /*14060*/  STL [R1+0x10e8], R26 ;  /* 0x0010e81a01007387 */ /* 0x0003e20000100800 */
[----:B0-----:R-:W-:Y:S01]  /*14070*/  IADD3 R18, P6, PT, R47, R2, RZ ;  /* 0x000000022f127210 */ /* 0x001fe20007fde0ff */
[----:B-1----:R-:W-:-:S04]  /*14080*/  @!P1 IMAD.MOV.U32 R26, RZ, RZ, R25 ;  /* 0x000000ffff1a9224 */ /* 0x002fc800078e0019 */
[----:B------:R-:W-:Y:S01]  /*14090*/  IMAD.X R19, R8, 0x1, R4, P6 ;  /* 0x0000000108137824 */ /* 0x000fe200030e0604 */
[----:B------:R-:W2:Y:S04]  /*140a0*/  @!P1 LDG.E.U8 R24, desc[UR20][R26.64] ;  /* 0x000000141a189981 */ /* 0x000ea8000c1e1100 */
[----:B------:R-:W3:Y:S01]  /*140b0*/  @!P1 LDG.E.U8 R22, desc[UR20][R18.64] ;  /* 0x0000001412169981 */ /* 0x000ee2000c1e1100 */
[----:B------:R-:W-:Y:S01]  /*140c0*/  ISETP.GE.U32.AND P5, PT, R72, 0x7fffff11, PT ;  /* 0x7fffff114800780c */ /* 0x000fe20003fa6070 */
[----:B------:R-:W-:-:S05]  /*140d0*/  VIADD R72, R21, 0xffffff89 ;  /* 0xffffff8915487836 */ /* 0x000fca0000000000 */
[----:B------:R-:W-:Y:S01]  /*140e0*/  ISETP.GE.U32.AND P2, PT, R72, 0x7fffff0a, PT ;  /* 0x7fffff0a4800780c */ /* 0x000fe20003f46070 */
[----:B------:R-:W-:-:S05]  /*140f0*/  VIADD R72, R21, 0xffffff88 ;  /* 0xffffff8815487836 */ /* 0x000fca0000000000 */
[----:B------:R-:W-:Y:S01]  /*14100*/  ISETP.GE.U32.AND P0, PT, R72, 0x7fffff09, PT ;  /* 0x7fffff094800780c */ /* 0x000fe20003f06070 */
[----:B------:R-:W-:-:S05]  /*14110*/  VIADD R72, R21, 0xffffff81 ;  /* 0xffffff8115487836 */ /* 0x000fca0000000000 */
[----:B------:R-:W-:Y:S01]  /*14120*/  ISETP.GE.U32.AND P3, PT, R72, 0x7fffff02, PT ;  /* 0x7fffff024800780c */ /* 0x000fe20003f66070 */
[----:B------:R-:W-:Y:S01]  /*14130*/  IMAD R72, R6, 0x6f, RZ ;  /* 0x0000006f06487824 */ /* 0x000fe200078e02ff */
[----:B------:R-:W-:Y:S04]  /*14140*/  STL [R1+0x10f4], R18 ;  /* 0x0010f41201007387 */ /* 0x000fe80000100800 */
[----:B------:R-:W-:Y:S01]  /*14150*/  IADD3 R23, P6, PT, R72, R0, RZ ;  /* 0x0000000048177210 */ /* 0x000fe20007fde0ff */
[----:B------:R-:W4:Y:S01]  /*14160*/  LDL.LU R26, [R1+0x1960] ;  /* 0x00196000011a7983 */ /* 0x000f220000300800 */
[----:B------:R-:W-:-:S03]  /*14170*/  SHF.R.S32.HI R47, RZ, 0x1f, R72 ;  /* 0x0000001fff2f7819 */ /* 0x000fc60000011448 */
[----:B------:R0:W-:Y:S04]  /*14180*/  STL [R1+0x10f0], R19 ;  /* 0x0010f01301007387 */ /* 0x0001e80000100800 */
[----:B------:R-:W-:Y:S01]  /*14190*/  STL [R1+0x10fc], R23 ;  /* 0x0010fc1701007387 */ /* 0x000fe20000100800 */
[----:B------:R-:W-:-:S03]  /*141a0*/  PRMT R8, RZ, 0x7610, R8 ;  /* 0x00007610ff087816 */ /* 0x000fc60000000008 */
[----:B--2---:R1:W-:Y:S04]  /*141b0*/  STL [R1+0x420], R24 ;  /* 0x0004201801007387 */ /* 0x0043e80000100800 */
[----:B0-----:R-:W2:Y:S01]  /*141c0*/  LDL.LU.64 R18, [R1+0x1958] ;  /* 0x0019580001127983 */ /* 0x001ea20000300a00 */
[----:B-1----:R-:W-:-:S03]  /*141d0*/  IMAD.X R24, R47, 0x1, R3, P6 ;  /* 0x000000012f187824 */ /* 0x002fc600030e0603 */
[----:B---3--:R-:W-:Y:S01]  /*141e0*/  STL [R1+0x128], R22 ;  /* 0x0001281601007387 */ /* 0x008fe20000100800 */
[----:B------:R-:W-:-:S03]  /*141f0*/  @!P5 IMAD.MOV.U32 R25, RZ, RZ, R24 ;  /* 0x000000ffff19d224 */ /* 0x000fc600078e0018 */
[----:B------:R0:W-:Y:S02]  /*14200*/  STL [R1+0x10f8], R24 ;  /* 0x0010f81801007387 */ /* 0x0001e40000100800 */
[----:B0-----:R-:W-:-:S05]  /*14210*/  @!P5 IMAD.MOV.U32 R24, RZ, RZ, R23 ;  /* 0x000000ffff18d224 */ /* 0x001fca00078e0017 */
[----:B------:R0:W3:Y:S01]  /*14220*/  @!P5 LDG.E.U8 R8, desc[UR20][R24.64] ;  /* 0x000000141808d981 */ /* 0x0000e2000c1e1100 */
[----:B------:R-:W-:Y:S01]  /*14230*/  IADD3 R22, P1, PT, R72, R2, RZ ;  /* 0x0000000248167210 */ /* 0x000fe20007f3e0ff */
[----:B------:R-:W-:-:S04]  /*14240*/  IMAD R72, R6, 0x76, RZ ;  /* 0x0000007606487824 */ /* 0x000fc800078e02ff */
[----:B------:R-:W-:Y:S01]  /*14250*/  IMAD.X R23, R47, 0x1, R4, P1 ;  /* 0x000000012f177824 */ /* 0x000fe200008e0604 */
[----:B------:R-:W-:Y:S01]  /*14260*/  STL [R1+0x1104], R22 ;  /* 0x0011041601007387 */ /* 0x000fe20000100800 */
[----:B0-----:R-:W-:Y:S02]  /*14270*/  IADD3 R24, P6, PT, R72, R0, RZ ;  /* 0x0000000048187210 */ /* 0x001fe40007fde0ff */
[----:B----4-:R-:W-:Y:S02]  /*14280*/  PRMT R26, RZ, 0x7610, R26 ;  /* 0x00007610ff1a7816 */ /* 0x010fe4000000001a */
[----:B--2---:R-:W-:-:S06]  /*14290*/  PRMT R18, RZ, 0x7610, R18 ;  /* 0x00007610ff127816 */ /* 0x004fcc0000000012 */
[----:B------:R-:W2:Y:S04]  /*142a0*/  @!P5 LDG.E.U8 R18, desc[UR20][R22.64] ;  /* 0x000000141612d981 */ /* 0x000ea8000c1e1100 */
[----:B---3--:R0:W-:Y:S02]  /*142b0*/  STL [R1+0x41c], R8 ;  /* 0x00041c0801007387 */ /* 0x0081e40000100800 */
[----:B0-----:R-:W-:-:S05]  /*142c0*/  SHF.R.S32.HI R8, RZ, 0x1f, R72 ;  /* 0x0000001fff087819 */ /* 0x001fca0000011448 */
[----:B------:R-:W-:-:S05]  /*142d0*/  IMAD.X R25, R8, 0x1, R3, P6 ;  /* 0x0000000108197824 */ /* 0x000fca00030e0603 */
[----:B------:R-:W3:Y:S04]  /*142e0*/  @!P2 LDG.E.U8 R26, desc[UR20][R24.64] ;  /* 0x00000014181aa981 */ /* 0x000ee8000c1e1100 */
[----:B------:R0:W-:Y:S04]  /*142f0*/  STL [R1+0x1100], R23 ;  /* 0x0011001701007387 */ /* 0x0001e80000100800 */
[----:B0-----:R-:W4:Y:S01]  /*14300*/  LDL.LU R23, [R1+0x1950] ;  /* 0x0019500001177983 */ /* 0x001f220000300800 */
[----:B------:R-:W-:-:S03]  /*14310*/  PRMT R16, RZ, 0x7610, R16 ;  /* 0x00007610ff107816 */ /* 0x000fc60000000010 */
[----:B--2---:R0:W-:Y:S02]  /*14320*/  STL [R1+0x3f8], R18 ;  /* 0x0003f81201007387 */ /* 0x0041e40000100800 */
[----:B0-----:R-:W-:Y:S01]  /*14330*/  IMAD.MOV.U32 R18, RZ, RZ, R17 ;  /* 0x000000ffff127224 */ /* 0x001fe200078e0011 */
[----:B------:R-:W-:Y:S01]  /*14340*/  IADD3 R17, P5, PT, R72, R2, RZ ;  /* 0x0000000248117210 */ /* 0x000fe20007fbe0ff */
[----:B------:R-:W-:Y:S04]  /*14350*/  STL [R1+0x1150], R24 ;  /* 0x0011501801007387 */ /* 0x000fe80000100800 */
[----:B------:R-:W-:Y:S01]  /*14360*/  IMAD.X R22, R8, 0x1, R4, P5 ;  /* 0x0000000108167824 */ /* 0x000fe200028e0604 */
[----:B------:R-:W-:Y:S04]  /*14370*/  STL [R1+0x1158], R17 ;  /* 0x0011581101007387 */ /* 0x000fe80000100800 */
[----:B------:R0:W-:Y:S01]  /*14380*/  STL [R1+0x114c], R25 ;  /* 0x00114c1901007387 */ /* 0x0001e20000100800 */
[----:B------:R-:W-:-:S03]  /*14390*/  @!P2 IMAD.MOV.U32 R27, RZ, RZ, R22 ;  /* 0x000000ffff1ba224 */ /* 0x000fc600078e0016 */
[----:B------:R-:W-:Y:S04]  /*143a0*/  STL [R1+0x1154], R22 ;  /* 0x0011541601007387 */ /* 0x000fe80000100800 */
[----:B0-----:R-:W2:Y:S04]  /*143b0*/  LDL.LU.64 R24, [R1+0x1948] ;  /* 0x0019480001187983 */ /* 0x001ea80000300a00 */
[----:B---3--:R0:W-:Y:S02]  /*143c0*/  STL [R1+0x3f4], R26 ;  /* 0x0003f41a01007387 */ /* 0x0081e40000100800 */
[----:B0-----:R-:W-:-:S05]  /*143d0*/  @!P2 IMAD.MOV.U32 R26, RZ, RZ, R17 ;  /* 0x000000ffff1aa224 */ /* 0x001fca00078e0011 */
[----:B------:R0:W3:Y:S01]  /*143e0*/  @!P2 LDG.E.U8 R16, desc[UR20][R26.64] ;  /* 0x000000141a10a981 */ /* 0x0000e2000c1e1100 */
[----:B------:R-:W-:-:S05]  /*143f0*/  VIADD R47, R21, 0xffffff80 ;  /* 0xffffff80152f7836 */ /* 0x000fca0000000000 */
[----:B------:R-:W-:Y:S01]  /*14400*/  ISETP.GE.U32.AND P1, PT, R47, 0x7fffff01, PT ;  /* 0x7fffff012f00780c */ /* 0x000fe20003f26070 */
[----:B------:R-:W-:-:S05]  /*14410*/  IMAD R47, R6, 0x77, RZ ;  /* 0x00000077062f7824 */ /* 0x000fca00078e02ff */
[----:B------:R-:W-:Y:S02]  /*14420*/  SHF.R.S32.HI R8, RZ, 0x1f, R47 ;  /* 0x0000001fff087819 */ /* 0x000fe4000001142f */
[----:B0-----:R-:W-:-:S05]  /*14430*/  IADD3 R26, P5, PT, R47, R2, RZ ;  /* 0x000000022f1a7210 */ /* 0x001fca0007fbe0ff */
[----:B------:R-:W-:Y:S01]  /*14440*/  IMAD.X R27, R8, 0x1, R4, P5 ;  /* 0x00000001081b7824 */ /* 0x000fe200028e0604 */
[----:B--2---:R-:W-:Y:S02]  /*14450*/  PRMT R24, RZ, 0x7610, R24 ;  /* 0x00007610ff187816 */ /* 0x004fe40000000018 */
[----:B------:R-:W-:-:S06]  /*14460*/  PRMT R25, RZ, 0x7610, R25 ;  /* 0x00007610ff197816 */ /* 0x000fcc0000000019 */
[----:B------:R-:W2:Y:S04]  /*14470*/  @!P0 LDG.E.U8 R25, desc[UR20][R26.64] ;  /* 0x000000141a198981 */ /* 0x000ea8000c1e1100 */
[----:B---3--:R0:W-:Y:S02]  /*14480*/  STL [R1+0x3c8], R16 ;  /* 0x0003c81001007387 */ /* 0x0081e40000100800 */
[----:B0-----:R-:W-:-:S05]  /*14490*/  IADD3 R16, P2, PT, R47, R0, RZ ;  /* 0x000000002f107210 */ /* 0x001fca0007f5e0ff */
[----:B------:R-:W-:-:S05]  /*144a0*/  IMAD.X R17, R8, 0x1, R3, P2 ;  /* 0x0000000108117824 */ /* 0x000fca00010e0603 */
[----:B------:R-:W3:Y:S01]  /*144b0*/  @!P0 LDG.E.U8 R24, desc[UR20][R16.64] ;  /* 0x0000001410188981 */ /* 0x000ee2000c1e1100 */
[----:B------:R-:W-:-:S03]  /*144c0*/  IMAD R72, R6, 0x7e, RZ ;  /* 0x0000007e06487824 */ /* 0x000fc600078e02ff */
[----:B------:R-:W-:Y:S02]  /*144d0*/  STL [R1+0x1160], R16 ;  /* 0x0011601001007387 */ /* 0x000fe40000100800 */
[----:B------:R-:W-:Y:S02]  /*144e0*/  IADD3 R22, P2, PT, R72, R0, RZ ;  /* 0x0000000048167210 */ /* 0x000fe40007f5e0ff */
[----:B------:R-:W-:Y:S01]  /*144f0*/  STL [R1+0x1168], R26 ;  /* 0x0011681a01007387 */ /* 0x000fe20000100800 */
[----:B------:R-:W-:-:S03]  /*14500*/  SHF.R.S32.HI R47, RZ, 0x1f, R72 ;  /* 0x0000001fff2f7819 */ /* 0x000fc60000011448 */
[----:B------:R0:W-:Y:S04]  /*14510*/  STL [R1+0x115c], R17 ;  /* 0x00115c1101007387 */ /* 0x0001e80000100800 */
[----:B0-----:R-:W2:Y:S04]  /*14520*/  LDL.LU.64 R16, [R1+0x1940] ;  /* 0x0019400001107983 */ /* 0x001ea80000300a00 */
[----:B------:R-:W-:Y:S04]  /*14530*/  STL [R1+0x11c0], R22 ;  /* 0x0011c01601007387 */ /* 0x000fe80000100800 */
[----:B------:R-:W-:Y:S01]  /*14540*/  STL [R1+0x1164], R27 ;  /* 0x0011641b01007387 */ /* 0x000fe20000100800 */
[----:B------:R-:W-:-:S03]  /*14550*/  PRMT R8, RZ, 0x7610, R8 ;  /* 0x00007610ff087816 */ /* 0x000fc60000000008 */
[----:B---3--:R0:W-:Y:S02]  /*14560*/  STL [R1+0x3c4], R24 ;  /* 0x0003c41801007387 */ /* 0x0081e40000100800 */
[----:B0-----:R-:W-:-:S05]  /*14570*/  IMAD.X R24, R47, 0x1, R3, P2 ;  /* 0x000000012f187824 */ /* 0x001fca00010e0603 */
[----:B------:R-:W-:Y:S04]  /*14580*/  STL [R1+0x11bc], R24 ;  /* 0x0011bc1801007387 */ /* 0x000fe80000100800 */
[----:B------:R-:W-:Y:S04]  /*14590*/  STL [R1+0x16dc], R6 ;  /* 0x0016dc0601007387 */ /* 0x000fe80000100800 */
[----:B------:R-:W-:Y:S04]  /*145a0*/  STL [R1+0x173c], R6 ;  /* 0x00173c0601007387 */ /* 0x000fe80000100800 */
[----:B------:R-:W-:Y:S04]  /*145b0*/  STL [R1+0x1754], R6 ;  /* 0x0017540601007387 */ /* 0x000fe80000100800 */
[----:B------:R-:W-:Y:S04]  /*145c0*/  STL [R1+0x176c], R6 ;  /* 0x00176c0601007387 */ /* 0x000fe80000100800 */
[----:B--2---:R0:W-:Y:S02]  /*145d0*/  STL [R1+0x3c0], R25 ;  /* 0x0003c01901007387 */ /* 0x0041e40000100800 */
[----:B0-----:R-:W-:-:S02]  /*145e0*/  @!P3 IMAD.MOV.U32 R25, RZ, RZ, R24 ;  /* 0x000000ffff19b224 */ /* 0x001fc400078e0018 */
[----:B------:R-:W-:-:S05]  /*145f0*/  @!P3 IMAD.MOV.U32 R24, RZ, RZ, R22 ;  /* 0x000000ffff18b224 */ /* 0x000fca00078e0016 */
[----:B------:R0:W2:Y:S01]  /*14600*/  @!P3 LDG.E.U8 R8, desc[UR20][R24.64] ;  /* 0x000000141808b981 */ /* 0x0000a2000c1e1100 */
[----:B------:R-:W-:Y:S01]  /*14610*/  IMAD R75, R6, 0x7f, RZ ;  /* 0x0000007f064b7824 */ /* 0x000fe200078e02ff */
[----:B------:R-:W-:-:S04]  /*14620*/  PRMT R19, RZ, 0x7610, R19 ;  /* 0x00007610ff137816 */ /* 0x000fc80000000013 */
[----:B0-----:R-:W-:Y:S02]  /*14630*/  IADD3 R24, P5, PT, R75, R0, RZ ;  /* 0x000000004b187210 */ /* 0x001fe40007fbe0ff */
[----:B------:R-:W-:Y:S01]  /*14640*/  IADD3 R26, P0, PT, R72, R2, RZ ;  /* 0x00000002481a7210 */ /* 0x000fe20007f1e0ff */
[----:B--2---:R0:W-:Y:S02]  /*14650*/  STL [R1+0x3bc], R8 ;  /* 0x0003bc0801007387 */ /* 0x0041e40000100800 */
[----:B0-----:R-:W-:-:S05]  /*14660*/  SHF.R.S32.HI R8, RZ, 0x1f, R75 ;  /* 0x0000001fff087819 */ /* 0x001fca000001144b */
[----:B------:R-:W-:-:S05]  /*14670*/  IMAD.X R25, R8, 0x1, R3, P5 ;  /* 0x0000000108197824 */ /* 0x000fca00028e0603 */
[----:B------:R-:W2:Y:S01]  /*14680*/  @!P1 LDG.E.U8 R19, desc[UR20][R24.64] ;  /* 0x0000001418139981 */ /* 0x000ea2000c1e1100 */
[----:B------:R-:W-:-:S03]  /*14690*/  IMAD.X R27, R47, 0x1, R4, P0 ;  /* 0x000000012f1b7824 */ /* 0x000fc600000e0604 */
[----:B------:R-:W-:Y:S01]  /*146a0*/  STL [R1+0x11c8], R26 ;  /* 0x0011c81a01007387 */ /* 0x000fe20000100800 */
[----:B------:R-:W-:-:S03]  /*146b0*/  IMAD.MOV.U32 R22, RZ, RZ, R18 ;  /* 0x000000ffff167224 */ /* 0x000fc600078e0012 */
[----:B------:R-:W-:Y:S01]  /*146c0*/  STL [R1+0x16e0], R0 ;  /* 0x0016e00001007387 */ /* 0x000fe20000100800 */
[----:B------:R-:W-:-:S03]  /*146d0*/  IADD3 R18, P6, PT, R75, R2, RZ ;  /* 0x000000024b127210 */ /* 0x000fc60007fde0ff */
[----:B------:R-:W-:Y:S04]  /*146e0*/  STL [R1+0x1740], R0 ;  /* 0x0017400001007387 */ /* 0x000fe80000100800 */
[----:B------:R0:W-:Y:S04]  /*146f0*/  STL [R1+0x1750], R0 ;  /* 0x0017500001007387 */ /* 0x0001e80000100800 */
[----:B------:R-:W-:Y:S01]  /*14700*/  STL [R1+0x11d0], R24 ;  /* 0x0011d01801007387 */ /* 0x000fe20000100800 */
[----:B------:R-:W-:-:S03]  /*14710*/  PRMT R28, RZ, 0x7610, R28 ;  /* 0x00007610ff1c7816 */ /* 0x000fc6000000001c */
[----:B------:R1:W-:Y:S04]  /*14720*/  STL [R1+0x11c4], R27 ;  /* 0x0011c41b01007387 */ /* 0x0003e80000100800 */
[----:B------:R-:W-:Y:S04]  /*14730*/  STL [R1+0x16e4], R2 ;  /* 0x0016e40201007387 */ /* 0x000fe80000100800 */
[----:B------:R-:W-:Y:S04]  /*14740*/  STL [R1+0x174c], R2 ;  /* 0x00174c0201007387 */ /* 0x000fe80000100800 */
[----:B------:R-:W-:Y:S04]  /*14750*/  STL [R1+0x1788], R2 ;  /* 0x0017880201007387 */ /* 0x000fe80000100800 */
[----:B------:R-:W-:Y:S01]  /*14760*/  STL [R1+0x11d8], R18 ;  /* 0x0011d81201007387 */ /* 0x000fe20000100800 */
[----:B------:R-:W-:-:S03]  /*14770*/  IMAD.X R8, R8, 0x1, R4, P6 ;  /* 0x0000000108087824 */ /* 0x000fc600030e0604 */
[----:B------:R-:W-:Y:S04]  /*14780*/  STL [R1+0x16e8], R3 ;  /* 0x0016e80301007387 */ /* 0x000fe80000100800 */
[----:B------:R-:W-:Y:S04]  /*14790*/  STL [R1+0x1758], R3 ;  /* 0x0017580301007387 */ /* 0x000fe80000100800 */
[----:B------:R-:W-:Y:S04]  /*147a0*/  STL [R1+0x1770], R3 ;  /* 0x0017700301007387 */ /* 0x000fe80000100800 */
[----:B------:R3:W-:Y:S04]  /*147b0*/  STL [R1+0x11cc], R25 ;  /* 0x0011cc1901007387 */ /* 0x0007e80000100800 */
[----:B------:R-:W-:Y:S04]  /*147c0*/  STL [R1+0x178c], R3 ;  /* 0x00178c0301007387 */ /* 0x000fe80000100800 */
[----:B------:R-:W4:Y:S01]  /*147d0*/  @!P3 LDG.E.U8 R28, desc[UR20][R26.64] ;  /* 0x000000141a1cb981 */ /* 0x000f22000c1e1100 */
[----:B0-----:R-:W-:-:S03]  /*147e0*/  PRMT R0, RZ, 0x7610, R0 ;  /* 0x00007610ff007816 */ /* 0x001fc60000000000 */
[----:B-1----:R-:W4:Y:S04]  /*147f0*/  LDL.LU.64 R26, [R1+0x1938] ;  /* 0x00193800011a7983 */ /* 0x002f280000300a00 */
[----:B------:R-:W-:Y:S04]  /*14800*/  STL [R1+0x16ec], R4 ;  /* 0x0016ec0401007387 */ /* 0x000fe80000100800 */
[----:B------:R-:W-:Y:S04]  /*14810*/  STL [R1+0x175c], R4 ;  /* 0x00175c0401007387 */ /* 0x000fe80000100800 */
[----:B------:R-:W-:Y:S04]  /*14820*/  STL [R1+0x11d4], R8 ;  /* 0x0011d40801007387 */ /* 0x000fe80000100800 */
[----:B---3--:R-:W3:Y:S04]  /*14830*/  LDL.LU R25, [R1+0x1930] ;  /* 0x0019300001197983 */ /* 0x008ee80000300800 */
[----:B--2---:R0:W-:Y:S02]  /*14840*/  STL [R1+0x3b4], R19 ;  /* 0x0003b41301007387 */ /* 0x0041e40000100800 */
[----:B0-----:R-:W-:-:S05]  /*14850*/  @!P1 IMAD.MOV.U32 R19, RZ, RZ, R8 ;  /* 0x000000ffff139224 */ /* 0x001fca00078e0008 */
[----:B------:R-:W2:Y:S04]  /*14860*/  @!P1 LDG.E.U8 R0, desc[UR20][R18.64] ;  /* 0x0000001412009981 */ /* 0x000ea8000c1e1100 */
[----:B------:R-:W3:Y:S04]  /*14870*/  LDL.LU.64 R18, [R1+0x1928] ;  /* 0x0019280001127983 */ /* 0x000ee80000300a00 */
[----:B--2---:R0:W-:Y:S02]  /*14880*/  STL [R1+0x384], R0 ;  /* 0x0003840001007387 */ /* 0x0041e40000100800 */
[----:B0-----:R-:W-:-:S05]  /*14890*/  VIADD R0, R64, 0xfb ;  /* 0x000000fb40007836 */ /* 0x001fca0000000000 */
[----:B------:R0:W-:Y:S01]  /*148a0*/  STL [R1+0x1514], R0 ;  /* 0x0015140001007387 */ /* 0x0001e20000100800 */
[----:B------:R-:W-:Y:S02]  /*148b0*/  IABS R8, R0 ;  /* 0x0000000000087213 */ /* 0x000fe40000000000 */
[----:B0-----:R-:W0:Y:S01]  /*148c0*/  S2R R0, SR_TID.X ;  /* 0x0000000000007919 */ /* 0x001e220000002100 */
[----:B----4-:R1:W-:Y:S04]  /*148d0*/  STL [R1+0x3b8], R28 ;  /* 0x0003b81c01007387 */ /* 0x0103e80000100800 */
[----:B-1----:R-:W2:Y:S01]  /*148e0*/  LDL R28, [R1+0x13a4] ;  /* 0x0013a400011c7983 */ /* 0x002ea20000100800 */
[----:B0-----:R-:W-:-:S05]  /*148f0*/  LOP3.LUT R0, R0, 0x7f, RZ, 0xc0, !PT ;  /* 0x0000007f00007812 */ /* 0x001fca00078ec0ff */
[----:B------:R-:W-:Y:S01]  /*14900*/  STL [R1+0x1800], R0 ;  /* 0x0018000001007387 */ /* 0x000fe20000100800 */
[----:B------:R-:W-:-:S03]  /*14910*/  IMAD R78, R0, R7, RZ ;  /* 0x00000007004e7224 */ /* 0x000fc600078e02ff */
[----:B------:R-:W-:Y:S04]  /*14920*/  STL [R1+0x16f0], R7 ;  /* 0x0016f00701007387 */ /* 0x000fe80000100800 */
[----:B------:R0:W-:Y:S04]  /*14930*/  STL [R1+0x1774], R7 ;  /* 0x0017740701007387 */ /* 0x0001e80000100800 */
[----:B0-----:R-:W4:Y:S01]  /*14940*/  LDL R7, [R1+0x1384] ;  /* 0x0013840001077983 */ /* 0x001f220000100800 */
[----:B------:R-:W-:-:S13]  /*14950*/  ISETP.GT.U32.AND P2, PT, R9, R15, PT ;  /* 0x0000000f0900720c */ /* 0x000fda0003f44070 */
[----:B------:R-:W-:Y:S01]  /*14960*/  @!P2 IMAD.IADD R15, R15, 0x1, -R9 ;  /* 0x000000010f0fa824 */ /* 0x000fe200078e0a09 */
[C---:B---3--:R-:W-:Y:S02]  /*14970*/  ISETP.GT.U32.AND P2, PT, R9.reuse, R18, PT ;  /* 0x000000120900720c */ /* 0x048fe40003f44070 */
[C---:B------:R-:W-:Y:S02]  /*14980*/  ISETP.GT.U32.AND P0, PT, R9.reuse, R16, PT ;  /* 0x000000100900720c */ /* 0x040fe40003f04070 */
[----:B------:R-:W-:-:S09]  /*14990*/  ISETP.GT.U32.AND P3, PT, R9, R15, PT ;  /* 0x0000000f0900720c */ /* 0x000fd20003f64070 */
[--C-:B------:R-:W-:Y:S02]  /*149a0*/  @!P2 IMAD.IADD R18, R18, 0x1, -R9.reuse ;  /* 0x000000011212a824 */ /* 0x100fe400078e0a09 */
[--C-:B------:R-:W-:Y:S01]  /*149b0*/  @!P0 IMAD.IADD R16, R16, 0x1, -R9.reuse ;  /* 0x0000000110108824 */ /* 0x100fe200078e0a09 */
[----:B------:R-:W-:Y:S01]  /*149c0*/  ISETP.GE.AND P0, PT, R64, RZ, PT ;  /* 0x000000ff4000720c */ /* 0x000fe20003f06270 */
[----:B------:R-:W-:-:S04]  /*149d0*/  @!P3 IMAD.IADD R15, R15, 0x1, -R9 ;  /* 0x000000010f0fb824 */ /* 0x000fc800078e0a09 */
[----:B------:R-:W-:Y:S01]  /*149e0*/  IMAD.MOV.U32 R72, RZ, RZ, R15 ;  /* 0x000000ffff487224 */ /* 0x000fe200078e000f */
[----:B------:R-:W-:Y:S01]  /*149f0*/  ISETP.NE.AND P1, PT, R5, RZ, PT ;  /* 0x000000ff0500720c */ /* 0x000fe20003f25270 */
[----:B------:R-:W-:Y:S01]  /*14a00*/  IMAD.MOV.U32 R24, RZ, RZ, R22 ;  /* 0x000000ffff187224 */ /* 0x000fe200078e0016 */
[----:B------:R-:W-:Y:S01]  /*14a10*/  LOP3.LUT R47, RZ, R5, RZ, 0x33, !PT ;  /* 0x00000005ff2f7212 */ /* 0x000fe200078e33ff */
[----:B------:R-:W-:Y:S01]  /*14a20*/  IMAD.MOV.U32 R5, RZ, RZ, R8 ;  /* 0x000000ffff057224 */ /* 0x000fe200078e0008 */
[----:B------:R-:W-:Y:S01]  /*14a30*/  ISETP.GT.U32.AND P3, PT, R9, R17, PT ;  /* 0x000000110900720c */ /* 0x000fe20003f64070 */
[----:B------:R-:W-:Y:S02]  /*14a40*/  VIADD R22, R21, 0x7f ;  /* 0x0000007f15167836 */ /* 0x000fe40000000000 */
[----:B------:R-:W-:Y:S02]  /*14a50*/  @!P0 IMAD.MOV R72, RZ, RZ, -R72 ;  /* 0x000000ffff488224 */ /* 0x000fe400078e0a48 */
[----:B------:R-:W-:Y:S01]  /*14a60*/  IMAD.HI.U32 R75, R10, R5, RZ ;  /* 0x000000050a4b7227 */ /* 0x000fe200078e00ff */
[----:B------:R-:W-:-:S02]  /*14a70*/  ISETP.GT.AND P0, PT, R22, 0x7f, PT ;  /* 0x0000007f1600780c */ /* 0x000fc40003f04270 */
[----:B------:R-:W-:Y:S01]  /*14a80*/  SEL R72, R47, R72, !P1 ;  /* 0x000000482f487207 */ /* 0x000fe20004800000 */
[----:B------:R-:W-:Y:S01]  /*14a90*/  IMAD.MOV R15, RZ, RZ, -R75 ;  /* 0x000000ffff0f7224 */ /* 0x000fe200078e0a4b */
[----:B------:R-:W-:Y:S01]  /*14aa0*/  IADD3 R8, P6, PT, R78, UR18, RZ ;  /* 0x000000124e087c10 */ /* 0x000fe2000ffde0ff */
[----:B------:R-:W3:Y:S02]  /*14ab0*/  LDL R22, [R1+0x13c4] ;  /* 0x0013c40001167983 */ /* 0x000ee40000100800 */
[----:B------:R-:W-:Y:S01]  /*14ac0*/  IMAD R72, R72, UR4, RZ ;  /* 0x0000000448487c24 */ /* 0x000fe2000f8e02ff */
[----:B------:R-:W-:Y:S01]  /*14ad0*/  PRMT R26, RZ, 0x7610, R26 ;  /* 0x00007610ff1a7816 */ /* 0x000fe2000000001a */
[----:B------:R-:W-:Y:S01]  /*14ae0*/  IMAD R15, R9, R15, R5 ;  /* 0x0000000f090f7224 */ /* 0x000fe200078e0205 */
[----:B------:R-:W-:Y:S01]  /*14af0*/  LEA.HI.X.SX32 R5, R78, UR19, 0x1, P6 ;  /* 0x000000134e057c11 */ /* 0x000fe2000b0f0eff */
[----:B------:R-:W-:Y:S01]  /*14b00*/  @!P3 IMAD.IADD R17, R17, 0x1, -R9 ;  /* 0x000000011111b824 */ /* 0x000fe200078e0a09 */
[----:B------:R0:W-:Y:S01]  /*14b10*/  STS.U8 [R32+UR9+0x4f00], R29 ;  /* 0x004f001d20007988 */ /* 0x0001e20008000009 */
[----:B----4-:R-:W-:Y:S01]  /*14b20*/  ISETP.GE.AND P2, PT, R7, RZ, PT ;  /* 0x000000ff0700720c */ /* 0x010fe20003f46270 */
[----:B------:R-:W1:Y:S01]  /*14b30*/  LDCU UR4, c[0x0][0x3b0] ;  /* 0x00007600ff0477ac */ /* 0x000e620008000800 */
[----:B------:R-:W4:Y:S01]  /*14b40*/  S2R R7, SR_TID.X ;  /* 0x0000000000077919 */ /* 0x000f220000002100 */
[----:B--2---:R-:W-:-:S02]  /*14b50*/  ISETP.GE.AND P3, PT, R28, RZ, PT ;  /* 0x000000ff1c00720c */ /* 0x004fc40003f66270 */
[----:B------:R-:W-:-:S04]  /*14b60*/  IADD3 R28, P6, PT, R72, R8, RZ ;  /* 0x00000008481c7210 */ /* 0x000fc80007fde0ff */
[----:B0-----:R-:W-:Y:S02]  /*14b70*/  LEA.HI.X.SX32 R29, R72, R5, 0x1, P6 ;  /* 0x00000005481d7211 */ /* 0x001fe400030f0eff */
[----:B----4-:R-:W-:-:S04]  /*14b80*/  LOP3.LUT R7, R7, 0x7f, RZ, 0xc0, !PT ;  /* 0x0000007f07077812 */ /* 0x010fc800078ec0ff */
[----:B------:R-:W-:Y:S02]  /*14b90*/  ISETP.LT.AND P0, PT, R7, R21, P0 ;  /* 0x000000150700720c */ /* 0x000fe40000701270 */
[----:B------:R-:W2:Y:S04]  /*14ba0*/  LDL.LU R21, [R1+0x1920] ;  /* 0x0019200001157983 */ /* 0x000ea80000300800 */
[----:B------:R-:W4:Y:S07]  /*14bb0*/  LDL R32, [R1+0x13e4] ;  /* 0x0013e40001207983 */ /* 0x000f2e0000100800 */
[----:B------:R-:W2:Y:S01]  /*14bc0*/  @P0 LDG.E.U8 R26, desc[UR20][R28.64] ;  /* 0x000000141c1a0981 */ /* 0x000ea2000c1e1100 */
[----:B------:R-:W-:-:S13]  /*14bd0*/  ISETP.GT.U32.AND P5, PT, R9, R16, PT ;  /* 0x000000100900720c */ /* 0x000fda0003fa4070 */
[----:B------:R-:W-:Y:S01]  /*14be0*/  @!P5 IMAD.IADD R16, R16, 0x1, -R9 ;  /* 0x000000011010d824 */ /* 0x000fe200078e0a09 */
[----:B------:R-:W-:-:S13]  /*14bf0*/  ISETP.GT.U32.AND P5, PT, R9, R18, PT ;  /* 0x000000120900720c */ /* 0x000fda0003fa4070 */
[----:B------:R-:W-:Y:S01]  /*14c00*/  @!P5 IMAD.IADD R18, R18, 0x1, -R9 ;  /* 0x000000011212d824 */ /* 0x000fe200078e0a09 */
[C---:B------:R-:W-:Y:S01]  /*14c10*/  ISETP.GT.U32.AND P5, PT, R9.reuse, R19, PT ;  /* 0x000000130900720c */ /* 0x040fe20003fa4070 */
[----:B------:R-:W-:Y:S01]  /*14c20*/  @!P2 IMAD.MOV R16, RZ, RZ, -R16 ;  /* 0x000000ffff10a224 */ /* 0x000fe200078e0a10 */
[C---:B------:R-:W-:Y:S02]  /*14c30*/  ISETP.GT.U32.AND P2, PT, R9.reuse, R17, PT ;  /* 0x000000110900720c */ /* 0x040fe40003f44070 */
[----:B------:R-:W-:Y:S01]  /*14c40*/  ISETP.GT.U32.AND P6, PT, R9, R20, PT ;  /* 0x000000140900720c */ /* 0x000fe20003fc4070 */
[----:B------:R-:W-:Y:S01]  /*14c50*/  @!P3 IMAD.MOV R18, RZ, RZ, -R18 ;  /* 0x000000ffff12b224 */ /* 0x000fe200078e0a12 */
[----:B---3--:R-:W-:Y:S02]  /*14c60*/  ISETP.GE.AND P3, PT, R22, RZ, PT ;  /* 0x000000ff1600720c */ /* 0x008fe40003f66270 */
[----:B------:R-:W-:-:S05]  /*14c70*/  SEL R16, R47, R16, !P1 ;  /* 0x000000102f107207 */ /* 0x000fca0004800000 */
[----:B------:R-:W-:Y:S01]  /*14c80*/  @!P5 IMAD.IADD R19, R19, 0x1, -R9 ;  /* 0x000000011313d824 */ /* 0x000fe200078e0a09 */
[----:B------:R-:W-:-:S04]  /*14c90*/  SEL R18, R47, R18, !P1 ;  /* 0x000000122f127207 */ /* 0x000fc80004800000 */
[----:B------:R-:W-:Y:S01]  /*14ca0*/  ISETP.GT.U32.AND P5, PT, R9, R19, PT ;  /* 0x000000130900720c */ /* 0x000fe20003fa4070 */
[----:B------:R-:W-:Y:S01]  /*14cb0*/  IMAD R16, R16, UR5, RZ ;  /* 0x0000000510107c24 */ /* 0x000fe2000f8e02ff */
[----:B------:R-:W-:Y:S01]  /*14cc0*/  STL [R1+0x350], R28 ;  /* 0x0003501c01007387 */ /* 0x000fe20000100800 */
[----:B------:R-:W-:Y:S01]  /*14cd0*/  @!P2 IMAD.IADD R17, R17, 0x1, -R9 ;  /* 0x000000011111a824 */ /* 0x000fe200078e0a09 */
[----:B------:R-:W-:Y:S01]  /*14ce0*/  PRMT R23, RZ, 0x7610, R23 ;  /* 0x00007610ff177816 */ /* 0x000fe20000000017 */
[----:B-1----:R-:W-:Y:S01]  /*14cf0*/  IMAD R18, R18, UR4, RZ ;  /* 0x0000000412127c24 */ /* 0x002fe2000f8e02ff */
[----:B------:R0:W-:Y:S01]  /*14d00*/  STL [R1+0x34c], R29 ;  /* 0x00034c1d01007387 */ /* 0x0001e20000100800 */
[----:B------:R-:W-:Y:S01]  /*14d10*/  @!P6 IMAD.IADD R20, R20, 0x1, -R9 ;  /* 0x000000011414e824 */ /* 0x000fe200078e0a09 */
[C---:B------:R-:W-:Y:S01]  /*14d20*/  IADD3 R22, P6, PT, R16.reuse, R8, RZ ;  /* 0x0000000810167210 */ /* 0x040fe20007fde0ff */
[----:B------:R-:W-:Y:S01]  /*14d30*/  @!P3 IMAD.MOV R17, RZ, RZ, -R17 ;  /* 0x000000ffff11b224 */ /* 0x000fe200078e0a11 */
[----:B------:R-:W-:Y:S01]  /*14d40*/  PRMT R25, RZ, 0x7610, R25 ;  /* 0x00007610ff197816 */ /* 0x000fe20000000019 */
[----:B------:R-:W1:Y:S01]  /*14d50*/  LDCU UR4, c[0x0][0x3b0] ;  /* 0x00007600ff0477ac */ /* 0x000e620008000800 */
[----:B------:R-:W-:Y:S01]  /*14d60*/  LEA.HI.X.SX32 R16, R16, R5, 0x1, P6 ;  /* 0x0000000510107211 */ /* 0x000fe200030f0eff */
[----:B------:R-:W-:Y:S01]  /*14d70*/  @!P5 IMAD.IADD R19, R19, 0x1, -R9 ;  /* 0x000000011313d824 */ /* 0x000fe200078e0a09 */
[----:B------:R-:W-:Y:S01]  /*14d80*/  PRMT R27, RZ, 0x7610, R27 ;  /* 0x00007610ff1b7816 */ /* 0x000fe2000000001b */
[----:B------:R-:W3:Y:S01]  /*14d90*/  LDCU UR5, c[0x0][0x3b0] ;  /* 0x00007600ff0577ac */ /* 0x000ee20008000800 */
[----:B0-----:R-:W3:Y:S04]  /*14da0*/  LDL.LU R29, [R1+0x191c] ;  /* 0x00191c00011d7983 */ /* 0x001ee80000300800 */
[----:B------:R-:W3:Y:S01]  /*14db0*/  LDL R28, [R1+0x1404] ;  /* 0x00140400011c7983 */ /* 0x000ee20000100800 */
[----:B----4-:R-:W-:Y:S01]  /*14dc0*/  ISETP.GE.AND P5, PT, R32, RZ, PT ;  /* 0x000000ff2000720c */ /* 0x010fe20003fa6270 */
[----:B------:R-:W-:-:S02]  /*14dd0*/  IMAD.MOV.U32 R32, RZ, RZ, R24 ;  /* 0x000000ffff207224 */ /* 0x000fc400078e0018 */
[----:B--2---:R0:W-:Y:S04]  /*14de0*/  STL [R1+0x380], R26 ;  /* 0x0003801a01007387 */ /* 0x0041e80000100800 */
[----:B------:R-:W-:Y:S01]  /*14df0*/  STL [R1+0x390], R22 ;  /* 0x0003901601007387 */ /* 0x000fe20000100800 */
[----:B0-----:R-:W-:-:S04]  /*14e00*/  IADD3 R26, P3, PT, R18, R8, RZ ;  /* 0x00000008121a7210 */ /* 0x001fc80007f7e0ff */
[----:B------:R-:W-:Y:S01]  /*14e10*/  LEA.HI.X.SX32 R24, R18, R5, 0x1, P3 ;  /* 0x0000000512187211 */ /* 0x000fe200018f0eff */
[----:B------:R-:W-:Y:S01]  /*14e20*/  STL [R1+0x3d0], R26 ;  /* 0x0003d01a01007387 */ /* 0x000fe20000100800 */
[----:B------:R-:W-:Y:S01]  /*14e30*/  SEL R18, R47, R17, !P1 ;  /* 0x000000112f127207 */ /* 0x000fe20004800000 */
[----:B------:R-:W-:Y:S02]  /*14e40*/  @P0 IMAD.MOV.U32 R17, RZ, RZ, R16 ;  /* 0x000000ffff110224 */ /* 0x000fe400078e0010 */
[----:B------:R0:W-:Y:S02]  /*14e50*/  STL [R1+0x38c], R16 ;  /* 0x00038c1001007387 */ /* 0x0001e40000100800 */
[----:B------:R-:W-:Y:S02]  /*14e60*/  IMAD R18, R18, UR6, RZ ;  /* 0x0000000612127c24 */ /* 0x000fe4000f8e02ff */
[----:B------:R-:W-:Y:S01]  /*14e70*/  @!P5 IMAD.MOV R19, RZ, RZ, -R19 ;  /* 0x000000ffff13d224 */ /* 0x000fe200078e0a13 */
[----:B---3--:R-:W-:Y:S01]  /*14e80*/  ISETP.GE.AND P6, PT, R28, RZ, PT ;  /* 0x000000ff1c00720c */ /* 0x008fe20003fc6270 */
[----:B0-----:R-:W-:Y:S01]  /*14e90*/  @P0 IMAD.MOV.U32 R16, RZ, RZ, R22 ;  /* 0x000000ffff100224 */ /* 0x001fe200078e0016 */
[----:B------:R-:W-:Y:S01]  /*14ea0*/  ISETP.GT.U32.AND P2, PT, R9, R20, PT ;  /* 0x000000140900720c */ /* 0x000fe20003f44070 */
[----:B------:R-:W2:Y:S01]  /*14eb0*/  LDL.LU R22, [R1+0x1918] ;  /* 0x0019180001167983 */ /* 0x000ea20000300800 */
[----:B------:R-:W-:Y:S01]  /*14ec0*/  PRMT R34, RZ, 0x7610, R34 ;  /* 0x00007610ff227816 */ /* 0x000fe20000000022 */
[----:B------:R-:W0:Y:S02]  /*14ed0*/  LDCU UR6, c[0x0][0x3b0] ;  /* 0x00007600ff0677ac */ /* 0x000e240008000800 */
[----:B------:R3:W4:Y:S02]  /*14ee0*/  @P0 LDG.E.U8 R23, desc[UR20][R16.64] ;  /* 0x0000001410170981 */ /* 0x000724000c1e1100 */
[----:B---3--:R-:W-:-:S02]  /*14ef0*/  @P0 IMAD.MOV.U32 R16, RZ, RZ, R26 ;  /* 0x000000ffff100224 */ /* 0x008fc400078e001a */
[----:B------:R-:W-:-:S05]  /*14f00*/  @P0 IMAD.MOV.U32 R17, RZ, RZ, R24 ;  /* 0x000000ffff110224 */ /* 0x000fca00078e0018 */
[----:B------:R3:W2:Y:S02]  /*14f10*/  @P0 LDG.E.U8 R25, desc[UR20][R16.64] ;  /* 0x0000001410190981 */ /* 0x0006a4000c1e1100 */
[----:B---3--:R-:W-:-:S04]  /*14f20*/  IADD3 R16, P5, PT, R18, R8, RZ ;  /* 0x0000000812107210 */ /* 0x008fc80007fbe0ff */
[----:B------:R-:W-:-:S05]  /*14f30*/  LEA.HI.X.SX32 R17, R18, R5, 0x1, P5 ;  /* 0x0000000512117211 */ /* 0x000fca00028f0eff */
[----:B------:R-:W3:Y:S04]  /*14f40*/  @P0 LDG.E.U8 R27, desc[UR20][R16.64] ;  /* 0x00000014101b0981 */ /* 0x000ee8000c1e1100 */
[----:B------:R-:W-:Y:S04]  /*14f50*/  STL [R1+0x3cc], R24 ;  /* 0x0003cc1801007387 */ /* 0x000fe80000100800 */
[----:B----4-:R4:W-:Y:S04]  /*14f60*/  STL [R1+0x37c], R23 ;  /* 0x00037c1701007387 */ /* 0x0109e80000100800 */
[----:B----4-:R-:W4:Y:S04]  /*14f70*/  LDL.LU R23, [R1+0x1914] ;  /* 0x0019140001177983 */ /* 0x010f280000300800 */
[----:B------:R-:W4:Y:S04]  /*14f80*/  LDL.LU R24, [R1+0x1910] ;  /* 0x0019100001187983 */ /* 0x000f280000300800 */
[----:B------:R-:W4:Y:S04]  /*14f90*/  LDL.LU R26, [R1+0x190c] ;  /* 0x00190c00011a7983 */ /* 0x000f280000300800 */
[----:B--2---:R2:W-:Y:S04]  /*14fa0*/  STL [R1+0x378], R25 ;  /* 0x0003781901007387 */ /* 0x0045e80000100800 */
[----:B--2---:R-:W2:Y:S04]  /*14fb0*/  LDL.LU R25, [R1+0x1908] ;  /* 0x0019080001197983 */ /* 0x004ea80000300800 */
[----:B------:R-:W2:Y:S04]  /*14fc0*/  LDL R28, [R1+0x1448] ;  /* 0x00144800011c7983 */ /* 0x000ea80000100800 */
[----:B------:R-:W-:Y:S04]  /*14fd0*/  STL [R1+0x430], R16 ;  /* 0x0004301001007387 */ /* 0x000fe80000100800 */
[----:B------:R-:W-:Y:S04]  /*14fe0*/  STL [R1+0x42c], R17 ;  /* 0x00042c1101007387 */ /* 0x000fe80000100800 */
[----:B---3--:R3:W-:Y:S04]  /*14ff0*/  STL [R1+0x374], R27 ;  /* 0x0003741b01007387 */ /* 0x0087e80000100800 */
[----:B---3--:R-:W3:Y:S04]  /*15000*/  LDL.LU R27, [R1+0x1904] ;  /* 0x00190400011b7983 */ /* 0x008ee80000300800 */
[----:B------:R-:W2:Y:S01]  /*15010*/  LDL R16, [R1+0x141c] ;  /* 0x00141c0001107983 */ /* 0x000ea20000100800 */
[----:B------:R-:W-:Y:S01]  /*15020*/  @!P2 IMAD.IADD R20, R20, 0x1, -R9 ;  /* 0x000000011414a824 */ /* 0x000fe200078e0a09 */
[----:B------:R-:W-:-:S02]  /*15030*/  ISETP.GT.U32.AND P2, PT, R9, R22, PT ;  /* 0x000000160900720c */ /* 0x000fc40003f44070 */
[----:B------:R-:W-:Y:S01]  /*15040*/  SEL R19, R47, R19, !P1 ;  /* 0x000000132f137207 */ /* 0x000fe20004800000 */
[----:B------:R-:W-:-:S04]  /*15050*/  @!P6 IMAD.MOV R20, RZ, RZ, -R20 ;  /* 0x000000ffff14e224 */ /* 0x000fc800078e0a14 */
[----:B------:R-:W-:-:S06]  /*15060*/  IMAD R19, R19, UR7, RZ ;  /* 0x0000000713137c24 */ /* 0x000fcc000f8e02ff */
[----:B------:R-:W-:Y:S01]  /*15070*/  @!P2 IMAD.IADD R22, R22, 0x1, -R9 ;  /* 0x000000011616a824 */ /* 0x000fe200078e0a09 */
[C---:B------:R-:W-:Y:S01]  /*15080*/  IADD3 R17, P6, PT, R19.reuse, R8, RZ ;  /* 0x0000000813117210 */ /* 0x040fe20007fde0ff */
[----:B------:R-:W0:Y:S04]  /*15090*/  LDCU UR7, c[0x0][0x3b0] ;  /* 0x00007600ff0777ac */ /* 0x000e280008000800 */
[----:B------:R0:W-:Y:S01]  /*150a0*/  STL [R1+0x470], R17 ;  /* 0x0004701101007387 */ /* 0x0001e20000100800 */
[----:B--2---:R-:W-:Y:S02]  /*150b0*/  ISETP.GE.AND P2, PT, R16, RZ, PT ;  /* 0x000000ff1000720c */ /* 0x004fe40003f46270 */
[----:B------:R-:W-:-:S04]  /*150c0*/  LEA.HI.X.SX32 R16, R19, R5, 0x1, P6 ;  /* 0x0000000513107211 */ /* 0x000fc800030f0eff */
[-C--:B0-----:R-:W-:Y:S01]  /*150d0*/  @P0 LOP3.LUT R17, R17, R16.reuse, RZ, 0x3c, !PT ;  /* 0x0000001011110212 */ /* 0x081fe200078e3cff */
[----:B------:R0:W-:Y:S03]  /*150e0*/  STL [R1+0x46c], R16 ;  /* 0x00046c1001007387 */ /* 0x0001e60000100800 */
[----:B0-----:R-:W-:-:S04]  /*150f0*/  @P0 LOP3.LUT R16, R17, R16, RZ, 0x3c, !PT ;  /* 0x0000001011100212 */ /* 0x001fc800078e3cff */
[----:B------:R-:W-:-:S05]  /*15100*/  @P0 LOP3.LUT R17, R17, R16, RZ, 0x3c, !PT ;  /* 0x0000001011110212 */ /* 0x000fca00078e3cff */
[----:B------:R0:W2:Y:S01]  /*15110*/  @P0 LDG.E.U8 R34, desc[UR20][R16.64] ;  /* 0x0000001410220981 */ /* 0x0000a2000c1e1100 */
[----:B------:R-:W-:Y:S02]  /*15120*/  ISETP.GT.U32.AND P3, PT, R9, R21, PT ;  /* 0x000000150900720c */ /* 0x000fe40003f64070 */
[----:B------:R-:W-:-:S11]  /*15130*/  SEL R20, R47, R20, !P1 ;  /* 0x000000142f147207 */ /* 0x000fd60004800000 */
[----:B------:R-:W-:-:S05]  /*15140*/  @!P3 IMAD.IADD R21, R21, 0x1, -R9 ;  /* 0x000000011515b824 */ /* 0x000fca00078e0a09 */
[----:B------:R-:W-:Y:S01]  /*15150*/  ISETP.GT.U32.AND P3, PT, R9, R21, PT ;  /* 0x000000150900720c */ /* 0x000fe20003f64070 */
[----:B-1----:R-:W-:Y:S01]  /*15160*/  IMAD R20, R20, UR4, RZ ;  /* 0x0000000414147c24 */ /* 0x002fe2000f8e02ff */
[----:B------:R-:W-:Y:S01]  /*15170*/  PRMT R30, RZ, 0x7610, R30 ;  /* 0x00007610ff1e7816 */ /* 0x000fe2000000001e */
[----:B------:R-:W1:Y:S10]  /*15180*/  LDCU UR4, c[0x0][0x3b0] ;  /* 0x00007600ff0477ac */ /* 0x000e740008000800 */
[----:B------:R-:W-:Y:S01]  /*15190*/  @!P3 IMAD.IADD R21, R21, 0x1, -R9 ;  /* 0x000000011515b824 */ /* 0x000fe200078e0a09 */
[----:B0-----:R-:W-:-:S04]  /*151a0*/  IADD3 R17, P3, PT, R20, R8, RZ ;  /* 0x0000000814117210 */ /* 0x001fc80007f7e0ff */
[----:B------:R-:W-:Y:S02]  /*151b0*/  LEA.HI.X.SX32 R16, R20, R5, 0x1, P3 ;  /* 0x0000000514107211 */ /* 0x000fe400018f0eff */
[----:B------:R-:W-:Y:S01]  /*151c0*/  ISETP.GE.AND P3, PT, R28, RZ, PT ;  /* 0x000000ff1c00720c */ /* 0x000fe20003f66270 */
[----:B--2---:R0:W-:Y:S04]  /*151d0*/  STL [R1+0x2b4], R34 ;  /* 0x0002b42201007387 */ /* 0x0041e80000100800 */
[----:B0-----:R-:W2:Y:S04]  /*151e0*/  LDL R34, [R1+0x148c] ;  /* 0x00148c0001227983 */ /* 0x001ea80000100800 */
[----:B------:R0:W-:Y:S04]  /*151f0*/  STL [R1+0x4b0], R17 ;  /* 0x0004b01101007387 */ /* 0x0001e80000100800 */
[----:B------:R1:W-:Y:S04]  /*15200*/  STL [R1+0x4ac], R16 ;  /* 0x0004ac1001007387 */ /* 0x0003e80000100800 */
[----:B------:R-:W2:Y:S01]  /*15210*/  LDL.LU R28, [R1+0x1900] ;  /* 0x00190000011c7983 */ /* 0x000ea20000300800 */
[----:B0-----:R-:W-:-:S04]  /*15220*/  @P0 LOP3.LUT R17, R17, R16, RZ, 0x3c, !PT ;  /* 0x0000001011110212 */ /* 0x001fc800078e3cff */
[----:B-1----:R-:W-:-:S04]  /*15230*/  @P0 LOP3.LUT R16, R17, R16, RZ, 0x3c, !PT ;  /* 0x0000001011100212 */ /* 0x002fc800078e3cff */
[----:B------:R-:W-:-:S05]  /*15240*/  @P0 LOP3.LUT R17, R17, R16, RZ, 0x3c, !PT ;  /* 0x0000001011110212 */ /* 0x000fca00078e3cff */
[----:B------:R0:W2:Y:S04]  /*15250*/  @P0 LDG.E.U8 R30, desc[UR20][R16.64] ;  /* 0x00000014101e0981 */ /* 0x0000a8000c1e1100 */
[----:B------:R-:W3:Y:S01]  /*15260*/  LDL R16, [R1+0x1460] ;  /* 0x0014600001107983 */ /* 0x000ee20000100800 */
[C---:B----4-:R-:W-:Y:S01]  /*15270*/  ISETP.GT.U32.AND P5, PT, R9.reuse, R23, PT ;  /* 0x000000170900720c */ /* 0x050fe20003fa4070 */
[----:B------:R-:W-:Y:S01]  /*15280*/  @!P2 IMAD.MOV R21, RZ, RZ, -R21 ;  /* 0x000000ffff15a224 */ /* 0x000fe200078e0a15 */
[----:B------:R-:W-:-:S11]  /*15290*/  ISETP.GT.U32.AND P2, PT, R9, R24, PT ;  /* 0x000000180900720c */ /* 0x000fd60003f44070 */
[----:B------:R-:W-:Y:S01]  /*152a0*/  @!P5 IMAD.IADD R23, R23, 0x1, -R9 ;  /* 0x000000011717d824 */ /* 0x000fe200078e0a09 */
[----:B------:R-:W-:-:S04]  /*152b0*/  SEL R21, R47, R21, !P1 ;  /* 0x000000152f157207 */ /* 0x000fc80004800000 */
[C---:B------:R-:W-:Y:S02]  /*152c0*/  ISETP.GT.U32.AND P6, PT, R9.reuse, R23, PT ;  /* 0x000000170900720c */ /* 0x040fe40003fc4070 */
[----:B------:R-:W-:Y:S01]  /*152d0*/  ISETP.GT.U32.AND P5, PT, R9, R22, PT ;  /* 0x000000160900720c */ /* 0x000fe20003fa4070 */
[----:B------:R-:W-:Y:S01]  /*152e0*/  IMAD R21, R21, UR5, RZ ;  /* 0x0000000515157c24 */ /* 0x000fe2000f8e02ff */
[----:B------:R-:W-:Y:S01]  /*152f0*/  PRMT R29, RZ, 0x7610, R29 ;  /* 0x00007610ff1d7816 */ /* 0x000fe2000000001d */
[----:B------:R-:W-:Y:S01]  /*15300*/  @!P2 IMAD.IADD R24, R24, 0x1, -R9 ;  /* 0x000000011818a824 */ /* 0x000fe200078e0a09 */
[----:B------:R-:W-:Y:S01]  /*15310*/  PRMT R41, RZ, 0x7610, R41 ;  /* 0x00007610ff297816 */ /* 0x000fe20000000029 */
[----:B------:R-:W1:Y:S06]  /*15320*/  LDCU UR5, c[0x0][0x3b0] ;  /* 0x00007600ff0577ac */ /* 0x000e6c0008000800 */
[--C-:B------:R-:W-:Y:S01]  /*15330*/  @!P6 IMAD.IADD R23, R23, 0x1, -R9.reuse ;  /* 0x000000011717e824 */ /* 0x100fe200078e0a09 */
[----:B0-----:R-:W-:Y:S01]  /*15340*/  IADD3 R17, P6, PT, R21, R8, RZ ;  /* 0x0000000815117210 */ /* 0x001fe20007fde0ff */
[----:B------:R-:W-:-:S04]  /*15350*/  @!P5 IMAD.IADD R22, R22, 0x1, -R9 ;  /* 0x000000011616d824 */ /* 0x000fc800078e0a09 */
[----:B------:R-:W-:-:S05]  /*15360*/  @!P3 IMAD.MOV R22, RZ, RZ, -R22 ;  /* 0x000000ffff16b224 */ /* 0x000fca00078e0a16 */
[----:B------:R-:W-:-:S05]  /*15370*/  SEL R22, R47, R22, !P1 ;  /* 0x000000162f167207 */ /* 0x000fca0004800000 */
[----:B------:R-:W-:Y:S01]  /*15380*/  IMAD R22, R22, UR4, RZ ;  /* 0x0000000416167c24 */ /* 0x000fe2000f8e02ff */
[----:B--2---:R0:W-:Y:S01]  /*15390*/  STL [R1+0x290], R30 ;  /* 0x0002901e01007387 */ /* 0x0041e20000100800 */
[----:B---3--:R-:W-:-:S03]  /*153a0*/  ISETP.GE.AND P2, PT, R16, RZ, PT ;  /* 0x000000ff1000720c */ /* 0x008fc60003f46270 */
[----:B0-----:R-:W2:Y:S01]  /*153b0*/  LDL R30, [R1+0x14a4] ;  /* 0x0014a400011e7983 */ /* 0x001ea20000100800 */
[----:B------:R-:W-:Y:S01]  /*153c0*/  LEA.HI.X.SX32 R16, R21, R5, 0x1, P6 ;  /* 0x0000000515107211 */ /* 0x000fe200030f0eff */
[----:B------:R-:W0:Y:S02]  /*153d0*/  LDCU UR4, c[0x0][0x3b0] ;  /* 0x00007600ff0477ac */ /* 0x000e240008000800 */
[----:B------:R3:W-:Y:S01]  /*153e0*/  STL [R1+0x4f0], R17 ;  /* 0x0004f01101007387 */ /* 0x0007e20000100800 */
[----:B------:R-:W-:-:S03]  /*153f0*/  ISETP.GT.U32.AND P6, PT, R9, R25, PT ;  /* 0x000000190900720c */ /* 0x000fc60003fc4070 */
[----:B------:R4:W-:Y:S01]  /*15400*/  STL [R1+0x4ec], R16 ;  /* 0x0004ec1001007387 */ /* 0x0009e20000100800 */
[----:B---3--:R-:W-:-:S04]  /*15410*/  @P0 LOP3.LUT R17, R17, R16, RZ, 0x3c, !PT ;  /* 0x0000001011110212 */ /* 0x008fc800078e3cff */
[----:B----4-:R-:W-:-:S04]  /*15420*/  @P0 LOP3.LUT R16, R17, R16, RZ, 0x3c, !PT ;  /* 0x0000001011100212 */ /* 0x010fc800078e3cff */
[----:B------:R-:W-:Y:S01]  /*15430*/  @P0 LOP3.LUT R17, R17, R16, RZ, 0x3c, !PT ;  /* 0x0000001011110212 */ /* 0x000fe200078e3cff */
[----:B------:R-:W-:-:S04]  /*15440*/  @!P6 IMAD.IADD R25, R25, 0x1, -R9 ;  /* 0x000000011919e824 */ /* 0x000fc800078e0a09 */
[----:B------:R3:W4:Y:S02]  /*15450*/  @P0 LDG.E.U8 R29, desc[UR20][R16.64] ;  /* 0x00000014101d0981 */ /* 0x000724000c1e1100 */
[----:B---3--:R-:W-:-:S04]  /*15460*/  IADD3 R16, P6, PT, R22, R8, RZ ;  /* 0x0000000816107210 */ /* 0x008fc80007fde0ff */
[----:B------:R-:W-:-:S05]  /*15470*/  LEA.HI.X.SX32 R17, R22, R5, 0x1, P6 ;  /* 0x0000000516117211 */ /* 0x000fca00030f0eff */
[----:B------:R3:W3:Y:S01]  /*15480*/  @P0 LDG.E.U8 R41, desc[UR20][R16.64] ;  /* 0x0000001410290981 */ /* 0x0006e2000c1e1100 */
[----:B------:R-:W-:Y:S01]  /*15490*/  ISETP.GT.U32.AND P3, PT, R9, R24, PT ;  /* 0x000000180900720c */ /* 0x000fe20003f64070 */
[----:B------:R-:W-:-:S05]  /*154a0*/  @!P2 IMAD.MOV R23, RZ, RZ, -R23 ;  /* 0x000000ffff17a224 */ /* 0x000fca00078e0a17 */
[----:B------:R-:W-:Y:S02]  /*154b0*/  SEL R23, R47, R23, !P1 ;  /* 0x000000172f177207 */ /* 0x000fe40004800000 */
[----:B------:R-:W-:-:S03]  /*154c0*/  ISETP.GE.AND P2, PT, R34, RZ, PT ;  /* 0x000000ff2200720c */ /* 0x000fc60003f46270 */
[----:B-1----:R-:W-:Y:S01]  /*154d0*/  IMAD R23, R23, UR5, RZ ;  /* 0x0000000517177c24 */ /* 0x002fe2000f8e02ff */
[----:B------:R-:W-:Y:S01]  /*154e0*/  PRMT R36, RZ, 0x7610, R36 ;  /* 0x00007610ff247816 */ /* 0x000fe20000000024 */
[----:B------:R-:W-:Y:S01]  /*154f0*/  @!P3 IMAD.IADD R24, R24, 0x1, -R9 ;  /* 0x000000011818b824 */ /* 0x000fe200078e0a09 */
[----:B------:R-:W-:Y:S01]  /*15500*/  ISETP.GT.U32.AND P5, PT, R9, R26, PT ;  /* 0x0000001a0900720c */ /* 0x000fe20003fa4070 */
[----:B------:R-:W1:Y:S01]  /*15510*/  LDCU UR5, c[0x0][0x3b0] ;  /* 0x00007600ff0577ac */ /* 0x000e620008000800 */
[----:B--2---:R-:W-:Y:S02]  /*15520*/  ISETP.GE.AND P3, PT, R30, RZ, PT ;  /* 0x000000ff1e00720c */ /* 0x004fe40003f66270 */
[C---:B------:R-:W-:Y:S01]  /*15530*/  IADD3 R30, P6, PT, R23.reuse, R8, RZ ;  /* 0x00000008171e7210 */ /* 0x040fe20007fde0ff */
[----:B----4-:R2:W-:Y:S04]  /*15540*/  STL [R1+0x280], R29 ;  /* 0x0002801d01007387 */ /* 0x0105e80000100800 */
[----:B--2---:R-:W2:Y:S04]  /*15550*/  LDL.LU R29, [R1+0x18fc] ;  /* 0x0018fc00011d7983 */ /* 0x004ea80000300800 */
[----:B------:R-:W4:Y:S04]  /*15560*/  LDL R34, [R1+0x14bc] ;  /* 0x0014bc0001227983 */ /* 0x000f280000100800 */
[----:B------:R3:W-:Y:S04]  /*15570*/  STL [R1+0x530], R16 ;  /* 0x0005301001007387 */ /* 0x0007e80000100800 */
[----:B------:R0:W-:Y:S04]  /*15580*/  STL [R1+0x52c], R17 ;  /* 0x00052c1101007387 */ /* 0x0001e80000100800 */
[----:B------:R-:W-:Y:S01]  /*15590*/  STL [R1+0x570], R30 ;  /* 0x0005701e01007387 */ /* 0x000fe20000100800 */
[----:B---3--:R-:W-:-:S03]  /*155a0*/  LEA.HI.X.SX32 R16, R23, R5, 0x1, P6 ;  /* 0x0000000517107211 */ /* 0x008fc600030f0eff */
[----:B------:R3:W-:Y:S02]  /*155b0*/  STL [R1+0x274], R41 ;  /* 0x0002742901007387 */ /* 0x0007e40000100800 */
[----:B0-----:R-:W-:Y:S02]  /*155c0*/  @P0 IMAD.MOV.U32 R17, RZ, RZ, R16 ;  /* 0x000000ffff110224 */ /* 0x001fe400078e0010 */
[----:B---3--:R-:W3:Y:S04]  /*155d0*/  LDL R41, [R1+0x14e8] ;  /* 0x0014e80001297983 */ /* 0x008ee80000100800 */
[----:B------:R0:W-:Y:S02]  /*155e0*/  STL [R1+0x56c], R16 ;  /* 0x00056c1001007387 */ /* 0x0001e40000100800 */
[----:B0-----:R-:W-:-:S02]  /*155f0*/  @P0 IMAD.MOV.U32 R16, RZ, RZ, R30 ;  /* 0x000000ffff100224 */ /* 0x001fc400078e001e */
[--C-:B------:R-:W-:Y:S02]  /*15600*/  @!P5 IMAD.IADD R26, R26, 0x1, -R9.reuse ;  /* 0x000000011a1ad824 */ /* 0x100fe400078e0a09 */
[----:B------:R-:W-:Y:S01]  /*15610*/  @!P2 IMAD.MOV R24, RZ, RZ, -R24 ;  /* 0x000000ffff18a224 */ /* 0x000fe200078e0a18 */
[----:B------:R0:W2:Y:S02]  /*15620*/  @P0 LDG.E.U8 R36, desc[UR20][R16.64] ;  /* 0x0000001410240981 */ /* 0x0000a4000c1e1100 */
[C---:B------:R-:W-:Y:S02]  /*15630*/  ISETP.GT.U32.AND P5, PT, R9.reuse, R26, PT ;  /* 0x0000001a0900720c */ /* 0x040fe40003fa4070 */
[C---:B------:R-:W-:Y:S01]  /*15640*/  ISETP.GT.U32.AND P6, PT, R9.reuse, R28, PT ;  /* 0x0000001c0900720c */ /* 0x040fe20003fc4070 */
[----:B------:R-:W2:Y:S10]  /*15650*/  LDL.LU R30, [R1+0x18f8] ;  /* 0x0018f800011e7983 */ /* 0x000eb40000300800 */
[----:B------:R-:W-:Y:S01]  /*15660*/  @!P5 IMAD.IADD R26, R26, 0x1, -R9 ;  /* 0x000000011a1ad824 */ /* 0x000fe200078e0a09 */
[----:B------:R-:W-:-:S02]  /*15670*/  ISETP.GT.U32.AND P5, PT, R9, R27, PT ;  /* 0x0000001b0900720c */ /* 0x000fc40003fa4070 */
[----:B------:R-:W-:Y:S01]  /*15680*/  ISETP.GT.U32.AND P2, PT, R9, R25, PT ;  /* 0x000000190900720c */ /* 0x000fe20003f44070 */
[----:B------:R-:W-:Y:S01]  /*15690*/  @!P3 IMAD.MOV R26, RZ, RZ, -R26 ;  /* 0x000000ffff1ab224 */ /* 0x000fe200078e0a1a */
[----:B------:R-:W-:-:S09]  /*156a0*/  SEL R24, R47, R24, !P1 ;  /* 0x000000182f187207 */ /* 0x000fd20004800000 */
[----:B------:R-:W-:Y:S01]  /*156b0*/  @!P5 IMAD.IADD R27, R27, 0x1, -R9 ;  /* 0x000000011b1bd824 */ /* 0x000fe200078e0a09 */
[----:B------:R-:W-:-:S04]  /*156c0*/  SEL R26, R47, R26, !P1 ;  /* 0x0000001a2f1a7207 */ /* 0x000fc80004800000 */
[----:B------:R-:W-:Y:S01]  /*156d0*/  ISETP.GT.U32.AND P5, PT, R9, R27, PT ;  /* 0x0000001b0900720c */ /* 0x000fe20003fa4070 */
[----:B------:R-:W-:Y:S01]  /*156e0*/  IMAD R24, R24, UR6, RZ ;  /* 0x0000000618187c24 */ /* 0x000fe2000f8e02ff */
[----:B------:R-:W-:Y:S01]  /*156f0*/  PRMT R31, RZ, 0x7610, R31 ;  /* 0x00007610ff1f7816 */ /* 0x000fe2000000001f */
[----:B------:R-:W-:Y:S01]  /*15700*/  @!P2 IMAD.IADD R25, R25, 0x1, -R9 ;  /* 0x000000011919a824 */ /* 0x000fe200078e0a09 */
[----:B------:R-:W-:Y:S01]  /*15710*/  PRMT R33, RZ, 0x7610, R33 ;  /* 0x00007610ff217816 */ /* 0x000fe20000000021 */
[----:B------:R-:W-:Y:S01]  /*15720*/  IMAD R26, R26, UR4, RZ ;  /* 0x000000041a1a7c24 */ /* 0x000fe2000f8e02ff */
[----:B------:R-:W-:Y:S01]  /*15730*/  PRMT R35, RZ, 0x7610, R35 ;  /* 0x00007610ff237816 */ /* 0x000fe20000000023 */
[--C-:B------:R-:W-:Y:S01]  /*15740*/  @!P6 IMAD.IADD R28, R28, 0x1, -R9.reuse ;  /* 0x000000011c1ce824 */ /* 0x100fe200078e0a09 */
[C---:B0-----:R-:W-:Y:S01]  /*15750*/  IADD3 R16, P6, PT, R24.reuse, R8, RZ ;  /* 0x0000000818107210 */ /* 0x041fe20007fde0ff */
[----:B------:R-:W0:Y:S04]  /*15760*/  LDCU UR4, c[0x0][0x3b0] ;  /* 0x00007600ff0477ac */ /* 0x000e280008000800 */
[----:B------:R-:W-:Y:S01]  /*15770*/  @!P5 IMAD.IADD R27, R27, 0x1, -R9 ;  /* 0x000000011b1bd824 */ /* 0x000fe200078e0a09 */
[----:B------:R-:W-:Y:S01]  /*15780*/  LEA.HI.X.SX32 R17, R24, R5, 0x1, P6 ;  /* 0x0000000518117211 */ /* 0x000fe200030f0eff */
[----:B------:R-:W0:Y:S04]  /*15790*/  LDCU UR6, c[0x0][0x3b0] ;  /* 0x00007600ff0677ac */ /* 0x000e280008000800 */
[----:B------:R0:W2:Y:S01]  /*157a0*/  @P0 LDG.E.U8 R31, desc[UR20][R16.64] ;  /* 0x00000014101f0981 */ /* 0x0000a2000c1e1100 */
[----:B----4-:R-:W-:-:S13]  /*157b0*/  ISETP.GE.AND P3, PT, R34, RZ, PT ;  /* 0x000000ff2200720c */ /* 0x010fda0003f66270 */
[----:B------:R-:W-:Y:S01]  /*157c0*/  @!P3 IMAD.MOV R25, RZ, RZ, -R25 ;  /* 0x000000ffff19b224 */ /* 0x000fe200078e0a19 */
[----:B------:R-:W-:-:S04]  /*157d0*/  IADD3 R34, P3, PT, R26, R8, RZ ;  /* 0x000000081a227210 */ /* 0x000fc80007f7e0ff */
[----:B------:R-:W-:Y:S02]  /*157e0*/  SEL R25, R47, R25, !P1 ;  /* 0x000000192f197207 */ /* 0x000fe40004800000 */
[----:B---3--:R-:W-:Y:S01]  /*157f0*/  ISETP.GE.AND P5, PT, R41, RZ, PT ;  /* 0x000000ff2900720c */ /* 0x008fe20003fa6270 */
[----:B------:R-:W-:Y:S01]  /*15800*/  IMAD.MOV.U32 R41, RZ, RZ, R32 ;  /* 0x000000ffff297224 */ /* 0x000fe200078e0020 */
[----:B------:R-:W-:Y:S01]  /*15810*/  LEA.HI.X.SX32 R32, R26, R5, 0x1, P3 ;  /* 0x000000051a207211 */ /* 0x000fe200018f0eff */
[----:B-1----:R-:W-:Y:S01]  /*15820*/  IMAD R25, R25, UR5, RZ ;  /* 0x0000000519197c24 */ /* 0x002fe2000f8e02ff */
[----:B--2---:R1:W-:Y:S09]  /*15830*/  STL [R1+0x244], R36 ;  /* 0x0002442401007387 */ /* 0x0043f20000100800 */
[----:B------:R-:W-:Y:S01]  /*15840*/  @!P5 IMAD.MOV R27, RZ, RZ, -R27 ;  /* 0x000000ffff1bd224 */ /* 0x000fe200078e0a1b */
[----:B------:R-:W-:Y:S01]  /*15850*/  ISETP.GT.U32.AND P2, PT, R9, R28, PT ;  /* 0x0000001c0900720c */ /* 0x000fe20003f44070 */
[----:B------:R-:W2:Y:S01]  /*15860*/  LDCU UR5, c[0x0][0x3b0] ;  /* 0x00007600ff0577ac */ /* 0x000ea20008000800 */
[----:B-1----:R-:W3:Y:S04]  /*15870*/  LDL R36, [R1+0x1500] ;  /* 0x0015000001247983 */ /* 0x002ee80000100800 */
[----:B------:R0:W-:Y:S04]  /*15880*/  STL [R1+0x5b0], R16 ;  /* 0x0005b01001007387 */ /* 0x0001e80000100800 */
[----:B------:R-:W-:Y:S04]  /*15890*/  STL [R1+0x5f0], R34 ;  /* 0x0005f02201007387 */ /* 0x000fe80000100800 */
[----:B------:R1:W-:Y:S01]  /*158a0*/  STL [R1+0x5ac], R17 ;  /* 0x0005ac1101007387 */ /* 0x0003e20000100800 */
[----:B0-----:R-:W-:-:S02]  /*158b0*/  @P0 IMAD.MOV.U32 R16, RZ, RZ, R34 ;  /* 0x000000ffff100224 */ /* 0x001fc400078e0022 */
[----:B-1----:R-:W-:-:S05]  /*158c0*/  @P0 IMAD.MOV.U32 R17, RZ, RZ, R32 ;  /* 0x000000ffff110224 */ /* 0x002fca00078e0020 */
[----:B------:R0:W4:Y:S02]  /*158d0*/  @P0 LDG.E.U8 R33, desc[UR20][R16.64] ;  /* 0x0000001410210981 */ /* 0x000124000c1e1100 */
[----:B0-----:R-:W-:-:S04]  /*158e0*/  IADD3 R16, P5, PT, R25, R8, RZ ;  /* 0x0000000819107210 */ /* 0x001fc80007fbe0ff */
[----:B------:R-:W-:-:S05]  /*158f0*/  LEA.HI.X.SX32 R17, R25, R5, 0x1, P5 ;  /* 0x0000000519117211 */ /* 0x000fca00028f0eff */
[----:B------:R-:W2:Y:S04]  /*15900*/  @P0 LDG.E.U8 R35, desc[UR20][R16.64] ;  /* 0x0000001410230981 */ /* 0x000ea8000c1e1100 */
[----:B------:R-:W-:Y:S04]  /*15910*/  STL [R1+0x5ec], R32 ;  /* 0x0005ec2001007387 */ /* 0x000fe80000100800 */
[----:B------:R0:W-:Y:S04]  /*15920*/  STL [R1+0x228], R31 ;  /* 0x0002281f01007387 */ /* 0x0001e80000100800 */
[----:B0-----:R-:W2:Y:S04]  /*15930*/  LDL.LU R31, [R1+0x18f4] ;  /* 0x0018f400011f7983 */ /* 0x001ea80000300800 */
[----:B------:R-:W2:Y:S04]  /*15940*/  LDL.LU R32, [R1+0x18f0] ;  /* 0x0018f00001207983 */ /* 0x000ea80000300800 */
[----:B------:R-:W2:Y:S01]  /*15950*/  LDL.LU R34, [R1+0x18ec] ;  /* 0x0018ec0001227983 */ /* 0x000ea20000300800 */
[----:B---3--:R-:W-:-:S03]  /*15960*/  ISETP.GE.AND P6, PT, R36, RZ, PT ;  /* 0x000000ff2400720c */ /* 0x008fc60003fc6270 */
[----:B----4-:R0:W-:Y:S04]  /*15970*/  STL [R1+0x224], R33 ;  /* 0x0002242101007387 */ /* 0x0101e80000100800 */
[----:B0-----:R-:W3:Y:S04]  /*15980*/  LDL.LU R33, [R1+0x18e8] ;  /* 0x0018e80001217983 */ /* 0x001ee80000300800 */
[----:B------:R-:W4:Y:S04]  /*15990*/  LDL R36, [R1+0x1548] ;  /* 0x0015480001247983 */ /* 0x000f280000100800 */
[----:B------:R-:W-:Y:S04]  /*159a0*/  STL [R1+0x630], R16 ;  /* 0x0006301001007387 */ /* 0x000fe80000100800 */
[----:B------:R-:W-:Y:S04]  /*159b0*/  STL [R1+0x62c], R17 ;  /* 0x00062c1101007387 */ /* 0x000fe80000100800 */
[----:B--2---:R0:W-:Y:S04]  /*159c0*/  STL [R1+0x210], R35 ;  /* 0x0002102301007387 */ /* 0x0041e80000100800 */
[----:B0-----:R-:W2:Y:S04]  /*159d0*/  LDL.LU R35, [R1+0x18e4] ;  /* 0x0018e40001237983 */ /* 0x001ea80000300800 */
        /* <DEDUP_REMOVED lines=10> */
[----:B------:R-:W-:Y:S02]  /*15a80*/  PRMT R43, RZ, 0x7610, R43 ;  /* 0x00007610ff2b7816 */ /* 0x000fe4000000002b */
[----:B--2---:R-:W-:Y:S02]  /*15a90*/  ISETP.GE.AND P2, PT, R16, RZ, PT ;  /* 0x000000ff1000720c */ /* 0x004fe40003f46270 */
[----:B------:R-:W-:-:S04]  /*15aa0*/  LEA.HI.X.SX32 R16, R27, R5, 0x1, P6 ;  /* 0x000000051b107211 */ /* 0x000fc800030f0eff */
[-C--:B-1----:R-:W-:Y:S01]  /*15ab0*/  @P0 LOP3.LUT R17, R17, R16.reuse, RZ, 0x3c, !PT ;  /* 0x0000001011110212 */ /* 0x082fe200078e3cff */
[----:B------:R1:W-:Y:S03]  /*15ac0*/  STL [R1+0x66c], R16 ;  /* 0x00066c1001007387 */ /* 0x0003e60000100800 */
[----:B-1----:R-:W-:-:S04]  /*15ad0*/  @P0 LOP3.LUT R16, R17, R16, RZ, 0x3c, !PT ;  /* 0x0000001011100212 */ /* 0x002fc800078e3cff */
[----:B------:R-:W-:-:S05]  /*15ae0*/  @P0 LOP3.LUT R17, R17, R16, RZ, 0x3c, !PT ;  /* 0x0000001011110212 */ /* 0x000fca00078e3cff */
[----:B------:R1:W2:Y:S01]  /*15af0*/  @P0 LDG.E.U8 R43, desc[UR20][R16.64] ;  /* 0x00000014102b0981 */ /* 0x0002a2000c1e1100 */
[----:B------:R-:W-:Y:S02]  /*15b00*/  ISETP.GT.U32.AND P3, PT, R9, R29, PT ;  /* 0x0000001d0900720c */ /* 0x000fe40003f64070 */
[----:B------:R-:W-:-:S11]  /*15b10*/  SEL R28, R47, R28, !P1 ;  /* 0x0000001c2f1c7207 */ /* 0x000fd60004800000 */
[----:B------:R-:W-:-:S05]  /*15b20*/  @!P3 IMAD.IADD R29, R29, 0x1, -R9 ;  /* 0x000000011d1db824 */ /* 0x000fca00078e0a09 */
[----:B------:R-:W-:Y:S01]  /*15b30*/  ISETP.GT.U32.AND P3, PT, R9, R29, PT ;  /* 0x0000001d0900720c */ /* 0x000fe20003f64070 */
[----:B------:R-:W-:Y:S01]  /*15b40*/  IMAD R28, R28, UR4, RZ ;  /* 0x000000041c1c7c24 */ /* 0x000fe2000f8e02ff */
[----:B------:R-:W-:Y:S01]  /*15b50*/  PRMT R38, RZ, 0x7610, R38 ;  /* 0x00007610ff267816 */ /* 0x000fe20000000026 */
[----:B------:R-:W0:Y:S10]  /*15b60*/  LDCU UR4, c[0x0][0x3b0] ;  /* 0x00007600ff0477ac */ /* 0x000e340008000800 */
[----:B------:R-:W-:Y:S01]  /*15b70*/  @!P3 IMAD.IADD R29, R29, 0x1, -R9 ;  /* 0x000000011d1db824 */ /* 0x000fe200078e0a09 */
[----:B-1----:R-:W-:-:S04]  /*15b80*/  IADD3 R17, P3, PT, R28, R8, RZ ;  /* 0x000000081c117210 */ /* 0x002fc80007f7e0ff */
[----:B------:R-:W-:Y:S02]  /*15b90*/  LEA.HI.X.SX32 R16, R28, R5, 0x1, P3 ;  /* 0x000000051c107211 */ /* 0x000fe400018f0eff */
[----:B----4-:R-:W-:Y:S01]  /*15ba0*/  ISETP.GE.AND P3, PT, R36, RZ, PT ;  /* 0x000000ff2400720c */ /* 0x010fe20003f66270 */
[----:B--2---:R1:W-:Y:S04]  /*15bb0*/  STL [R1+0x20c], R43 ;  /* 0x00020c2b01007387 */ /* 0x0043e80000100800 */
[----:B-1----:R-:W2:Y:S04]  /*15bc0*/  LDL R43, [R1+0x1634] ;  /* 0x00163400012b7983 */ /* 0x002ea80000100800 */
[----:B------:R1:W-:Y:S04]  /*15bd0*/  STL [R1+0x6b0], R17 ;  /* 0x0006b01101007387 */ /* 0x0003e80000100800 */
[----:B------:R4:W-:Y:S04]  /*15be0*/  STL [R1+0x6ac], R16 ;  /* 0x0006ac1001007387 */ /* 0x0009e80000100800 */
[----:B------:R-:W2:Y:S01]  /*15bf0*/  LDL.LU R36, [R1+0x18e0] ;  /* 0x0018e00001247983 */ /* 0x000ea20000300800 */
[----:B-1----:R-:W-:-:S04]  /*15c00*/  @P0 LOP3.LUT R17, R17, R16, RZ, 0x3c, !PT ;  /* 0x0000001011110212 */ /* 0x002fc800078e3cff */
[----:B----4-:R-:W-:-:S04]  /*15c10*/  @P0 LOP3.LUT R16, R17, R16, RZ, 0x3c, !PT ;  /* 0x0000001011100212 */ /* 0x010fc800078e3cff */
[----:B------:R-:W-:-:S05]  /*15c20*/  @P0 LOP3.LUT R17, R17, R16, RZ, 0x3c, !PT ;  /* 0x0000001011110212 */ /* 0x000fca00078e3cff */
[----:B------:R1:W4:Y:S04]  /*15c30*/  @P0 LDG.E.U8 R38, desc[UR20][R16.64] ;  /* 0x0000001410260981 */ /* 0x000328000c1e1100 */
[----:B------:R-:W2:Y:S01]  /*15c40*/  LDL R16, [R1+0x1560] ;  /* 0x0015600001107983 */ /* 0x000ea20000100800 */
[C---:B------:R-:W-:Y:S01]  /*15c50*/  ISETP.GT.U32.AND P5, PT, R9.reuse, R31, PT ;  /* 0x0000001f0900720c */ /* 0x040fe20003fa4070 */
[----:B------:R-:W-:Y:S01]  /*15c60*/  @!P2 IMAD.MOV R29, RZ, RZ, -R29 ;  /* 0x000000ffff1da224 */ /* 0x000fe200078e0a1d */
[----:B------:R-:W-:-:S11]  /*15c70*/  ISETP.GT.U32.AND P2, PT, R9, R32, PT ;  /* 0x000000200900720c */ /* 0x000fd60003f44070 */
[----:B------:R-:W-:Y:S01]  /*15c80*/  @!P5 IMAD.IADD R31, R31, 0x1, -R9 ;  /* 0x000000011f1fd824 */ /* 0x000fe200078e0a09 */
[----:B------:R-:W-:-:S04]  /*15c90*/  ISETP.GT.U32.AND P5, PT, R9, R30, PT ;  /* 0x0000001e0900720c */ /* 0x000fc80003fa4070 */
[----:B------:R-:W-:Y:S02]  /*15ca0*/  ISETP.GT.U32.AND P6, PT, R9, R31, PT ;  /* 0x0000001f0900720c */ /* 0x000fe40003fc4070 */
[----:B------:R-:W-:-:S05]  /*15cb0*/  SEL R29, R47, R29, !P1 ;  /* 0x0000001d2f1d7207 */ /* 0x000fca0004800000 */
[----:B------:R-:W-:Y:S01]  /*15cc0*/  IMAD R29, R29, UR5, RZ ;  /* 0x000000051d1d7c24 */ /* 0x000fe2000f8e02ff */
[----:B------:R-:W-:Y:S01]  /*15cd0*/  PRMT R37, RZ, 0x7610, R37 ;  /* 0x00007610ff257816 */ /* 0x000fe20000000025 */
[--C-:B------:R-:W-:Y:S01]  /*15ce0*/  @!P2 IMAD.IADD R32, R32, 0x1, -R9.reuse ;  /* 0x000000012020a824 */ /* 0x100fe200078e0a09 */
[----:B------:R-:W-:Y:S01]  /*15cf0*/  PRMT R48, RZ, 0x7610, R48 ;  /* 0x00007610ff307816 */ /* 0x000fe20000000030 */
[--C-:B------:R-:W-:Y:S01]  /*15d00*/  @!P5 IMAD.IADD R30, R30, 0x1, -R9.reuse ;  /* 0x000000011e1ed824 */ /* 0x100fe200078e0a09 */
[----:B------:R-:W2:Y:S01]  /*15d10*/  LDCU UR5, c[0x0][0x3b0] ;  /* 0x00007600ff0577ac */ /* 0x000ea20008000800 */
[----:B------:R-:W-:Y:S01]  /*15d20*/  @!P6 IMAD.IADD R31, R31, 0x1, -R9 ;  /* 0x000000011f1fe824 */ /* 0x000fe200078e0a09 */
[----:B-1----:R-:W-:Y:S01]  /*15d30*/  IADD3 R17, P6, PT, R29, R8, RZ ;  /* 0x000000081d117210 */ /* 0x002fe20007fde0ff */
[----:B------:R-:W-:-:S05]  /*15d40*/  @!P3 IMAD.MOV R30, RZ, RZ, -R30 ;  /* 0x000000ffff1eb224 */ /* 0x000fca00078e0a1e */
[----:B------:R-:W-:-:S05]  /*15d50*/  SEL R30, R47, R30, !P1 ;  /* 0x0000001e2f1e7207 */ /* 0x000fca0004800000 */
[----:B0-----:R-:W-:Y:S01]  /*15d60*/  IMAD R30, R30, UR4, RZ ;  /* 0x000000041e1e7c24 */ /* 0x001fe2000f8e02ff */
[----:B----4-:R0:W-:Y:S01]  /*15d70*/  STL [R1+0x200], R38 ;  /* 0x0002002601007387 */ /* 0x0101e20000100800 */
[----:B--2---:R-:W-:-:S03]  /*15d80*/  ISETP.GE.AND P2, PT, R16, RZ, PT ;  /* 0x000000ff1000720c */ /* 0x004fc60003f46270 */
[----:B0-----:R-:W2:Y:S01]  /*15d90*/  LDL R38, [R1+0x15d0] ;  /* 0x0015d00001267983 */ /* 0x001ea20000100800 */
[----:B------:R-:W-:Y:S01]  /*15da0*/  LEA.HI.X.SX32 R16, R29, R5, 0x1, P6 ;  /* 0x000000051d107211 */ /* 0x000fe200030f0eff */
[----:B------:R-:W0:Y:S01]  /*15db0*/  LDCU UR4, c[0x0][0x3b0] ;  /* 0x00007600ff0477ac */ /* 0x000e220008000800 */
[----:B---3--:R-:W-:Y:S01]  /*15dc0*/  ISETP.GT.U32.AND P6, PT, R9, R33, PT ;  /* 0x000000210900720c */ /* 0x008fe20003fc4070 */
[----:B------:R1:W-:Y:S04]  /*15dd0*/  STL [R1+0x6f0], R17 ;  /* 0x0006f01101007387 */ /* 0x0003e80000100800 */
[----:B------:R3:W-:Y:S01]  /*15de0*/  STL [R1+0x6ec], R16 ;  /* 0x0006ec1001007387 */ /* 0x0007e20000100800 */
[----:B-1----:R-:W-:-:S04]  /*15df0*/  @P0 LOP3.LUT R17, R17, R16, RZ, 0x3c, !PT ;  /* 0x0000001011110212 */ /* 0x002fc800078e3cff */
[----:B---3--:R-:W-:-:S04]  /*15e00*/  @P0 LOP3.LUT R16, R17, R16, RZ, 0x3c, !PT ;  /* 0x0000001011100212 */ /* 0x008fc800078e3cff */
[----:B------:R-:W-:Y:S01]  /*15e10*/  @P0 LOP3.LUT R17, R17, R16, RZ, 0x3c, !PT ;  /* 0x0000001011110212 */ /* 0x000fe200078e3cff */
[----:B------:R-:W-:-:S04]  /*15e20*/  @!P6 IMAD.IADD R33, R33, 0x1, -R9 ;  /* 0x000000012121e824 */ /* 0x000fc800078e0a09 */
[----:B------:R1:W3:Y:S02]  /*15e30*/  @P0 LDG.E.U8 R37, desc[UR20][R16.64] ;  /* 0x0000001410250981 */ /* 0x0002e4000c1e1100 */
[----:B-1----:R-:W-:-:S04]  /*15e40*/  IADD3 R16, P6, PT, R30, R8, RZ ;  /* 0x000000081e107210 */ /* 0x002fc80007fde0ff */
[----:B------:R-:W-:-:S05]  /*15e50*/  LEA.HI.X.SX32 R17, R30, R5, 0x1, P6 ;  /* 0x000000051e117211 */ /* 0x000fca00030f0eff */
[----:B------:R1:W4:Y:S01]  /*15e60*/  @P0 LDG.E.U8 R48, desc[UR20][R16.64] ;  /* 0x0000001410300981 */ /* 0x000322000c1e1100 */
[----:B------:R-:W-:Y:S01]  /*15e70*/  ISETP.GT.U32.AND P3, PT, R9, R32, PT ;  /* 0x000000200900720c */ /* 0x000fe20003f64070 */
[----:B------:R-:W-:Y:S01]  /*15e80*/  @!P2 IMAD.MOV R31, RZ, RZ, -R31 ;  /* 0x000000ffff1fa224 */ /* 0x000fe200078e0a1f */
[----:B------:R-:W-:-:S04]  /*15e90*/  ISETP.GE.AND P2, PT, R43, RZ, PT ;  /* 0x000000ff2b00720c */ /* 0x000fc80003f46270 */
[----:B------:R-:W-:-:S05]  /*15ea0*/  SEL R31, R47, R31, !P1 ;  /* 0x0000001f2f1f7207 */ /* 0x000fca0004800000 */
[----:B------:R-:W-:Y:S01]  /*15eb0*/  IMAD R31, R31, UR5, RZ ;  /* 0x000000051f1f7c24 */ /* 0x000fe2000f8e02ff */
[----:B------:R-:W-:Y:S01]  /*15ec0*/  PRMT R39, RZ, 0x7610, R39 ;  /* 0x00007610ff277816 */ /* 0x000fe20000000027 */
[----:B------:R-:W-:Y:S01]  /*15ed0*/  @!P3 IMAD.IADD R32, R32, 0x1, -R9 ;  /* 0x000000012020b824 */ /* 0x000fe200078e0a09 */
[----:B------:R-:W-:Y:S01]  /*15ee0*/  PRMT R40, RZ, 0x7610, R40 ;  /* 0x00007610ff287816 */ /* 0x000fe20000000028 */
[----:B------:R-:W0:Y:S02]  /*15ef0*/  LDCU UR5, c[0x0][0x3b0] ;  /* 0x00007600ff0577ac */ /* 0x000e240008000800 */
[----:B------:R-:W-:-:S05]  /*15f00*/  @!P2 IMAD.MOV R32, RZ, RZ, -R32 ;  /* 0x000000ffff20a224 */ /* 0x000fca00078e0a20 */
[----:B------:R-:W-:-:S05]  /*15f10*/  SEL R32, R47, R32, !P1 ;  /* 0x000000202f207207 */ /* 0x000fca0004800000 */
[----:B------:R-:W-:Y:S01]  /*15f20*/  IMAD R32, R32, UR6, RZ ;  /* 0x0000000620207c24 */ /* 0x000fe2000f8e02ff */
[----:B--2---:R-:W-:Y:S01]  /*15f30*/  ISETP.GE.AND P3, PT, R38, RZ, PT ;  /* 0x000000ff2600720c */ /* 0x004fe20003f66270 */
[----:B------:R-:W2:Y:S01]  /*15f40*/  LDCU UR6, c[0x0][0x3b0] ;  /* 0x00007600ff0677ac */ /* 0x000ea20008000800 */
[C---:B------:R-:W-:Y:S01]  /*15f50*/  IADD3 R38, P6, PT, R31.reuse, R8, RZ ;  /* 0x000000081f267210 */ /* 0x040fe20007fde0ff */
[----:B---3--:R3:W-:Y:S04]  /*15f60*/  STL [R1+0x1f8], R37 ;  /* 0x0001f82501007387 */ /* 0x0087e80000100800 */
[----:B---3--:R-:W3:Y:S04]  /*15f70*/  LDL.LU R37, [R1+0x18dc] ;  /* 0x0018dc0001257983 */ /* 0x008ee80000300800 */
[----:B------:R-:W2:Y:S04]  /*15f80*/  LDL R43, [R1+0x165c] ;  /* 0x00165c00012b7983 */ /* 0x000ea80000100800 */
[----:B------:R1:W-:Y:S04]  /*15f90*/  STL [R1+0x738], R16 ;  /* 0x0007381001007387 */ /* 0x0003e80000100800 */
[----:B------:R0:W-:Y:S01]  /*15fa0*/  STL [R1+0x734], R17 ;  /* 0x0007341101007387 */ /* 0x0001e20000100800 */
[----:B-1----:R-:W-:-:S02]  /*15fb0*/  LEA.HI.X.SX32 R16, R31, R5, 0x1, P6 ;  /* 0x000000051f107211 */ /* 0x002fc400030f0eff */
[----:B------:R-:W-:Y:S01]  /*15fc0*/  ISETP.GT.U32.AND P6, PT, R9, R36, PT ;  /* 0x000000240900720c */ /* 0x000fe20003fc4070 */
[----:B----4-:R1:W-:Y:S02]  /*15fd0*/  STL [R1+0x1f0], R48 ;  /* 0x0001f03001007387 */ /* 0x0103e40000100800 */
[----:B0-----:R-:W-:Y:S02]  /*15fe0*/  @P0 IMAD.MOV.U32 R17, RZ, RZ, R16 ;  /* 0x000000ffff110224 */ /* 0x001fe400078e0010 */
[----:B------:R-:W-:Y:S01]  /*15ff0*/  STL [R1+0x778], R38 ;  /* 0x0007782601007387 */ /* 0x000fe20000100800 */
[----:B-1----:R-:W-:-:S03]  /*16000*/  IMAD.MOV.U32 R48, RZ, RZ, R41 ;  /* 0x000000ffff307224 */ /* 0x002fc600078e0029 */
[----:B------:R-:W4:Y:S04]  /*16010*/  LDL R41, [R1+0x15f4] ;  /* 0x0015f40001297983 */ /* 0x000f280000100800 */
[----:B------:R0:W-:Y:S01]  /*16020*/  STL [R1+0x774], R16 ;  /* 0x0007741001007387 */ /* 0x0001e20000100800 */
[----:B------:R-:W-:Y:S02]  /*16030*/  @!P6 IMAD.IADD R36, R36, 0x1, -R9 ;  /* 0x000000012424e824 */ /* 0x000fe400078e0a09 */
[----:B0-----:R-:W-:Y:S01]  /*16040*/  @P0 IMAD.MOV.U32 R16, RZ, RZ, R38 ;  /* 0x000000ffff100224 */ /* 0x001fe200078e0026 */
[----:B------:R-:W-:Y:S01]  /*16050*/  ISETP.GT.U32.AND P5, PT, R9, R34, PT ;  /* 0x000000220900720c */ /* 0x000fe20003fa4070 */
[----:B------:R-:W3:Y:S04]  /*16060*/  LDL.LU R38, [R1+0x18d8] ;  /* 0x0018d80001267983 */ /* 0x000ee80000300800 */
[----:B------:R0:W3:Y:S02]  /*16070*/  @P0 LDG.E.U8 R39, desc[UR20][R16.64] ;  /* 0x0000001410270981 */ /* 0x0000e4000c1e1100 */
[----:B0-----:R-:W-:-:S04]  /*16080*/  IADD3 R16, P6, PT, R32, R8, RZ ;  /* 0x0000000820107210 */ /* 0x001fc80007fde0ff */
[----:B------:R-:W-:-:S05]  /*16090*/  LEA.HI.X.SX32 R17, R32, R5, 0x1, P6 ;  /* 0x0000000520117211 */ /* 0x000fca00030f0eff */
[----:B------:R0:W3:Y:S01]  /*160a0*/  @P0 LDG.E.U8 R40, desc[UR20][R16.64] ;  /* 0x0000001410280981 */ /* 0x0000e2000c1e1100 */
[----:B------:R-:W-:-:S05]  /*160b0*/  @!P5 IMAD.IADD R34, R34, 0x1, -R9 ;  /* 0x000000012222d824 */ /* 0x000fca00078e0a09 */
[----:B------:R-:W-:-:S13]  /*160c0*/  ISETP.GT.U32.AND P5, PT, R9, R34, PT ;  /* 0x000000220900720c */ /* 0x000fda0003fa4070 */
[----:B------:R-:W-:Y:S01]  /*160d0*/  @!P5 IMAD.IADD R34, R34, 0x1, -R9 ;  /* 0x000000012222d824 */ /* 0x000fe200078e0a09 */
[C---:B------:R-:W-:Y:S02]  /*160e0*/  ISETP.GT.U32.AND P5, PT, R9.reuse, R35, PT ;  /* 0x000000230900720c */ /* 0x040fe40003fa4070 */
[----:B------:R-:W-:Y:S01]  /*160f0*/  ISETP.GT.U32.AND P2, PT, R9, R33, PT ;  /* 0x000000210900720c */ /* 0x000fe20003f44070 */
[----:B------:R-:W-:-:S10]  /*16100*/  @!P3 IMAD.MOV R34, RZ, RZ, -R34 ;  /* 0x000000ffff22b224 */ /* 0x000fd400078e0a22 */
[----:B------:R-:W-:Y:S01]  /*16110*/  @!P5 IMAD.IADD R35, R35, 0x1, -R9 ;  /* 0x000000012323d824 */ /* 0x000fe200078e0a09 */
[----:B------:R-:W-:-:S04]  /*16120*/  SEL R34, R47, R34, !P1 ;  /* 0x000000222f227207 */ /* 0x000fc80004800000 */
[----:B------:R-:W-:Y:S01]  /*16130*/  ISETP.GT.U32.AND P5, PT, R9, R35, PT ;  /* 0x000000230900720c */ /* 0x000fe20003fa4070 */
[--C-:B------:R-:W-:Y:S02]  /*16140*/  @!P2 IMAD.IADD R33, R33, 0x1, -R9.reuse ;  /* 0x000000012121a824 */ /* 0x100fe400078e0a09 */
[----:B------:R-:W-:Y:S01]  /*16150*/  IMAD R34, R34, UR4, RZ ;  /* 0x0000000422227c24 */ /* 0x000fe2000f8e02ff */
[----:B------:R-:W-:Y:S01]  /*16160*/  PRMT R0, RZ, 0x7610, R0 ;  /* 0x00007610ff007816 */ /* 0x000fe20000000000 */
[----:B------:R-:W1:Y:S08]  /*16170*/  LDCU UR4, c[0x0][0x3b0] ;  /* 0x00007600ff0477ac */ /* 0x000e700008000800 */
[----:B------:R-:W-:Y:S01]  /*16180*/  @!P5 IMAD.IADD R35, R35, 0x1, -R9 ;  /* 0x000000012323d824 */ /* 0x000fe200078e0a09 */
[----:B--2---:R-:W-:-:S13]  /*16190*/  ISETP.GE.AND P3, PT, R43, RZ, PT ;  /* 0x000000ff2b00720c */ /* 0x004fda0003f66270 */
[----:B------:R-:W-:Y:S01]  /*161a0*/  @!P3 IMAD.MOV R33, RZ, RZ, -R33 ;  /* 0x000000ffff21b224 */ /* 0x000fe200078e0a21 */
[C---:B------:R-:W-:Y:S02]  /*161b0*/  IADD3 R43, P3, PT, R34.reuse, R8, RZ ;  /* 0x00000008222b7210 */ /* 0x040fe40007f7e0ff */
[----:B----4-:R-:W-:Y:S02]  /*161c0*/  ISETP.GE.AND P5, PT, R41, RZ, PT ;  /* 0x000000ff2900720c */ /* 0x010fe40003fa6270 */
[----:B------:R-:W-:Y:S01]  /*161d0*/  LEA.HI.X.SX32 R41, R34, R5, 0x1, P3 ;  /* 0x0000000522297211 */ /* 0x000fe200018f0eff */
[----:B---3--:R2:W-:Y:S04]  /*161e0*/  STL [R1+0x1e8], R39 ;  /* 0x0001e82701007387 */ /* 0x0085e80000100800 */
[----:B--2---:R-:W2:Y:S04]  /*161f0*/  LDL.LU R39, [R1+0x18d4] ;  /* 0x0018d40001277983 */ /* 0x004ea80000300800 */
[----:B------:R0:W-:Y:S04]  /*16200*/  STL [R1+0x7b8], R16 ;  /* 0x0007b81001007387 */ /* 0x0001e80000100800 */
[----:B------:R-:W-:Y:S04]  /*16210*/  STL [R1+0x7f8], R43 ;  /* 0x0007f82b01007387 */ /* 0x000fe80000100800 */
[----:B------:R3:W-:Y:S01]  /*16220*/  STL [R1+0x7b4], R17 ;  /* 0x0007b41101007387 */ /* 0x0007e20000100800 */
[----:B0-----:R-:W-:-:S03]  /*16230*/  @P0 IMAD.MOV.U32 R16, RZ, RZ, R43 ;  /* 0x000000ffff100224 */ /* 0x001fc600078e002b */
[----:B------:R-:W-:Y:S04]  /*16240*/  STL [R1+0x7f4], R41 ;  /* 0x0007f42901007387 */ /* 0x000fe80000100800 */
[----:B------:R0:W-:Y:S01]  /*16250*/  STL [R1+0x1e0], R40 ;  /* 0x0001e02801007387 */ /* 0x0001e20000100800 */
[----:B---3--:R-:W-:-:S05]  /*16260*/  @P0 IMAD.MOV.U32 R17, RZ, RZ, R41 ;  /* 0x000000ffff110224 */ /* 0x008fca00078e0029 */
[----:B------:R3:W4:Y:S04]  /*16270*/  @P0 LDG.E.U8 R0, desc[UR20][R16.64] ;  /* 0x0000001410000981 */ /* 0x000728000c1e1100 */
[----:B0-----:R-:W2:Y:S04]  /*16280*/  LDL.LU R40, [R1+0x18d0] ;  /* 0x0018d00001287983 */ /* 0x001ea80000300800 */
[----:B------:R-:W2:Y:S04]  /*16290*/  LDL.LU R41, [R1+0x18cc] ;  /* 0x0018cc0001297983 */ /* 0x000ea80000300800 */
[----:B------:R-:W2:Y:S04]  /*162a0*/  LDL.LU R43, [R1+0x18c8] ;  /* 0x0018c800012b7983 */ /* 0x000ea80000300800 */
[----:B------:R-:W2:Y:S01]  /*162b0*/  LDL R17, [R1+0x159c] ;  /* 0x00159c0001117983 */ /* 0x000ea20000100800 */
[----:B------:R-:W-:Y:S01]  /*162c0*/  SEL R33, R47, R33, !P1 ;  /* 0x000000212f217207 */ /* 0x000fe20004800000 */
[----:B------:R-:W-:-:S04]  /*162d0*/  @!P5 IMAD.MOV R35, RZ, RZ, -R35 ;  /* 0x000000ffff23d224 */ /* 0x000fc800078e0a23 */
[----:B------:R-:W-:Y:S01]  /*162e0*/  IMAD R33, R33, UR5, RZ ;  /* 0x0000000521217c24 */ /* 0x000fe2000f8e02ff */
[----:B------:R-:W-:Y:S01]  /*162f0*/  PRMT R46, RZ, 0x7610, R46 ;  /* 0x00007610ff2e7816 */ /* 0x000fe2000000002e */
[----:B------:R-:W0:Y:S03]  /*16300*/  LDCU UR5, c[0x0][0x3b0] ;  /* 0x00007600ff0577ac */ /* 0x000e260008000800 */
[----:B---3--:R-:W-:Y:S02]  /*16310*/  IADD3 R16, P5, PT, R33, R8, RZ ;  /* 0x0000000821107210 */ /* 0x008fe40007fbe0ff */
[----:B--2---:R-:W-:Y:S02]  /*16320*/  ISETP.GE.AND P6, PT, R17, RZ, PT ;  /* 0x000000ff1100720c */ /* 0x004fe40003fc6270 */
[----:B------:R-:W-:-:S05]  /*16330*/  LEA.HI.X.SX32 R17, R33, R5, 0x1, P5 ;  /* 0x0000000521117211 */ /* 0x000fca00028f0eff */
[----:B------:R-:W2:Y:S04]  /*16340*/  @P0 LDG.E.U8 R46, desc[UR20][R16.64] ;  /* 0x00000014102e0981 */ /* 0x000ea8000c1e1100 */
[----:B------:R-:W-:Y:S04]  /*16350*/  STL [R1+0x838], R16 ;  /* 0x0008381001007387 */ /* 0x000fe80000100800 */
[----:B------:R-:W-:Y:S01]  /*16360*/  STL [R1+0x834], R17 ;  /* 0x0008341101007387 */ /* 0x000fe20000100800 */
[----:B------:R-:W-:Y:S02]  /*16370*/  ISETP.GT.U32.AND P2, PT, R9, R36, PT ;  /* 0x000000240900720c */ /* 0x000fe40003f44070 */
[----:B------:R-:W-:Y:S01]  /*16380*/  SEL R35, R47, R35, !P1 ;  /* 0x000000232f237207 */ /* 0x000fe20004800000 */
[----:B--2---:R2:W-:Y:S04]  /*16390*/  STL [R1+0x1d4], R46 ;  /* 0x0001d42e01007387 */ /* 0x0045e80000100800 */
[----:B--2---:R-:W2:Y:S04]  /*163a0*/  LDL.LU R46, [R1+0x18c4] ;  /* 0x0018c400012e7983 */ /* 0x004ea80000300800 */
[----:B------:R-:W3:Y:S02]  /*163b0*/  LDL R16, [R1+0x1624] ;  /* 0x0016240001107983 */ /* 0x000ee40000100800 */
[----:B------:R-:W-:Y:S01]  /*163c0*/  @!P2 IMAD.IADD R36, R36, 0x1, -R9 ;  /* 0x000000012424a824 */ /* 0x000fe200078e0a09 */
[----:B------:R-:W-:Y:S01]  /*163d0*/  ISETP.GT.U32.AND P2, PT, R9, R38, PT ;  /* 0x000000260900720c */ /* 0x000fe20003f44070 */
[----:B------:R-:W-:Y:S01]  /*163e0*/  IMAD R35, R35, UR7, RZ ;  /* 0x0000000723237c24 */ /* 0x000fe2000f8e02ff */
[----:B------:R-:W-:Y:S01]  /*163f0*/  PRMT R45, RZ, 0x7610, R45 ;  /* 0x00007610ff2d7816 */ /* 0x000fe2000000002d */
[----:B------:R-:W-:Y:S01]  /*16400*/  @!P6 IMAD.MOV R36, RZ, RZ, -R36 ;  /* 0x000000ffff24e224 */ /* 0x000fe200078e0a24 */
[----:B------:R-:W-:Y:S01]  /*16410*/  ISETP.GT.U32.AND P3, PT, R9, R37, PT ;  /* 0x000000250900720c */ /* 0x000fe20003f64070 */
[----:B------:R-:W0:Y:S01]  /*16420*/  LDCU UR7, c[0x0][0x3b0] ;  /* 0x00007600ff0777ac */ /* 0x000e220008000800 */
[----:B------:R-:W-:-:S07]  /*16430*/  IADD3 R17, P6, PT, R35, R8, RZ ;  /* 0x0000000823117210 */ /* 0x000fce0007fde0ff */
[----:B------:R-:W-:Y:S01]  /*16440*/  @!P2 IMAD.IADD R38, R38, 0x1, -R9 ;  /* 0x000000012626a824 */ /* 0x000fe200078e0a09 */
[----:B------:R0:W-:Y:S01]  /*16450*/  STL [R1+0x878], R17 ;  /* 0x0008781101007387 */ /* 0x0001e20000100800 */
[----:B---3--:R-:W-:Y:S02]  /*16460*/  ISETP.GE.AND P2, PT, R16, RZ, PT ;  /* 0x000000ff1000720c */ /* 0x008fe40003f46270 */
[----:B------:R-:W-:-:S04]  /*16470*/  LEA.HI.X.SX32 R16, R35, R5, 0x1, P6 ;  /* 0x0000000523107211 */ /* 0x000fc800030f0eff */
[-C--:B0-----:R-:W-:Y:S01]  /*16480*/  @P0 LOP3.LUT R17, R17, R16.reuse, RZ, 0x3c, !PT ;  /* 0x0000001011110212 */ /* 0x081fe200078e3cff */
[----:B------:R0:W-:Y:S03]  /*16490*/  STL [R1+0x874], R16 ;  /* 0x0008741001007387 */ /* 0x0001e60000100800 */
[----:B0-----:R-:W-:-:S04]  /*164a0*/  @P0 LOP3.LUT R16, R17, R16, RZ, 0x3c, !PT ;  /* 0x0000001011100212 */ /* 0x001fc800078e3cff */
[----:B------:R-:W-:-:S05]  /*164b0*/  @P0 LOP3.LUT R17, R17, R16, RZ, 0x3c, !PT ;  /* 0x0000001011110212 */ /* 0x000fca00078e3cff */
[----:B------:R-:W3:Y:S01]  /*164c0*/  @P0 LDG.E.U8 R45, desc[UR20][R16.64] ;  /* 0x00000014102d0981 */ /* 0x000ee2000c1e1100 */
[----:B------:R-:W-:-:S05]  /*164d0*/  @!P3 IMAD.IADD R37, R37, 0x1, -R9 ;  /* 0x000000012525b824 */ /* 0x000fca00078e0a09 */
[----:B------:R-:W-:Y:S02]  /*164e0*/  ISETP.GT.U32.AND P5, PT, R9, R37, PT ;  /* 0x000000250900720c */ /* 0x000fe40003fa4070 */
[----:B------:R-:W-:Y:S01]  /*164f0*/  SEL R36, R47, R36, !P1 ;  /* 0x000000242f247207 */ /* 0x000fe20004800000 */
[----:B---3--:R0:W-:Y:S04]  /*16500*/  STL [R1+0x1cc], R45 ;  /* 0x0001cc2d01007387 */ /* 0x0081e80000100800 */
[----:B0-----:R-:W3:Y:S04]  /*16510*/  LDL.LU R45, [R1+0x18c0] ;  /* 0x0018c000012d7983 */ /* 0x001ee80000300800 */
[----:B------:R-:W2:Y:S01]  /*16520*/  LDL R17, [R1+0x15c0] ;  /* 0x0015c00001117983 */ /* 0x000ea20000100800 */
[----:B-1----:R-:W-:Y:S01]  /*16530*/  IMAD R36, R36, UR4, RZ ;  /* 0x0000000424247c24 */ /* 0x002fe2000f8e02ff */
[----:B------:R-:W-:Y:S01]  /*16540*/  PRMT R44, RZ, 0x7610, R44 ;  /* 0x00007610ff2c7816 */ /* 0x000fe2000000002c */
[----:B------:R-:W-:Y:S01]  /*16550*/  @!P5 IMAD.IADD R37, R37, 0x1, -R9 ;  /* 0x000000012525d824 */ /* 0x000fe200078e0a09 */
[----:B------:R-:W-:Y:S01]  /*16560*/  ISETP.GT.U32.AND P3, PT, R9, R39, PT ;  /* 0x000000270900720c */ /* 0x000fe20003f64070 */
[----:B------:R-:W0:Y:S01]  /*16570*/  LDCU UR4, c[0x0][0x3b0] ;  /* 0x00007600ff0477ac */ /* 0x000e220008000800 */
[----:B------:R-:W-:Y:S01]  /*16580*/  IADD3 R16, P6, PT, R36, R8, RZ ;  /* 0x0000000824107210 */ /* 0x000fe20007fde0ff */
[----:B------:R-:W-:Y:S01]  /*16590*/  @!P2 IMAD.MOV R37, RZ, RZ, -R37 ;  /* 0x000000ffff25a224 */ /* 0x000fe200078e0a25 */
[----:B--2---:R-:W-:-:S02]  /*165a0*/  ISETP.GE.AND P2, PT, R17, RZ, PT ;  /* 0x000000ff1100720c */ /* 0x004fc40003f46270 */
[----:B------:R-:W-:-:S05]  /*165b0*/  LEA.HI.X.SX32 R17, R36, R5, 0x1, P6 ;  /* 0x0000000524117211 */ /* 0x000fca00030f0eff */
[----:B------:R-:W2:Y:S04]  /*165c0*/  @P0 LDG.E.U8 R44, desc[UR20][R16.64] ;  /* 0x00000014102c0981 */ /* 0x000ea8000c1e1100 */
[----:B------:R-:W-:Y:S04]  /*165d0*/  STL [R1+0x8b8], R16 ;  /* 0x0008b81001007387 */ /* 0x000fe80000100800 */
[----:B------:R-:W-:Y:S01]  /*165e0*/  STL [R1+0x8b4], R17 ;  /* 0x0008b41101007387 */ /* 0x000fe20000100800 */
[----:B------:R-:W-:Y:S01]  /*165f0*/  @!P3 IMAD.IADD R39, R39, 0x1, -R9 ;  /* 0x000000012727b824 */ /* 0x000fe200078e0a09 */
[----:B------:R-:W-:-:S04]  /*16600*/  SEL R37, R47, R37, !P1 ;  /* 0x000000252f257207 */ /* 0x000fc80004800000 */
[----:B------:R-:W-:Y:S01]  /*16610*/  ISETP.GT.U32.AND P3, PT, R9, R39, PT ;  /* 0x000000270900720c */ /* 0x000fe20003f64070 */
[----:B--2---:R1:W-:Y:S04]  /*16620*/  STL [R1+0x1c8], R44 ;  /* 0x0001c82c01007387 */ /* 0x0043e80000100800 */
[----:B-1----:R-:W2:Y:S04]  /*16630*/  LDL.LU R44, [R1+0x18bc] ;  /* 0x0018bc00012c7983 */ /* 0x002ea80000300800 */
[----:B------:R-:W2:Y:S01]  /*16640*/  LDL R17, [R1+0x164c] ;  /* 0x00164c0001117983 */ /* 0x000ea20000100800 */
[----:B------:R-:W-:Y:S01]  /*16650*/  IMAD R37, R37, UR5, RZ ;  /* 0x0000000525257c24 */ /* 0x000fe2000f8e02ff */
[----:B------:R-:W-:-:S02]  /*16660*/  PRMT R50, RZ, 0x7610, R50 ;  /* 0x00007610ff327816 */ /* 0x000fc40000000032 */
[----:B------:R-:W-:Y:S01]  /*16670*/  @!P3 IMAD.IADD R39, R39, 0x1, -R9 ;  /* 0x000000012727b824 */ /* 0x000fe200078e0a09 */
[----:B------:R-:W-:Y:S01]  /*16680*/  ISETP.GT.U32.AND P5, PT, R9, R38, PT ;  /* 0x000000260900720c */ /* 0x000fe20003fa4070 */
[----:B------:R-:W1:Y:S01]  /*16690*/  LDCU UR5, c[0x0][0x3b0] ;  /* 0x00007600ff0577ac */ /* 0x000e620008000800 */
[----:B------:R-:W-:-:S05]  /*166a0*/  IADD3 R16, P3, PT, R37, R8, RZ ;  /* 0x0000000825107210 */ /* 0x000fca0007f7e0ff */
[----:B------:R-:W-:Y:S01]  /*166b0*/  STL [R1+0x8f8], R16 ;  /* 0x0008f81001007387 */ /* 0x000fe20000100800 */
[----:B--2---:R-:W-:Y:S02]  /*166c0*/  ISETP.GE.AND P6, PT, R17, RZ, PT ;  /* 0x000000ff1100720c */ /* 0x004fe40003fc6270 */
[----:B------:R-:W-:-:S05]  /*166d0*/  LEA.HI.X.SX32 R17, R37, R5, 0x1, P3 ;  /* 0x0000000525117211 */ /* 0x000fca00018f0eff */
[----:B------:R2:W-:Y:S04]  /*166e0*/  STL [R1+0x8f4], R17 ;  /* 0x0008f41101007387 */ /* 0x0005e80000100800 */
[----:B------:R0:W3:Y:S04]  /*166f0*/  @P0 LDG.E.U8 R50, desc[UR20][R16.64] ;  /* 0x0000001410320981 */ /* 0x0000e8000c1e1100 */
[----:B--2---:R-:W2:Y:S01]  /*16700*/  LDL R17, [R1+0x1684] ;  /* 0x0016840001117983 */ /* 0x004ea20000100800 */
[----:B------:R-:W-:-:S04]  /*16710*/  @!P5 IMAD.IADD R38, R38, 0x1, -R9 ;  /* 0x000000012626d824 */ /* 0x000fc800078e0a09 */
[----:B------:R-:W-:Y:S01]  /*16720*/  @!P2 IMAD.MOV R38, RZ, RZ, -R38 ;  /* 0x000000ffff26a224 */ /* 0x000fe200078e0a26 */
[----:B------:R-:W-:-:S04]  /*16730*/  ISETP.GT.U32.AND P2, PT, R9, R41, PT ;  /* 0x000000290900720c */ /* 0x000fc80003f44070 */
[----:B------:R-:W-:Y:S01]  /*16740*/  SEL R38, R47, R38, !P1 ;  /* 0x000000262f267207 */ /* 0x000fe20004800000 */
[----:B------:R-:W-:-:S04]  /*16750*/  @!P6 IMAD.MOV R39, RZ, RZ, -R39 ;  /* 0x000000ffff27e224 */ /* 0x000fc800078e0a27 */
[----:B0-----:R-:W-:Y:S01]  /*16760*/  IMAD R38, R38, UR4, RZ ;  /* 0x0000000426267c24 */ /* 0x001fe2000f8e02ff */
[----:B------:R-:W-:Y:S01]  /*16770*/  PRMT R57, RZ, 0x7610, R57 ;  /* 0x00007610ff397816 */ /* 0x000fe20000000039 */
[----:B------:R-:W0:Y:S03]  /*16780*/  LDCU UR4, c[0x0][0x3b0] ;  /* 0x00007600ff0477ac */ /* 0x000e260008000800 */
[----:B------:R-:W-:Y:S01]  /*16790*/  IADD3 R16, P6, PT, R38, R8, RZ ;  /* 0x0000000826107210 */ /* 0x000fe20007fde0ff */
[----:B------:R-:W-:Y:S01]  /*167a0*/  @!P2 IMAD.IADD R41, R41, 0x1, -R9 ;  /* 0x000000012929a824 */ /* 0x000fe200078e0a09 */
[----:B------:R-:W-:Y:S01]  /*167b0*/  ISETP.GT.U32.AND P5, PT, R9, R40, PT ;  /* 0x000000280900720c */ /* 0x000fe20003fa4070 */
[----:B---3--:R3:W-:Y:S01]  /*167c0*/  STL [R1+0x1c0], R50 ;  /* 0x0001c03201007387 */ /* 0x0087e20000100800 */
[----:B--2---:R-:W-:-:S03]  /*167d0*/  ISETP.GE.AND P2, PT, R17, RZ, PT ;  /* 0x000000ff1100720c */ /* 0x004fc60003f46270 */
[----:B---3--:R-:W2:Y:S01]  /*167e0*/  LDL R50, [R1+0x16b4] ;  /* 0x0016b40001327983 */ /* 0x008ea20000100800 */
[----:B------:R-:W-:-:S05]  /*167f0*/  LEA.HI.X.SX32 R17, R38, R5, 0x1, P6 ;  /* 0x0000000526117211 */ /* 0x000fca00030f0eff */
[----:B------:R-:W3:Y:S04]  /*16800*/  @P0 LDG.E.U8 R57, desc[UR20][R16.64] ;  /* 0x0000001410390981 */ /* 0x000ee8000c1e1100 */
[----:B------:R0:W-:Y:S04]  /*16810*/  STL [R1+0x938], R16 ;  /* 0x0009381001007387 */ /* 0x0001e80000100800 */
[----:B------:R-:W-:Y:S04]  /*16820*/  STL [R1+0x934], R17 ;  /* 0x0009341101007387 */ /* 0x000fe80000100800 */
[----:B0-----:R-:W2:Y:S01]  /*16830*/  LDL R16, [R1+0x1690] ;  /* 0x0016900001107983 */ /* 0x001ea20000100800 */
[----:B------:R-:W-:Y:S01]  /*16840*/  @!P5 IMAD.IADD R40, R40, 0x1, -R9 ;  /* 0x000000012828d824 */ /* 0x000fe200078e0a09 */
[----:B------:R-:W-:-:S04]  /*16850*/  ISETP.GT.U32.AND P5, PT, R9, R43, PT ;  /* 0x0000002b0900720c */ /* 0x000fc80003fa4070 */
[----:B------:R-:W-:Y:S02]  /*16860*/  ISETP.GT.U32.AND P3, PT, R9, R40, PT ;  /* 0x000000280900720c */ /* 0x000fe40003f64070 */
[----:B------:R-:W-:-:S07]  /*16870*/  SEL R39, R47, R39, !P1 ;  /* 0x000000272f277207 */ /* 0x000fce0004800000 */
[----:B------:R-:W-:Y:S01]  /*16880*/  @!P5 IMAD.IADD R43, R43, 0x1, -R9 ;  /* 0x000000012b2bd824 */ /* 0x000fe200078e0a09 */
[----:B------:R-:W-:-:S03]  /*16890*/  ISETP.GT.U32.AND P5, PT, R9, R41, PT ;  /* 0x000000290900720c */ /* 0x000fc60003fa4070 */
[----:B------:R-:W-:Y:S02]  /*168a0*/  @!P3 IMAD.IADD R40, R40, 0x1, -R9 ;  /* 0x000000012828b824 */ /* 0x000fe400078e0a09 */
[----:B------:R-:W-:Y:S01]  /*168b0*/  IMAD R39, R39, UR6, RZ ;  /* 0x0000000627277c24 */ /* 0x000fe2000f8e02ff */
[----:B------:R-:W-:Y:S01]  /*168c0*/  PRMT R53, RZ, 0x7610, R53 ;  /* 0x00007610ff357816 */ /* 0x000fe20000000035 */
[----:B------:R-:W-:Y:S01]  /*168d0*/  @!P2 IMAD.MOV R40, RZ, RZ, -R40 ;  /* 0x000000ffff28a224 */ /* 0x000fe200078e0a28 */
[----:B------:R-:W-:Y:S01]  /*168e0*/  ISETP.GT.U32.AND P2, PT, R9, R46, PT ;  /* 0x0000002e0900720c */ /* 0x000fe20003f44070 */
[----:B------:R-:W0:Y:S03]  /*168f0*/  LDCU UR6, c[0x0][0x3b0] ;  /* 0x00007600ff0677ac */ /* 0x000e260008000800 */
[----:B------:R-:W-:Y:S01]  /*16900*/  SEL R40, R47, R40, !P1 ;  /* 0x000000282f287207 */ /* 0x000fe20004800000 */
[----:B------:R-:W-:-:S04]  /*16910*/  @!P5 IMAD.IADD R41, R41, 0x1, -R9 ;  /* 0x000000012929d824 */ /* 0x000fc800078e0a09 */
[----:B------:R-:W-:Y:S01]  /*16920*/  IMAD R40, R40, UR4, RZ ;  /* 0x0000000428287c24 */ /* 0x000fe2000f8e02ff */
[----:B------:R-:W-:Y:S01]  /*16930*/  PRMT R51, RZ, 0x7610, R51 ;  /* 0x00007610ff337816 */ /* 0x000fe20000000033 */
[----:B------:R-:W0:Y:S02]  /*16940*/  LDCU UR4, c[0x0][0x3b0] ;  /* 0x00007600ff0477ac */ /* 0x000e240008000800 */
[----:B------:R-:W-:Y:S01]  /*16950*/  @!P2 IMAD.IADD R46, R46, 0x1, -R9 ;  /* 0x000000012e2ea824 */ /* 0x000fe200078e0a09 */
[----:B---3--:R3:W-:Y:S02]  /*16960*/  STL [R1+0x1b4], R57 ;  /* 0x0001b43901007387 */ /* 0x0087e40000100800 */
[----:B---3--:R-:W-:Y:S02]  /*16970*/  IADD3 R57, P6, PT, R39, R8, RZ ;  /* 0x0000000827397210 */ /* 0x008fe40007fde0ff */
[----:B--2---:R-:W-:-:S03]  /*16980*/  ISETP.GE.AND P5, PT, R16, RZ, PT ;  /* 0x000000ff1000720c */ /* 0x004fc60003fa6270 */
[----:B------:R-:W-:Y:S01]  /*16990*/  @P0 IMAD.MOV.U32 R16, RZ, RZ, R57 ;  /* 0x000000ffff100224 */ /* 0x000fe200078e0039 */
[----:B------:R-:W-:Y:S01]  /*169a0*/  LEA.HI.X.SX32 R17, R39, R5, 0x1, P6 ;  /* 0x0000000527117211 */ /* 0x000fe200030f0eff */
[----:B------:R-:W-:Y:S04]  /*169b0*/  STL [R1+0x978], R57 ;  /* 0x0009783901007387 */ /* 0x000fe80000100800 */
[----:B------:R2:W3:Y:S04]  /*169c0*/  @P0 LDG.E.U8 R53, desc[UR20][R16.64] ;  /* 0x0000001410350981 */ /* 0x0004e8000c1e1100 */
[----:B------:R0:W-:Y:S01]  /*169d0*/  STL [R1+0x974], R17 ;  /* 0x0009741101007387 */ /* 0x0001e20000100800 */
[----:B--2---:R-:W-:-:S04]  /*169e0*/  IADD3 R16, P2, PT, R40, R8, RZ ;  /* 0x0000000828107210 */ /* 0x004fc80007f5e0ff */
[----:B0-----:R-:W-:Y:S01]  /*169f0*/  LEA.HI.X.SX32 R17, R40, R5, 0x1, P2 ;  /* 0x0000000528117211 */ /* 0x001fe200010f0eff */
[----:B------:R-:W-:Y:S02]  /*16a00*/  IMAD.MOV.U32 R57, RZ, RZ, R48 ;  /* 0x000000ffff397224 */ /* 0x000fe400078e0030 */
[----:B------:R-:W2:Y:S04]  /*16a10*/  LDL R48, [R1+0x16c4] ;  /* 0x0016c40001307983 */ /* 0x000ea80000100800 */
[----:B------:R0:W4:Y:S01]  /*16a20*/  @P0 LDG.E.U8 R51, desc[UR20][R16.64] ;  /* 0x0000001410330981 */ /* 0x000122000c1e1100 */
[C---:B------:R-:W-:Y:S01]  /*16a30*/  ISETP.GT.U32.AND P3, PT, R9.reuse, R43, PT ;  /* 0x0000002b0900720c */ /* 0x040fe20003f64070 */
[----:B------:R-:W-:Y:S01]  /*16a40*/  @!P5 IMAD.MOV R41, RZ, RZ, -R41 ;  /* 0x000000ffff29d224 */ /* 0x000fe200078e0a29 */
[----:B------:R-:W-:-:S11]  /*16a50*/  ISETP.GT.U32.AND P6, PT, R9, R45, PT ;  /* 0x0000002d0900720c */ /* 0x000fd60003fc4070 */
[----:B------:R-:W-:Y:S01]  /*16a60*/  @!P3 IMAD.IADD R43, R43, 0x1, -R9 ;  /* 0x000000012b2bb824 */ /* 0x000fe200078e0a09 */
[----:B------:R-:W-:Y:S02]  /*16a70*/  ISETP.GE.AND P3, PT, R50, RZ, PT ;  /* 0x000000ff3200720c */ /* 0x000fe40003f66270 */
[----:B------:R-:W-:Y:S01]  /*16a80*/  SEL R41, R47, R41, !P1 ;  /* 0x000000292f297207 */ /* 0x000fe20004800000 */
[----:B------:R-:W4:Y:S01]  /*16a90*/  LDL R50, [R1+0x16d0] ;  /* 0x0016d00001327983 */ /* 0x000f220000100800 */
[----:B------:R-:W-:-:S03]  /*16aa0*/  ISETP.GT.U32.AND P2, PT, R9, R44, PT ;  /* 0x0000002c0900720c */ /* 0x000fc60003f44070 */
[----:B-1----:R-:W-:-:S06]  /*16ab0*/  IMAD R41, R41, UR5, RZ ;  /* 0x0000000529297c24 */ /* 0x002fcc000f8e02ff */
[----:B------:R-:W-:Y:S01]  /*16ac0*/  @!P3 IMAD.MOV R43, RZ, RZ, -R43 ;  /* 0x000000ffff2bb224 */ /* 0x000fe200078e0a2b */
[----:B------:R-:W-:Y:S01]  /*16ad0*/  STL [R1+0x9b8], R16 ;  /* 0x0009b81001007387 */ /* 0x000fe20000100800 */
[----:B------:R-:W-:Y:S01]  /*16ae0*/  @!P6 IMAD.IADD R45, R45, 0x1, -R9 ;  /* 0x000000012d2de824 */ /* 0x000fe200078e0a09 */
[----:B------:R-:W-:Y:S01]  /*16af0*/  PRMT R49, RZ, 0x7610, R49 ;  /* 0x00007610ff317816 */ /* 0x000fe20000000031 */
[----:B------:R-:W-:Y:S01]  /*16b00*/  @!P2 IMAD.IADD R44, R44, 0x1, -R9 ;  /* 0x000000012c2ca824 */ /* 0x000fe200078e0a09 */
[----:B------:R-:W-:Y:S01]  /*16b10*/  SEL R43, R47, R43, !P1 ;  /* 0x0000002b2f2b7207 */ /* 0x000fe20004800000 */
[----:B------:R0:W-:Y:S01]  /*16b20*/  STL [R1+0x9b4], R17 ;  /* 0x0009b41101007387 */ /* 0x0001e20000100800 */
[----:B------:R-:W-:Y:S01]  /*16b30*/  PRMT R61, RZ, 0x7610, R61 ;  /* 0x00007610ff3d7816 */ /* 0x000fe2000000003d */
[----:B------:R-:W1:Y:S02]  /*16b40*/  LDCU UR5, c[0x0][0x3b0] ;  /* 0x00007600ff0577ac */ /* 0x000e640008000800 */
[----:B------:R-:W-:Y:S01]  /*16b50*/  IMAD R43, R43, UR4, RZ ;  /* 0x000000042b2b7c24 */ /* 0x000fe2000f8e02ff */
[----:B------:R-:W-:Y:S01]  /*16b60*/  ISETP.GT.U32.AND P3, PT, R9, R45, PT ;  /* 0x0000002d0900720c */ /* 0x000fe20003f64070 */
[----:B------:R-:W1:Y:S01]  /*16b70*/  LDCU UR4, c[0x0][0x3b0] ;  /* 0x00007600ff0477ac */ /* 0x000e620008000800 */
[----:B0-----:R-:W-:-:S04]  /*16b80*/  IADD3 R17, P6, PT, R41, R8, RZ ;  /* 0x0000000829117210 */ /* 0x001fc80007fde0ff */
[----:B------:R-:W-:Y:S01]  /*16b90*/  LEA.HI.X.SX32 R16, R41, R5, 0x1, P6 ;  /* 0x0000000529107211 */ /* 0x000fe200030f0eff */
[----:B---3--:R0:W-:Y:S04]  /*16ba0*/  STL [R1+0x1ac], R53 ;  /* 0x0001ac3501007387 */ /* 0x0081e80000100800 */
[----:B0-----:R-:W3:Y:S01]  /*16bb0*/  LDL R53, [R1+0x16d4] ;  /* 0x0016d40001357983 */ /* 0x001ee20000100800 */
[----:B--2---:R-:W-:-:S03]  /*16bc0*/  ISETP.GE.AND P6, PT, R48, RZ, PT ;  /* 0x000000ff3000720c */ /* 0x004fc60003fc6270 */
[----:B----4-:R0:W-:Y:S04]  /*16bd0*/  STL [R1+0x1a8], R51 ;  /* 0x0001a83301007387 */ /* 0x0101e80000100800 */
[----:B------:R2:W-:Y:S04]  /*16be0*/  STL [R1+0x9f8], R17 ;  /* 0x0009f81101007387 */ /* 0x0005e80000100800 */
[----:B------:R-:W4:Y:S01]  /*16bf0*/  LDL.LU R48, [R1+0x18b8] ;  /* 0x0018b80001307983 */ /* 0x000f220000300800 */
[----:B0-----:R-:W-:Y:S02]  /*16c00*/  IADD3 R51, P2, PT, R43, R8, RZ ;  /* 0x000000082b337210 */ /* 0x001fe40007f5e0ff */
[----:B--2---:R-:W-:-:S03]  /*16c10*/  @P0 LOP3.LUT R17, R17, R16, RZ, 0x3c, !PT ;  /* 0x0000001011110212 */ /* 0x004fc600078e3cff */
[----:B------:R-:W-:Y:S04]  /*16c20*/  STL [R1+0xa38], R51 ;  /* 0x000a383301007387 */ /* 0x000fe80000100800 */
[----:B------:R0:W-:Y:S02]  /*16c30*/  STL [R1+0x9f4], R16 ;  /* 0x0009f41001007387 */ /* 0x0001e40000100800 */
[----:B0-----:R-:W-:-:S04]  /*16c40*/  @P0 LOP3.LUT R16, R17, R16, RZ, 0x3c, !PT ;  /* 0x0000001011100212 */ /* 0x001fc800078e3cff */
[----:B------:R-:W-:-:S05]  /*16c50*/  @P0 LOP3.LUT R17, R17, R16, RZ, 0x3c, !PT ;  /* 0x0000001011110212 */ /* 0x000fca00078e3cff */
[----:B------:R0:W2:Y:S01]  /*16c60*/  @P0 LDG.E.U8 R49, desc[UR20][R16.64] ;  /* 0x0000001410310981 */ /* 0x0000a2000c1e1100 */
[----:B------:R-:W-:Y:S01]  /*16c70*/  @!P3 IMAD.IADD R45, R45, 0x1, -R9 ;  /* 0x000000012d2db824 */ /* 0x000fe200078e0a09 */
[----:B------:R-:W-:Y:S02]  /*16c80*/  ISETP.GE.AND P3, PT, R50, RZ, PT ;  /* 0x000000ff3200720c */ /* 0x000fe40003f66270 */
[----:B------:R-:W-:Y:S01]  /*16c90*/  LEA.HI.X.SX32 R50, R43, R5, 0x1, P2 ;  /* 0x000000052b327211 */ /* 0x000fe200010f0eff */
[----:B0-----:R-:W-:-:S04]  /*16ca0*/  @P0 IMAD.MOV.U32 R16, RZ, RZ, R51 ;  /* 0x000000ffff100224 */ /* 0x001fc800078e0033 */
[----:B------:R-:W-:-:S05]  /*16cb0*/  @P0 IMAD.MOV.U32 R17, RZ, RZ, R50 ;  /* 0x000000ffff110224 */ /* 0x000fca00078e0032 */
[----:B------:R0:W3:Y:S01]  /*16cc0*/  @P0 LDG.E.U8 R61, desc[UR20][R16.64] ;  /* 0x00000014103d0981 */ /* 0x0000e2000c1e1100 */
[----:B------:R-:W-:-:S13]  /*16cd0*/  ISETP.GT.U32.AND P5, PT, R9, R46, PT ;  /* 0x0000002e0900720c */ /* 0x000fda0003fa4070 */
[--C-:B------:R-:W-:Y:S01]  /*16ce0*/  @!P5 IMAD.IADD R46, R46, 0x1, -R9.reuse ;  /* 0x000000012e2ed824 */ /* 0x100fe200078e0a09 */
[----:B------:R-:W-:Y:S01]  /*16cf0*/  ISETP.GT.U32.AND P5, PT, R9, R11, PT ;  /* 0x0000000b0900720c */ /* 0x000fe20003fa4070 */
[----:B--2---:R2:W-:Y:S04]  /*16d00*/  STL [R1+0x1a4], R49 ;  /* 0x0001a43101007387 */ /* 0x0045e80000100800 */
[----:B--2---:R-:W2:Y:S08]  /*16d10*/  LDL.LU R49, [R1+0x18b4] ;  /* 0x0018b40001317983 */ /* 0x004eb00000300800 */
[----:B------:R-:W-:Y:S01]  /*16d20*/  @!P5 IMAD.IADD R11, R11, 0x1, -R9 ;  /* 0x000000010b0bd824 */ /* 0x000fe200078e0a09 */
[C---:B------:R-:W-:Y:S01]  /*16d30*/  ISETP.GT.U32.AND P2, PT, R9.reuse, R44, PT ;  /* 0x0000002c0900720c */ /* 0x040fe20003f44070 */
[----:B------:R-:W-:Y:S01]  /*16d40*/  @!P6 IMAD.MOV R46, RZ, RZ, -R46 ;  /* 0x000000ffff2ee224 */ /* 0x000fe200078e0a2e */
[C---:B----4-:R-:W-:Y:S01]  /*16d50*/  ISETP.GT.U32.AND P5, PT, R9.reuse, R48, PT ;  /* 0x000000300900720c */ /* 0x050fe20003fa4070 */
[----:B------:R-:W-:Y:S01]  /*16d60*/  @!P3 IMAD.MOV R45, RZ, RZ, -R45 ;  /* 0x000000ffff2db224 */ /* 0x000fe200078e0a2d */
[----:B------:R-:W-:-:S02]  /*16d70*/  ISETP.GT.U32.AND P6, PT, R9, R11, PT ;  /* 0x0000000b0900720c */ /* 0x000fc40003fc4070 */
[----:B---3--:R-:W-:Y:S02]  /*16d80*/  ISETP.GE.AND P3, PT, R53, RZ, PT ;  /* 0x000000ff3500720c */ /* 0x008fe40003f66270 */
[C---:B------:R-:W-:Y:S02]  /*16d90*/  SEL R46, R47.reuse, R46, !P1 ;  /* 0x0000002e2f2e7207 */ /* 0x040fe40004800000 */
[----:B------:R-:W-:-:S03]  /*16da0*/  SEL R45, R47, R45, !P1 ;  /* 0x0000002d2f2d7207 */ /* 0x000fc60004800000 */
[----:B------:R-:W-:Y:S01]  /*16db0*/  IMAD R46, R46, UR6, RZ ;  /* 0x000000062e2e7c24 */ /* 0x000fe2000f8e02ff */
[----:B------:R3:W-:Y:S01]  /*16dc0*/  STL [R1+0xa34], R50 ;  /* 0x000a343201007387 */ /* 0x0007e20000100800 */
[----:B-1----:R-:W-:Y:S01]  /*16dd0*/  IMAD R45, R45, UR4, RZ ;  /* 0x000000042d2d7c24 */ /* 0x002fe2000f8e02ff */
[----:B------:R-:W-:Y:S01]  /*16de0*/  PRMT R52, RZ, 0x7610, R52 ;  /* 0x00007610ff347816 */ /* 0x000fe20000000034 */
[----:B------:R-:W-:Y:S01]  /*16df0*/  @!P2 IMAD.IADD R44, R44, 0x1, -R9 ;  /* 0x000000012c2ca824 */ /* 0x000fe200078e0a09 */
[----:B------:R-:W-:Y:S01]  /*16e00*/  PRMT R55, RZ, 0x7610, R55 ;  /* 0x00007610ff377816 */ /* 0x000fe20000000037 */
[--C-:B------:R-:W-:Y:S01]  /*16e10*/  @!P5 IMAD.IADD R48, R48, 0x1, -R9.reuse ;  /* 0x000000013030d824 */ /* 0x100fe200078e0a09 */
[CC--:B0-----:R-:W-:Y:S01]  /*16e20*/  IADD3 R16, P5, PT, R46.reuse, R8.reuse, RZ ;  /* 0x000000082e107210 */ /* 0x0c1fe20007fbe0ff */
[----:B------:R-:W-:Y:S01]  /*16e30*/  @!P6 IMAD.IADD R11, R11, 0x1, -R9 ;  /* 0x000000010b0be824 */ /* 0x000fe200078e0a09 */
[C---:B------:R-:W-:Y:S01]  /*16e40*/  IADD3 R53, P6, PT, R45.reuse, R8, RZ ;  /* 0x000000082d357210 */ /* 0x040fe20007fde0ff */
[----:B------:R-:W-:Y:S01]  /*16e50*/  @!P3 IMAD.MOV R44, RZ, RZ, -R44 ;  /* 0x000000ffff2cb224 */ /* 0x000fe200078e0a2c */
[----:B---3--:R-:W3:Y:S01]  /*16e60*/  LDL.LU R50, [R1+0x18b0] ;  /* 0x0018b00001327983 */ /* 0x008ee20000300800 */
[-C--:B------:R-:W-:Y:S01]  /*16e70*/  LEA.HI.X.SX32 R17, R46, R5.reuse, 0x1, P5 ;  /* 0x000000052e117211 */ /* 0x080fe200028f0eff */
[----:B------:R-:W0:Y:S01]  /*16e80*/  LDCU UR4, c[0x0][0x3b0] ;  /* 0x00007600ff0477ac */ /* 0x000e220008000800 */
[----:B------:R-:W-:Y:S01]  /*16e90*/  ISETP.GE.AND P5, PT, R54, RZ, PT ;  /* 0x000000ff3600720c */ /* 0x000fe20003fa6270 */
[----:B------:R-:W4:Y:S01]  /*16ea0*/  LDL.LU R51, [R1+0x18ac] ;  /* 0x0018ac0001337983 */ /* 0x000f220000300800 */
[----:B------:R-:W-:Y:S01]  /*16eb0*/  LEA.HI.X.SX32 R54, R45, R5, 0x1, P6 ;  /* 0x000000052d367211 */ /* 0x000fe200030f0eff */
[----:B------:R-:W1:Y:S02]  /*16ec0*/  LDCU UR6, c[0x0][0x3b0] ;  /* 0x00007600ff0677ac */ /* 0x000e640008000800 */
[----:B------:R0:W-:Y:S01]  /*16ed0*/  STL [R1+0x1a0], R61 ;  /* 0x0001a03d01007387 */ /* 0x0001e20000100800 */
[----:B------:R-:W-:-:S03]  /*16ee0*/  SEL R44, R47, R44, !P1 ;  /* 0x0000002c2f2c7207 */ /* 0x000fc60004800000 */
[----:B------:R1:W3:Y:S01]  /*16ef0*/  @P0 LDG.E.U8 R52, desc[UR20][R16.64] ;  /* 0x0000001410340981 */ /* 0x0002e2000c1e1100 */
[----:B0-----:R-:W-:-:S03]  /*16f00*/  IMAD.MOV.U32 R61, RZ, RZ, R57 ;  /* 0x000000ffff3d7224 */ /* 0x001fc600078e0039 */
[----:B------:R-:W3:Y:S04]  /*16f10*/  LDL R57, [R1+0x1334] ;  /* 0x0013340001397983 */ /* 0x000ee80000100800 */
[----:B------:R1:W-:Y:S01]  /*16f20*/  STL [R1+0xa78], R16 ;  /* 0x000a781001007387 */ /* 0x0003e20000100800 */
[----:B------:R-:W-:Y:S01]  /*16f30*/  IMAD R44, R44, UR5, RZ ;  /* 0x000000052c2c7c24 */ /* 0x000fe2000f8e02ff */
[----:B------:R-:W-:Y:S02]  /*16f40*/  PRMT R56, RZ, 0x7610, R56 ;  /* 0x00007610ff387816 */ /* 0x000fe40000000038 */
[C---:B--2---:R-:W-:Y:S01]  /*16f50*/  ISETP.GT.U32.AND P2, PT, R9.reuse, R49, PT ;  /* 0x000000310900720c */ /* 0x044fe20003f44070 */
[----:B------:R-:W-:Y:S01]  /*16f60*/  STL [R1+0xab8], R53 ;  /* 0x000ab83501007387 */ /* 0x000fe20000100800 */
[----:B-1----:R-:W-:Y:S01]  /*16f70*/  @P0 IMAD.MOV.U32 R16, RZ, RZ, R53 ;  /* 0x000000ffff100224 */ /* 0x002fe200078e0035 */
[----:B------:R-:W-:Y:S01]  /*16f80*/  ISETP.GT.U32.AND P3, PT, R9, R48, PT ;  /* 0x000000300900720c */ /* 0x000fe20003f64070 */
[----:B------:R-:W-:Y:S01]  /*16f90*/  @!P5 IMAD.MOV R11, RZ, RZ, -R11 ;  /* 0x000000ffff0bd224 */ /* 0x000fe200078e0a0b */
[----:B------:R0:W-:Y:S01]  /*16fa0*/  STL [R1+0xa74], R17 ;  /* 0x000a741101007387 */ /* 0x0001e20000100800 */
[----:B------:R-:W-:Y:S01]  /*16fb0*/  PRMT R71, RZ, 0x7610, R71 ;  /* 0x00007610ff477816 */ /* 0x000fe20000000047 */
[----:B------:R-:W1:Y:S01]  /*16fc0*/  LDCU UR5, c[0x0][0x3b0] ;  /* 0x00007600ff0577ac */ /* 0x000e620008000800 */
[----:B0-----:R-:W-:-:S05]  /*16fd0*/  @P0 IMAD.MOV.U32 R17, RZ, RZ, R54 ;  /* 0x000000ffff110224 */ /* 0x001fca00078e0036 */
[----:B------:R-:W-:Y:S01]  /*16fe0*/  @!P2 IMAD.IADD R49, R49, 0x1, -R9 ;  /* 0x000000013131a824 */ /* 0x000fe200078e0a09 */
[----:B------:R0:W2:Y:S02]  /*16ff0*/  @P0 LDG.E.U8 R55, desc[UR20][R16.64] ;  /* 0x0000001410370981 */ /* 0x0000a4000c1e1100 */
[----:B0-----:R-:W-:-:S04]  /*17000*/  IADD3 R16, P2, PT, R44, R8, RZ ;  /* 0x000000082c107210 */ /* 0x001fc80007f5e0ff */
[----:B------:R-:W-:-:S05]  /*17010*/  LEA.HI.X.SX32 R17, R44, R5, 0x1, P2 ;  /* 0x000000052c117211 */ /* 0x000fca00010f0eff */
[----:B------:R-:W4:Y:S04]  /*17020*/  @P0 LDG.E.U8 R56, desc[UR20][R16.64] ;  /* 0x0000001410380981 */ /* 0x000f28000c1e1100 */
[----:B------:R-:W-:Y:S04]  /*17030*/  STL [R1+0xab4], R54 ;  /* 0x000ab43601007387 */ /* 0x000fe80000100800 */
[----:B---3--:R0:W-:Y:S01]  /*17040*/  STL [R1+0x19c], R52 ;  /* 0x00019c3401007387 */ /* 0x0081e20000100800 */
[----:B------:R-:W-:-:S03]  /*17050*/  ISETP.GE.AND P6, PT, R57, RZ, PT ;  /* 0x000000ff3900720c */ /* 0x000fc60003fc6270 */
[----:B0-----:R-:W3:Y:S04]  /*17060*/  LDL.LU R52, [R1+0x18a8] ;  /* 0x0018a80001347983 */ /* 0x001ee80000300800 */
[----:B------:R-:W3:Y:S04]  /*17070*/  LDL.LU R54, [R1+0x18a4] ;  /* 0x0018a40001367983 */ /* 0x000ee80000300800 */
[----:B------:R-:W3:Y:S04]  /*17080*/  LDL.LU R53, [R1+0x18a0] ;  /* 0x0018a00001357983 */ /* 0x000ee80000300800 */
[----:B--2---:R0:W-:Y:S04]  /*17090*/  STL [R1+0x198], R55 ;  /* 0x0001983701007387 */ /* 0x0041e80000100800 */
[----:B0-----:R-:W2:Y:S04]  /*170a0*/  LDL.LU R55, [R1+0x189c] ;  /* 0x00189c0001377983 */ /* 0x001ea80000300800 */
[----:B------:R-:W2:Y:S04]  /*170b0*/  LDL R57, [R1+0x13a8] ;  /* 0x0013a80001397983 */ /* 0x000ea80000100800 */
[----:B------:R-:W-:Y:S04]  /*170c0*/  STL [R1+0xaf0], R16 ;  /* 0x000af01001007387 */ /* 0x000fe80000100800 */
[----:B------:R-:W-:Y:S04]  /*170d0*/  STL [R1+0xaec], R17 ;  /* 0x000aec1101007387 */ /* 0x000fe80000100800 */
[----:B----4-:R0:W-:Y:S04]  /*170e0*/  STL [R1+0x194], R56 ;  /* 0x0001943801007387 */ /* 0x0101e80000100800 */
[----:B0-----:R-:W4:Y:S04]  /*170f0*/  LDL.LU R56, [R1+0x1898] ;  /* 0x0018980001387983 */ /* 0x001f280000300800 */
        /* <DEDUP_REMOVED lines=18> */
[----:B------:R-:W-:-:S05]  /*17220*/  SEL R48, R47, R48, !P1 ;  /* 0x000000302f307207 */ /* 0x000fca0004800000 */
[----:B------:R-:W-:Y:S01]  /*17230*/  IMAD R48, R48, UR4, RZ ;  /* 0x0000000430307c24 */ /* 0x000fe2000f8e02ff */
[----:B------:R-:W-:Y:S01]  /*17240*/  PRMT R59, RZ, 0x7610, R59 ;  /* 0x00007610ff3b7816 */ /* 0x000fe2000000003b */
[----:B------:R-:W1:Y:S04]  /*17250*/  LDCU UR4, c[0x0][0x3b0] ;  /* 0x00007600ff0477ac */ /* 0x000e680008000800 */
[----:B------:R-:W-:Y:S01]  /*17260*/  @!P2 IMAD.IADD R49, R49, 0x1, -R9 ;  /* 0x000000013131a824 */ /* 0x000fe200078e0a09 */
[----:B0-----:R-:W-:-:S04]  /*17270*/  IADD3 R16, P2, PT, R48, R8, RZ ;  /* 0x0000000830107210 */ /* 0x001fc80007f5e0ff */
[----:B------:R-:W-:Y:S02]  /*17280*/  LEA.HI.X.SX32 R17, R48, R5, 0x1, P2 ;  /* 0x0000000530117211 */ /* 0x000fe400010f0eff */
[----:B------:R-:W-:-:S03]  /*17290*/  ISETP.GE.AND P2, PT, R57, RZ, PT ;  /* 0x000000ff3900720c */ /* 0x000fc60003f46270 */
[----:B------:R-:W3:Y:S01]  /*172a0*/  @P0 LDG.E.U8 R59, desc[UR20][R16.64] ;  /* 0x00000014103b0981 */ /* 0x000ee2000c1e1100 */
[----:B------:R-:W-:-:S03]  /*172b0*/  ISETP.GT.U32.AND P5, PT, R9, R51, PT ;  /* 0x000000330900720c */ /* 0x000fc60003fa4070 */
[----:B--2---:R0:W-:Y:S02]  /*172c0*/  STL [R1+0x190], R71 ;  /* 0x0001904701007387 */ /* 0x0041e40000100800 */
[----:B0-----:R-:W-:Y:S02]  /*172d0*/  IMAD.MOV.U32 R71, RZ, RZ, R61 ;  /* 0x000000ffff477224 */ /* 0x001fe400078e003d */
[----:B------:R-:W2:Y:S04]  /*172e0*/  LDL R61, [R1+0x13e8] ;  /* 0x0013e800013d7983 */ /* 0x000ea80000100800 */
[----:B------:R0:W-:Y:S04]  /*172f0*/  STL [R1+0x358], R16 ;  /* 0x0003581001007387 */ /* 0x0001e80000100800 */
[----:B------:R1:W-:Y:S04]  /*17300*/  STL [R1+0x354], R17 ;  /* 0x0003541101007387 */ /* 0x0003e80000100800 */
[----:B------:R-:W2:Y:S04]  /*17310*/  LDL.LU R57, [R1+0x1894] ;  /* 0x0018940001397983 */ /* 0x000ea80000300800 */
[----:B0-----:R-:W2:Y:S01]  /*17320*/  LDL R16, [R1+0x13c8] ;  /* 0x0013c80001107983 */ /* 0x001ea20000100800 */
[----:B------:R-:W-:-:S02]  /*17330*/  @!P5 IMAD.IADD R51, R51, 0x1, -R9 ;  /* 0x000000013333d824 */ /* 0x000fc400078e0a09 */
[----:B------:R-:W-:-:S03]  /*17340*/  @!P3 IMAD.MOV R49, RZ, RZ, -R49 ;  /* 0x000000ffff31b224 */ /* 0x000fc600078e0a31 */
[C---:B------:R-:W-:Y:S02]  /*17350*/  ISETP.GT.U32.AND P6, PT, R9.reuse, R51, PT ;  /* 0x000000330900720c */ /* 0x040fe40003fc4070 */
[----:B---3--:R-:W-:Y:S02]  /*17360*/  ISETP.GT.U32.AND P3, PT, R9, R52, PT ;  /* 0x000000340900720c */ /* 0x008fe40003f64070 */
[----:B------:R-:W-:Y:S02]  /*17370*/  SEL R49, R47, R49, !P1 ;  /* 0x000000312f317207 */ /* 0x000fe40004800000 */
[----:B------:R-:W-:-:S03]  /*17380*/  ISETP.GT.U32.AND P5, PT, R9, R50, PT ;  /* 0x000000320900720c */ /* 0x000fc60003fa4070 */
[----:B-1----:R-:W-:Y:S01]  /*17390*/  IMAD R49, R49, UR5, RZ ;  /* 0x0000000531317c24 */ /* 0x002fe2000f8e02ff */
[----:B------:R0:W-:Y:S01]  /*173a0*/  STL [R1+0x18c], R59 ;  /* 0x00018c3b01007387 */ /* 0x0001e20000100800 */
[----:B------:R-:W-:Y:S01]  /*173b0*/  PRMT R58, RZ, 0x7610, R58 ;  /* 0x00007610ff3a7816 */ /* 0x000fe2000000003a */
[----:B------:R-:W1:Y:S01]  /*173c0*/  LDCU UR5, c[0x0][0x3b0] ;  /* 0x00007600ff0577ac */ /* 0x000e620008000800 */
[--C-:B------:R-:W-:Y:S01]  /*173d0*/  @!P6 IMAD.IADD R51, R51, 0x1, -R9.reuse ;  /* 0x000000013333e824 */ /* 0x100fe200078e0a09 */
[----:B------:R-:W-:Y:S01]  /*173e0*/  IADD3 R17, P6, PT, R49, R8, RZ ;  /* 0x0000000831117210 */ /* 0x000fe20007fde0ff */
[--C-:B------:R-:W-:Y:S01]  /*173f0*/  @!P3 IMAD.IADD R52, R52, 0x1, -R9.reuse ;  /* 0x000000013434b824 */ /* 0x100fe200078e0a09 */
[----:B0-----:R-:W3:Y:S04]  /*17400*/  LDL R59, [R1+0x1408] ;  /* 0x00140800013b7983 */ /* 0x001ee80000100800 */
[----:B------:R0:W-:Y:S01]  /*17410*/  STL [R1+0x398], R17 ;  /* 0x0003981101007387 */ /* 0x0001e20000100800 */
[----:B------:R-:W-:-:S04]  /*17420*/  @!P5 IMAD.IADD R50, R50, 0x1, -R9 ;  /* 0x000000013232d824 */ /* 0x000fc800078e0a09 */
[----:B------:R-:W-:-:S05]  /*17430*/  @!P2 IMAD.MOV R50, RZ, RZ, -R50 ;  /* 0x000000ffff32a224 */ /* 0x000fca00078e0a32 */
[----:B------:R-:W-:-:S05]  /*17440*/  SEL R50, R47, R50, !P1 ;  /* 0x000000322f327207 */ /* 0x000fca0004800000 */
[----:B------:R-:W-:Y:S01]  /*17450*/  IMAD R50, R50, UR4, RZ ;  /* 0x0000000432327c24 */ /* 0x000fe2000f8e02ff */
[----:B------:R-:W-:Y:S01]  /*17460*/  PRMT R62, RZ, 0x7610, R62 ;  /* 0x00007610ff3e7816 */ /* 0x000fe2000000003e */
[----:B------:R-:W0:Y:S01]  /*17470*/  LDCU UR4, c[0x0][0x3b0] ;  /* 0x00007600ff0477ac */ /* 0x000e220008000800 */
[----:B--2---:R-:W-:Y:S02]  /*17480*/  ISETP.GE.AND P3, PT, R16, RZ, PT ;  /* 0x000000ff1000720c */ /* 0x004fe40003f66270 */
[----:B------:R-:W-:-:S04]  /*17490*/  LEA.HI.X.SX32 R16, R49, R5, 0x1, P6 ;  /* 0x0000000531107211 */ /* 0x000fc800030f0eff */
[-C--:B0-----:R-:W-:Y:S01]  /*174a0*/  @P0 LOP3.LUT R17, R17, R16.reuse, RZ, 0x3c, !PT ;  /* 0x0000001011110212 */ /* 0x081fe200078e3cff */
[----:B------:R0:W-:Y:S01]  /*174b0*/  STL [R1+0x394], R16 ;  /* 0x0003941001007387 */ /* 0x0001e20000100800 */
[----:B------:R-:W-:Y:S02]  /*174c0*/  ISETP.GT.U32.AND P6, PT, R9, R53, PT ;  /* 0x000000350900720c */ /* 0x000fe40003fc4070 */
[----:B0-----:R-:W-:-:S04]  /*174d0*/  @P0 LOP3.LUT R16, R17, R16, RZ, 0x3c, !PT ;  /* 0x0000001011100212 */ /* 0x001fc800078e3cff */
[----:B------:R-:W-:-:S05]  /*174e0*/  @P0 LOP3.LUT R17, R17, R16, RZ, 0x3c, !PT ;  /* 0x0000001011110212 */ /* 0x000fca00078e3cff */
[----:B------:R0:W2:Y:S02]  /*174f0*/  @P0 LDG.E.U8 R58, desc[UR20][R16.64] ;  /* 0x00000014103a0981 */ /* 0x0000a4000c1e1100 */
[----:B------:R-:W-:Y:S01]  /*17500*/  @!P6 IMAD.IADD R53, R53, 0x1, -R9 ;  /* 0x000000013535e824 */ /* 0x000fe200078e0a09 */
[----:B0-----:R-:W-:-:S04]  /*17510*/  IADD3 R16, P6, PT, R50, R8, RZ ;  /* 0x0000000832107210 */ /* 0x001fc80007fde0ff */
[----:B------:R-:W-:-:S05]  /*17520*/  LEA.HI.X.SX32 R17, R50, R5, 0x1, P6 ;  /* 0x0000000532117211 */ /* 0x000fca00030f0eff */
[----:B------:R0:W4:Y:S01]  /*17530*/  @P0 LDG.E.U8 R62, desc[UR20][R16.64] ;  /* 0x00000014103e0981 */ /* 0x000122000c1e1100 */
[----:B------:R-:W-:Y:S01]  /*17540*/  ISETP.GT.U32.AND P2, PT, R9, R52, PT ;  /* 0x000000340900720c */ /* 0x000fe20003f44070 */
[----:B------:R-:W-:Y:S01]  /*17550*/  @!P3 IMAD.MOV R51, RZ, RZ, -R51 ;  /* 0x000000ffff33b224 */ /* 0x000fe200078e0a33 */
[----:B------:R-:W-:-:S04]  /*17560*/  ISETP.GE.AND P3, PT, R61, RZ, PT ;  /* 0x000000ff3d00720c */ /* 0x000fc80003f66270 */
[----:B------:R-:W-:-:S05]  /*17570*/  SEL R51, R47, R51, !P1 ;  /* 0x000000332f337207 */ /* 0x000fca0004800000 */
[----:B-1----:R-:W-:Y:S01]  /*17580*/  IMAD R51, R51, UR5, RZ ;  /* 0x0000000533337c24 */ /* 0x002fe2000f8e02ff */
[----:B------:R-:W-:Y:S01]  /*17590*/  PRMT R66, RZ, 0x7610, R66 ;  /* 0x00007610ff427816 */ /* 0x000fe20000000042 */
[----:B------:R-:W-:Y:S01]  /*175a0*/  @!P2 IMAD.IADD R52, R52, 0x1, -R9 ;  /* 0x000000013434a824 */ /* 0x000fe200078e0a09 */
[----:B---3--:R-:W-:Y:S01]  /*175b0*/  ISETP.GE.AND P2, PT, R59, RZ, PT ;  /* 0x000000ff3b00720c */ /* 0x008fe20003f46270 */
[----:B------:R-:W1:Y:S01]  /*175c0*/  LDCU UR5, c[0x0][0x3b0] ;  /* 0x00007600ff0577ac */ /* 0x000e620008000800 */
[----:B------:R-:W-:Y:S02]  /*175d0*/  IADD3 R59, P6, PT, R51, R8, RZ ;  /* 0x00000008333b7210 */ /* 0x000fe40007fde0ff */
[----:B------:R-:W-:Y:S01]  /*175e0*/  ISETP.GT.U32.AND P5, PT, R9, R54, PT ;  /* 0x000000360900720c */ /* 0x000fe20003fa4070 */
[----:B--2---:R2:W-:Y:S04]  /*175f0*/  STL [R1+0x188], R58 ;  /* 0x0001883a01007387 */ /* 0x0045e80000100800 */
[----:B--2---:R-:W2:Y:S04]  /*17600*/  LDL.LU R58, [R1+0x1890] ;  /* 0x00189000013a7983 */ /* 0x004ea80000300800 */
[----:B------:R-:W3:Y:S04]  /*17610*/  LDL R61, [R1+0x1424] ;  /* 0x00142400013d7983 */ /* 0x000ee80000100800 */
[----:B------:R0:W-:Y:S04]  /*17620*/  STL [R1+0x3d8], R16 ;  /* 0x0003d81001007387 */ /* 0x0001e80000100800 */
[----:B------:R1:W-:Y:S01]  /*17630*/  STL [R1+0x3d4], R17 ;  /* 0x0003d41101007387 */ /* 0x0003e20000100800 */
[----:B0-----:R-:W-:-:S03]  /*17640*/  @P0 IMAD.MOV.U32 R16, RZ, RZ, R59 ;  /* 0x000000ffff100224 */ /* 0x001fc600078e003b */
[----:B----4-:R0:W-:Y:S01]  /*17650*/  STL [R1+0x180], R62 ;  /* 0x0001803e01007387 */ /* 0x0101e20000100800 */
[----:B-1----:R-:W-:-:S05]  /*17660*/  LEA.HI.X.SX32 R17, R51, R5, 0x1, P6 ;  /* 0x0000000533117211 */ /* 0x002fca00030f0eff */
[----:B------:R1:W4:Y:S04]  /*17670*/  @P0 LDG.E.U8 R66, desc[UR20][R16.64] ;  /* 0x0000001410420981 */ /* 0x000328000c1e1100 */
[----:B0-----:R-:W2:Y:S01]  /*17680*/  LDL R62, [R1+0x1450] ;  /* 0x00145000013e7983 */ /* 0x001ea20000100800 */
[----:B------:R-:W-:-:S05]  /*17690*/  @!P5 IMAD.IADD R54, R54, 0x1, -R9 ;  /* 0x000000013636d824 */ /* 0x000fca00078e0a09 */
[----:B------:R-:W-:Y:S01]  /*176a0*/  ISETP.GT.U32.AND P5, PT, R9, R54, PT ;  /* 0x000000360900720c */ /* 0x000fe20003fa4070 */
[----:B------:R-:W-:-:S12]  /*176b0*/  @!P3 IMAD.MOV R52, RZ, RZ, -R52 ;  /* 0x000000ffff34b224 */ /* 0x000fd800078e0a34 */
[----:B------:R-:W-:Y:S01]  /*176c0*/  @!P5 IMAD.IADD R54, R54, 0x1, -R9 ;  /* 0x000000013636d824 */ /* 0x000fe200078e0a09 */
[C---:B------:R-:W-:Y:S02]  /*176d0*/  ISETP.GT.U32.AND P5, PT, R9.reuse, R55, PT ;  /* 0x000000370900720c */ /* 0x040fe40003fa4070 */
[C---:B------:R-:W-:Y:S02]  /*176e0*/  ISETP.GT.U32.AND P3, PT, R9.reuse, R53, PT ;  /* 0x000000350900720c */ /* 0x040fe40003f64070 */
[----:B------:R-:W-:Y:S01]  /*176f0*/  ISETP.GT.U32.AND P6, PT, R9, R56, PT ;  /* 0x000000380900720c */ /* 0x000fe20003fc4070 */
[----:B------:R-:W-:Y:S01]  /*17700*/  @!P2 IMAD.MOV R54, RZ, RZ, -R54 ;  /* 0x000000ffff36a224 */ /* 0x000fe200078e0a36 */
[----:B------:R-:W-:-:S07]  /*17710*/  SEL R52, R47, R52, !P1 ;  /* 0x000000342f347207 */ /* 0x000fce0004800000 */
[----:B------:R-:W-:Y:S01]  /*17720*/  @!P5 IMAD.IADD R55, R55, 0x1, -R9 ;  /* 0x000000013737d824 */ /* 0x000fe200078e0a09 */
[----:B------:R-:W-:-:S04]  /*17730*/  SEL R54, R47, R54, !P1 ;  /* 0x000000362f367207 */ /* 0x000fc80004800000 */
[----:B------:R-:W-:Y:S01]  /*17740*/  ISETP.GT.U32.AND P5, PT, R9, R55, PT ;  /* 0x000000370900720c */ /* 0x000fe20003fa4070 */
[----:B------:R-:W-:Y:S01]  /*17750*/  IMAD R52, R52, UR6, RZ ;  /* 0x0000000634347c24 */ /* 0x000fe2000f8e02ff */
[----:B------:R0:W-:Y:S01]  /*17760*/  STL [R1+0x438], R59 ;  /* 0x0004383b01007387 */ /* 0x0001e20000100800 */
[--C-:B------:R-:W-:Y:S01]  /*17770*/  @!P3 IMAD.IADD R53, R53, 0x1, -R9.reuse ;  /* 0x000000013535b824 */ /* 0x100fe200078e0a09 */
[----:B------:R-:W-:Y:S01]  /*17780*/  PRMT R60, RZ, 0x7610, R60 ;  /* 0x00007610ff3c7816 */ /* 0x000fe2000000003c */
[----:B------:R-:W-:Y:S02]  /*17790*/  IMAD R54, R54, UR4, RZ ;  /* 0x0000000436367c24 */ /* 0x000fe4000f8e02ff */
[----:B------:R-:W-:Y:S01]  /*177a0*/  @!P6 IMAD.IADD R56, R56, 0x1, -R9 ;  /* 0x000000013838e824 */ /* 0x000fe200078e0a09 */
[C---:B-1----:R-:W-:Y:S01]  /*177b0*/  IADD3 R16, P6, PT, R52.reuse, R8, RZ ;  /* 0x0000000834107210 */ /* 0x042fe20007fde0ff */
[----:B------:R1:W-:Y:S01]  /*177c0*/  STL [R1+0x434], R17 ;  /* 0x0004341101007387 */ /* 0x0003e20000100800 */
[----:B------:R-:W-:Y:S01]  /*177d0*/  PRMT R63, RZ, 0x7610, R63 ;  /* 0x00007610ff3f7816 */ /* 0x000fe2000000003f */
[----:B------:R-:W2:Y:S01]  /*177e0*/  LDCU UR4, c[0x0][0x3b0] ;  /* 0x00007600ff0477ac */ /* 0x000ea20008000800 */
[----:B------:R-:W-:Y:S01]  /*177f0*/  ISETP.GT.U32.AND P3, PT, R9, R56, PT ;  /* 0x000000380900720c */ /* 0x000fe20003f64070 */
[----:B------:R-:W-:Y:S01]  /*17800*/  @!P5 IMAD.IADD R55, R55, 0x1, -R9 ;  /* 0x000000013737d824 */ /* 0x000fe200078e0a09 */
[----:B0-----:R-:W2:Y:S01]  /*17810*/  LDL.LU R59, [R1+0x188c] ;  /* 0x00188c00013b7983 */ /* 0x001ea20000300800 */
[----:B------:R-:W-:Y:S01]  /*17820*/  PRMT R65, RZ, 0x7610, R65 ;  /* 0x00007610ff417816 */ /* 0x000fe20000000041 */
[----:B------:R-:W0:Y:S01]  /*17830*/  LDCU UR6, c[0x0][0x3b0] ;  /* 0x00007600ff0677ac */ /* 0x000e220008000800 */
[----:B-1----:R-:W-:-:S05]  /*17840*/  LEA.HI.X.SX32 R17, R52, R5, 0x1, P6 ;  /* 0x0000000534117211 */ /* 0x002fca00030f0eff */
[----:B------:R1:W2:Y:S03]  /*17850*/  @P0 LDG.E.U8 R60, desc[UR20][R16.64] ;  /* 0x00000014103c0981 */ /* 0x0002a6000c1e1100 */
[----:B------:R-:W-:Y:S01]  /*17860*/  @!P3 IMAD.IADD R56, R56, 0x1, -R9 ;  /* 0x000000013838b824 */ /* 0x000fe200078e0a09 */
[----:B---3--:R-:W-:-:S13]  /*17870*/  ISETP.GE.AND P2, PT, R61, RZ, PT ;  /* 0x000000ff3d00720c */ /* 0x008fda0003f46270 */
[----:B------:R-:W-:Y:S01]  /*17880*/  @!P2 IMAD.MOV R53, RZ, RZ, -R53 ;  /* 0x000000ffff35a224 */ /* 0x000fe200078e0a35 */
[----:B------:R-:W-:-:S04]  /*17890*/  IADD3 R61, P2, PT, R54, R8, RZ ;  /* 0x00000008363d7210 */ /* 0x000fc80007f5e0ff */
[----:B------:R-:W-:Y:S01]  /*178a0*/  SEL R53, R47, R53, !P1 ;  /* 0x000000352f357207 */ /* 0x000fe20004800000 */
[----:B----4-:R3:W-:Y:S01]  /*178b0*/  STL [R1+0x17c], R66 ;  /* 0x00017c4201007387 */ /* 0x0107e20000100800 */
[----:B--2---:R-:W-:Y:S02]  /*178c0*/  ISETP.GE.AND P5, PT, R62, RZ, PT ;  /* 0x000000ff3e00720c */ /* 0x004fe40003fa6270 */
[----:B------:R-:W-:Y:S01]  /*178d0*/  LEA.HI.X.SX32 R62, R54, R5, 0x1, P2 ;  /* 0x00000005363e7211 */ /* 0x000fe200010f0eff */
[----:B---3--:R-:W2:Y:S04]  /*178e0*/  LDL R66, [R1+0x1468] ;  /* 0x0014680001427983 */ /* 0x008ea80000100800 */
[----:B------:R1:W-:Y:S01]  /*178f0*/  STL [R1+0x478], R16 ;  /* 0x0004781001007387 */ /* 0x0003e20000100800 */
[----:B------:R-:W-:-:S05]  /*17900*/  IMAD R53, R53, UR5, RZ ;  /* 0x0000000535357c24 */ /* 0x000fca000f8e02ff */
[----:B------:R-:W-:Y:S01]  /*17910*/  @!P5 IMAD.MOV R55, RZ, RZ, -R55 ;  /* 0x000000ffff37d224 */ /* 0x000fe200078e0a37 */
[----:B------:R-:W-:Y:S01]  /*17920*/  STL [R1+0x4b8], R61 ;  /* 0x0004b83d01007387 */ /* 0x000fe20000100800 */
[----:B------:R-:W-:Y:S01]  /*17930*/  PRMT R80, RZ, 0x7610, R80 ;  /* 0x00007610ff507816 */ /* 0x000fe20000000050 */
[----:B------:R-:W3:Y:S02]  /*17940*/  LDCU UR5, c[0x0][0x3b0] ;  /* 0x00007600ff0577ac */ /* 0x000ee40008000800 */
[----:B------:R4:W-:Y:S01]  /*17950*/  STL [R1+0x474], R17 ;  /* 0x0004741101007387 */ /* 0x0009e20000100800 */
[----:B-1----:R-:W-:Y:S02]  /*17960*/  @P0 IMAD.MOV.U32 R16, RZ, RZ, R61 ;  /* 0x000000ffff100224 */ /* 0x002fe400078e003d */
[----:B----4-:R-:W-:-:S05]  /*17970*/  @P0 IMAD.MOV.U32 R17, RZ, RZ, R62 ;  /* 0x000000ffff110224 */ /* 0x010fca00078e003e */
[----:B------:R1:W4:Y:S02]  /*17980*/  @P0 LDG.E.U8 R63, desc[UR20][R16.64] ;  /* 0x00000014103f0981 */ /* 0x000324000c1e1100 */
[----:B-1----:R-:W-:-:S04]  /*17990*/  IADD3 R16, P3, PT, R53, R8, RZ ;  /* 0x0000000835107210 */ /* 0x002fc80007f7e0ff */
[----:B------:R-:W-:-:S05]  /*179a0*/  LEA.HI.X.SX32 R17, R53, R5, 0x1, P3 ;  /* 0x0000000535117211 */ /* 0x000fca00018f0eff */
[----:B------:R-:W3:Y:S04]  /*179b0*/  @P0 LDG.E.U8 R65, desc[UR20][R16.64] ;  /* 0x0000001410410981 */ /* 0x000ee8000c1e1100 */
[----:B------:R-:W-:Y:S04]  /*179c0*/  STL [R1+0x4b4], R62 ;  /* 0x0004b43e01007387 */ /* 0x000fe80000100800 */
[----:B------:R1:W-:Y:S04]  /*179d0*/  STL [R1+0x178], R60 ;  /* 0x0001783c01007387 */ /* 0x0003e80000100800 */
[----:B-1----:R-:W3:Y:S04]  /*179e0*/  LDL.LU R60, [R1+0x1888] ;  /* 0x00188800013c7983 */ /* 0x002ee80000300800 */
[----:B------:R-:W3:Y:S04]  /*179f0*/  LDL.LU R62, [R1+0x1884] ;  /* 0x00188400013e7983 */ /* 0x000ee80000300800 */
[----:B------:R-:W3:Y:S01]  /*17a00*/  LDL.LU R61, [R1+0x1880] ;  /* 0x00188000013d7983 */ /* 0x000ee20000300800 */
[----:B--2---:R-:W-:-:S03]  /*17a10*/  ISETP.GE.AND P6, PT, R66, RZ, PT ;  /* 0x000000ff4200720c */ /* 0x004fc60003fc6270 */
[----:B----4-:R1:W-:Y:S04]  /*17a20*/  STL [R1+0x174], R63 ;  /* 0x0001743f01007387 */ /* 0x0103e80000100800 */
[----:B-1----:R-:W2:Y:S04]  /*17a30*/  LDL.LU R63, [R1+0x187c] ;  /* 0x00187c00013f7983 */ /* 0x002ea80000300800 */
[----:B------:R-:W4:Y:S04]  /*17a40*/  LDL R66, [R1+0x14ac] ;  /* 0x0014ac0001427983 */ /* 0x000f280000100800 */
[----:B------:R-:W-:Y:S04]  /*17a50*/  STL [R1+0x4f8], R16 ;  /* 0x0004f81001007387 */ /* 0x000fe80000100800 */
[----:B------:R-:W-:Y:S04]  /*17a60*/  STL [R1+0x4f4], R17 ;  /* 0x0004f41101007387 */ /* 0x000fe80000100800 */
[----:B---3--:R1:W-:Y:S04]  /*17a70*/  STL [R1+0x170], R65 ;  /* 0x0001704101007387 */ /* 0x0083e80000100800 */
[----:B-1----:R-:W3:Y:S04]  /*17a80*/  LDL.LU R65, [R1+0x1878] ;  /* 0x0018780001417983 */ /* 0x002ee80000300800 */
[----:B------:R-:W2:Y:S01]  /*17a90*/  LDL R16, [R1+0x1480] ;  /* 0x0014800001107983 */ /* 0x000ea20000100800 */
[----:B------:R-:W-:-:S02]  /*17aa0*/  ISETP.GT.U32.AND P5, PT, R9, R58, PT ;  /* 0x0000003a0900720c */ /* 0x000fc40003fa4070 */
[----:B------:R-:W-:Y:S01]  /*17ab0*/  SEL R55, R47, R55, !P1 ;  /* 0x000000372f377207 */ /* 0x000fe20004800000 */
[----:B------:R-:W-:-:S04]  /*17ac0*/  @!P6 IMAD.MOV R56, RZ, RZ, -R56 ;  /* 0x000000ffff38e224 */ /* 0x000fc800078e0a38 */
[----:B------:R-:W-:-:S06]  /*17ad0*/  IMAD R55, R55, UR7, RZ ;  /* 0x0000000737377c24 */ /* 0x000fcc000f8e02ff */
[----:B------:R-:W-:Y:S01]  /*17ae0*/  @!P5 IMAD.IADD R58, R58, 0x1, -R9 ;  /* 0x000000013a3ad824 */ /* 0x000fe200078e0a09 */
[C---:B------:R-:W-:Y:S01]  /*17af0*/  IADD3 R17, P6, PT, R55.reuse, R8, RZ ;  /* 0x0000000837117210 */ /* 0x040fe20007fde0ff */
[----:B------:R-:W1:Y:S04]  /*17b00*/  LDCU UR7, c[0x0][0x3b0] ;  /* 0x00007600ff0777ac */ /* 0x000e680008000800 */
        /* <DEDUP_REMOVED lines=14> */
[----:B------:R-:W1:Y:S10]  /*17bf0*/  LDCU UR4, c[0x0][0x3b0] ;  /* 0x00007600ff0477ac */ /* 0x000e740008000800 */
[----:B------:R-:W-:Y:S01]  /*17c00*/  @!P2 IMAD.IADD R57, R57, 0x1, -R9 ;  /* 0x000000013939a824 */ /* 0x000fe200078e0a09 */
[----:B0-----:R-:W-:-:S04]  /*17c10*/  IADD3 R16, P2, PT, R56, R8, RZ ;  /* 0x0000000838107210 */ /* 0x001fc80007f5e0ff */
[----:B------:R-:W-:Y:S02]  /*17c20*/  LEA.HI.X.SX32 R17, R56, R5, 0x1, P2 ;  /* 0x0000000538117211 */ /* 0x000fe400010f0eff */
[----:B----4-:R-:W-:-:S03]  /*17c30*/  ISETP.GE.AND P2, PT, R66, RZ, PT ;  /* 0x000000ff4200720c */ /* 0x010fc60003f46270 */
[----:B------:R-:W4:Y:S04]  /*17c40*/  @P0 LDG.E.U8 R68, desc[UR20][R16.64] ;  /* 0x0000001410440981 */ /* 0x000f28000c1e1100 */
[----:B--2---:R0:W-:Y:S02]  /*17c50*/  STL [R1+0x16c], R80 ;  /* 0x00016c5001007387 */ /* 0x0041e40000100800 */
[----:B0-----:R-:W-:Y:S02]  /*17c60*/  IMAD.MOV.U32 R80, RZ, RZ, R71 ;  /* 0x000000ffff507224 */ /* 0x001fe400078e0047 */
[----:B------:R-:W2:Y:S04]  /*17c70*/  LDL R71, [R1+0x14f0] ;  /* 0x0014f00001477983 */ /* 0x000ea80000100800 */
[----:B------:R0:W-:Y:S04]  /*17c80*/  STL [R1+0x578], R16 ;  /* 0x0005781001007387 */ /* 0x0001e80000100800 */
[----:B------:R1:W-:Y:S04]  /*17c90*/  STL [R1+0x574], R17 ;  /* 0x0005741101007387 */ /* 0x0003e80000100800 */
[----:B------:R-:W2:Y:S04]  /*17ca0*/  LDL.LU R66, [R1+0x1874] ;  /* 0x0018740001427983 */ /* 0x000ea80000300800 */
[----:B0-----:R-:W2:Y:S01]  /*17cb0*/  LDL R16, [R1+0x14c4] ;  /* 0x0014c40001107983 */ /* 0x001ea20000100800 */
[C---:B------:R-:W-:Y:S01]  /*17cc0*/  ISETP.GT.U32.AND P3, PT, R9.reuse, R59, PT ;  /* 0x0000003b0900720c */ /* 0x040fe20003f64070 */
[----:B------:R-:W-:Y:S01]  /*17cd0*/  @!P5 IMAD.MOV R57, RZ, RZ, -R57 ;  /* 0x000000ffff39d224 */ /* 0x000fe200078e0a39 */
[----:B------:R-:W-:-:S11]  /*17ce0*/  ISETP.GT.U32.AND P5, PT, R9, R60, PT ;  /* 0x0000003c0900720c */ /* 0x000fd60003fa4070 */
[----:B------:R-:W-:Y:S01]  /*17cf0*/  @!P3 IMAD.IADD R59, R59, 0x1, -R9 ;  /* 0x000000013b3bb824 */ /* 0x000fe200078e0a09 */
[----:B------:R-:W-:-:S04]  /*17d00*/  SEL R57, R47, R57, !P1 ;  /* 0x000000392f397207 */ /* 0x000fc80004800000 */
[----:B------:R-:W-:Y:S01]  /*17d10*/  ISETP.GT.U32.AND P3, PT, R9, R59, PT ;  /* 0x0000003b0900720c */ /* 0x000fe20003f64070 */
[----:B------:R-:W-:Y:S01]  /*17d20*/  IMAD R57, R57, UR5, RZ ;  /* 0x0000000539397c24 */ /* 0x000fe2000f8e02ff */
[----:B------:R-:W-:Y:S01]  /*17d30*/  ISETP.GT.U32.AND P6, PT, R9, R58, PT ;  /* 0x0000003a0900720c */ /* 0x000fe20003fc4070 */
[----:B------:R-:W-:Y:S01]  /*17d40*/  @!P5 IMAD.IADD R60, R60, 0x1, -R9 ;  /* 0x000000013c3cd824 */ /* 0x000fe200078e0a09 */
[----:B----4-:R0:W-:Y:S01]  /*17d50*/  STL [R1+0x168], R68 ;  /* 0x0001684401007387 */ /* 0x0101e20000100800 */
[----:B------:R-:W-:Y:S01]  /*17d60*/  PRMT R67, RZ, 0x7610, R67 ;  /* 0x00007610ff437816 */ /* 0x000fe20000000043 */
[----:B------:R-:W4:Y:S07]  /*17d70*/  LDCU UR5, c[0x0][0x3b0] ;  /* 0x00007600ff0577ac */ /* 0x000f2e0008000800 */
[--C-:B------:R-:W-:Y:S01]  /*17d80*/  @!P3 IMAD.IADD R59, R59, 0x1, -R9.reuse ;  /* 0x000000013b3bb824 */ /* 0x100fe200078e0a09 */
[----:B-1----:R-:W-:Y:S01]  /*17d90*/  IADD3 R17, P3, PT, R57, R8, RZ ;  /* 0x0000000839117210 */ /* 0x002fe20007f7e0ff */
[----:B0-----:R-:W3:Y:S04]  /*17da0*/  LDL R68, [R1+0x1508] ;  /* 0x0015080001447983 */ /* 0x001ee80000100800 */
[----:B------:R0:W-:Y:S01]  /*17db0*/  STL [R1+0x5b8], R17 ;  /* 0x0005b81101007387 */ /* 0x0001e20000100800 */
[----:B------:R-:W-:-:S04]  /*17dc0*/  @!P6 IMAD.IADD R58, R58, 0x1, -R9 ;  /* 0x000000013a3ae824 */ /* 0x000fc800078e0a09 */
[----:B------:R-:W-:-:S05]  /*17dd0*/  @!P2 IMAD.MOV R58, RZ, RZ, -R58 ;  /* 0x000000ffff3aa224 */ /* 0x000fca00078e0a3a */
[----:B------:R-:W-:-:S05]  /*17de0*/  SEL R58, R47, R58, !P1 ;  /* 0x0000003a2f3a7207 */ /* 0x000fca0004800000 */
[----:B------:R-:W-:Y:S01]  /*17df0*/  IMAD R58, R58, UR4, RZ ;  /* 0x000000043a3a7c24 */ /* 0x000fe2000f8e02ff */
[----:B------:R-:W-:Y:S01]  /*17e00*/  PRMT R70, RZ, 0x7610, R70 ;  /* 0x00007610ff467816 */ /* 0x000fe20000000046 */
[----:B------:R-:W1:Y:S01]  /*17e10*/  LDCU UR4, c[0x0][0x3b0] ;  /* 0x00007600ff0477ac */ /* 0x000e620008000800 */
        /* <DEDUP_REMOVED lines=11> */
[----:B------:R0:W2:Y:S01]  /*17ed0*/  @P0 LDG.E.U8 R70, desc[UR20][R16.64] ;  /* 0x0000001410460981 */ /* 0x0000a2000c1e1100 */
[----:B------:R-:W-:Y:S01]  /*17ee0*/  ISETP.GT.U32.AND P2, PT, R9, R60, PT ;  /* 0x0000003c0900720c */ /* 0x000fe20003f44070 */
[----:B------:R-:W-:Y:S01]  /*17ef0*/  @!P5 IMAD.MOV R59, RZ, RZ, -R59 ;  /* 0x000000ffff3bd224 */ /* 0x000fe200078e0a3b */
[----:B------:R-:W-:-:S04]  /*17f00*/  ISETP.GE.AND P5, PT, R71, RZ, PT ;  /* 0x000000ff4700720c */ /* 0x000fc80003fa6270 */
[----:B------:R-:W-:-:S05]  /*17f10*/  SEL R59, R47, R59, !P1 ;  /* 0x0000003b2f3b7207 */ /* 0x000fca0004800000 */
[----:B----4-:R-:W-:Y:S01]  /*17f20*/  IMAD R59, R59, UR5, RZ ;  /* 0x000000053b3b7c24 */ /* 0x010fe2000f8e02ff */
[----:B------:R-:W-:Y:S01]  /*17f30*/  PRMT R91, RZ, 0x7610, R91 ;  /* 0x00007610ff5b7816 */ /* 0x000fe2000000005b */
[----:B------:R-:W-:Y:S01]  /*17f40*/  @!P2 IMAD.IADD R60, R60, 0x1, -R9 ;  /* 0x000000013c3ca824 */ /* 0x000fe200078e0a09 */
[----:B---3--:R-:W-:Y:S01]  /*17f50*/  ISETP.GE.AND P2, PT, R68, RZ, PT ;  /* 0x000000ff4400720c */ /* 0x008fe20003f46270 */
[----:B------:R-:W3:Y:S02]  /*17f60*/  LDCU UR5, c[0x0][0x3b0] ;  /* 0x00007600ff0577ac */ /* 0x000ee40008000800 */
[----:B------:R-:W-:Y:S01]  /*17f70*/  @!P5 IMAD.MOV R60, RZ, RZ, -R60 ;  /* 0x000000ffff3cd224 */ /* 0x000fe200078e0a3c */
[----:B------:R-:W-:Y:S01]  /*17f80*/  IADD3 R68, P5, PT, R59, R8, RZ ;  /* 0x000000083b447210 */ /* 0x000fe20007fbe0ff */
[----:B--2---:R2:W-:Y:S04]  /*17f90*/  STL [R1+0x164], R67 ;  /* 0x0001644301007387 */ /* 0x0045e80000100800 */
[----:B--2---:R-:W2:Y:S04]  /*17fa0*/  LDL.LU R67, [R1+0x1870] ;  /* 0x0018700001437983 */ /* 0x004ea80000300800 */
[----:B------:R-:W4:Y:S04]  /*17fb0*/  LDL R71, [R1+0x1524] ;  /* 0x0015240001477983 */ /* 0x000f280000100800 */
[----:B------:R0:W-:Y:S04]  /*17fc0*/  STL [R1+0x5f8], R16 ;  /* 0x0005f81001007387 */ /* 0x0001e80000100800 */
[----:B------:R1:W-:Y:S01]  /*17fd0*/  STL [R1+0x5f4], R17 ;  /* 0x0005f41101007387 */ /* 0x0003e20000100800 */
[----:B0-----:R-:W-:-:S03]  /*17fe0*/  @P0 IMAD.MOV.U32 R16, RZ, RZ, R68 ;  /* 0x000000ffff100224 */ /* 0x001fc600078e0044 */
[----:B------:R0:W-:Y:S01]  /*17ff0*/  STL [R1+0x15c], R70 ;  /* 0x00015c4601007387 */ /* 0x0001e20000100800 */
[----:B-1----:R-:W-:-:S05]  /*18000*/  LEA.HI.X.SX32 R17, R59, R5, 0x1, P5 ;  /* 0x000000053b117211 */ /* 0x002fca00028f0eff */
[----:B------:R1:W2:Y:S04]  /*18010*/  @P0 LDG.E.U8 R91, desc[UR20][R16.64] ;  /* 0x00000014105b0981 */ /* 0x0002a8000c1e1100 */
[----:B0-----:R-:W3:Y:S01]  /*18020*/  LDL R70, [R1+0x1550] ;  /* 0x0015500001467983 */ /* 0x001ee20000100800 */
[C---:B------:R-:W-:Y:S02]  /*18030*/  ISETP.GT.U32.AND P6, PT, R9.reuse, R62, PT ;  /* 0x0000003e0900720c */ /* 0x040fe40003fc4070 */
[----:B------:R-:W-:-:S11]  /*18040*/  ISETP.GT.U32.AND P3, PT, R9, R63, PT ;  /* 0x0000003f0900720c */ /* 0x000fd60003f64070 */
[----:B------:R-:W-:-:S05]  /*18050*/  @!P6 IMAD.IADD R62, R62, 0x1, -R9 ;  /* 0x000000013e3ee824 */ /* 0x000fca00078e0a09 */
[----:B------:R-:W-:Y:S01]  /*18060*/  ISETP.GT.U32.AND P6, PT, R9, R62, PT ;  /* 0x0000003e0900720c */ /* 0x000fe20003fc4070 */
[----:B------:R-:W-:Y:S01]  /*18070*/  @!P3 IMAD.IADD R63, R63, 0x1, -R9 ;  /* 0x000000013f3fb824 */ /* 0x000fe200078e0a09 */
[----:B------:R-:W-:Y:S02]  /*18080*/  ISETP.GT.U32.AND P5, PT, R9, R65, PT ;  /* 0x000000410900720c */ /* 0x000fe40003fa4070 */
[----:B------:R-:W-:-:S09]  /*18090*/  SEL R60, R47, R60, !P1 ;  /* 0x0000003c2f3c7207 */ /* 0x000fd20004800000 */
[----:B------:R-:W-:Y:S01]  /*180a0*/  @!P6 IMAD.IADD R62, R62, 0x1, -R9 ;  /* 0x000000013e3ee824 */ /* 0x000fe200078e0a09 */
[----:B------:R-:W-:-:S03]  /*180b0*/  ISETP.GT.U32.AND P6, PT, R9, R61, PT ;  /* 0x0000003d0900720c */ /* 0x000fc60003fc4070 */
[----:B------:R-:W-:Y:S01]  /*180c0*/  @!P2 IMAD.MOV R62, RZ, RZ, -R62 ;  /* 0x000000ffff3ea224 */ /* 0x000fe200078e0a3e */
[----:B------:R-:W-:-:S04]  /*180d0*/  ISETP.GT.U32.AND P2, PT, R9, R63, PT ;  /* 0x0000003f0900720c */ /* 0x000fc80003f44070 */
[----:B------:R-:W-:Y:S01]  /*180e0*/  SEL R62, R47, R62, !P1 ;  /* 0x0000003e2f3e7207 */ /* 0x000fe20004800000 */
[----:B------:R-:W-:Y:S01]  /*180f0*/  IMAD R60, R60, UR6, RZ ;  /* 0x000000063c3c7c24 */ /* 0x000fe2000f8e02ff */
[----:B------:R0:W-:Y:S01]  /*18100*/  STL [R1+0x638], R68 ;  /* 0x0006384401007387 */ /* 0x0001e20000100800 */
[----:B------:R-:W-:Y:S01]  /*18110*/  @!P5 IMAD.IADD R65, R65, 0x1, -R9 ;  /* 0x000000014141d824 */ /* 0x000fe200078e0a09 */
[----:B------:R-:W-:Y:S01]  /*18120*/  PRMT R69, RZ, 0x7610, R69 ;  /* 0x00007610ff457816 */ /* 0x000fe20000000045 */
[--C-:B------:R-:W-:Y:S02]  /*18130*/  @!P6 IMAD.IADD R61, R61, 0x1, -R9.reuse ;  /* 0x000000013d3de824 */ /* 0x100fe400078e0a09 */
[----:B------:R-:W-:Y:S01]  /*18140*/  IMAD R62, R62, UR4, RZ ;  /* 0x000000043e3e7c24 */ /* 0x000fe2000f8e02ff */
[C---:B-1----:R-:W-:Y:S01]  /*18150*/  IADD3 R16, P6, PT, R60.reuse, R8, RZ ;  /* 0x000000083c107210 */ /* 0x042fe20007fde0ff */
[----:B------:R1:W-:Y:S01]  /*18160*/  STL [R1+0x634], R17 ;  /* 0x0006341101007387 */ /* 0x0003e20000100800 */
[----:B------:R-:W-:Y:S01]  /*18170*/  ISETP.GT.U32.AND P5, PT, R9, R65, PT ;  /* 0x000000410900720c */ /* 0x000fe20003fa4070 */
[--C-:B------:R-:W-:Y:S01]  /*18180*/  @!P2 IMAD.IADD R63, R63, 0x1, -R9.reuse ;  /* 0x000000013f3fa824 */ /* 0x100fe200078e0a09 */
[----:B------:R-:W-:Y:S01]  /*18190*/  PRMT R76, RZ, 0x7610, R76 ;  /* 0x00007610ff4c7816 */ /* 0x000fe2000000004c */
[----:B0-----:R-:W3:Y:S01]  /*181a0*/  LDL.LU R68, [R1+0x186c] ;  /* 0x00186c0001447983 */ /* 0x001ee20000300800 */
[----:B------:R-:W-:Y:S01]  /*181b0*/  PRMT R74, RZ, 0x7610, R74 ;  /* 0x00007610ff4a7816 */ /* 0x000fe2000000004a */
[----:B------:R-:W0:Y:S01]  /*181c0*/  LDCU UR4, c[0x0][0x3b0] ;  /* 0x00007600ff0477ac */ /* 0x000e220008000800 */
[----:B-1----:R-:W-:Y:S01]  /*181d0*/  LEA.HI.X.SX32 R17, R60, R5, 0x1, P6 ;  /* 0x000000053c117211 */ /* 0x002fe200030f0eff */
[----:B------:R-:W1:Y:S04]  /*181e0*/  LDCU UR6, c[0x0][0x3b0] ;  /* 0x00007600ff0677ac */ /* 0x000e680008000800 */
[----:B------:R0:W3:Y:S02]  /*181f0*/  @P0 LDG.E.U8 R69, desc[UR20][R16.64] ;  /* 0x0000001410450981 */ /* 0x0000e4000c1e1100 */
[----:B------:R-:W-:Y:S01]  /*18200*/  @!P5 IMAD.IADD R65, R65, 0x1, -R9 ;  /* 0x000000014141d824 */ /* 0x000fe200078e0a09 */
[----:B----4-:R-:W-:-:S13]  /*18210*/  ISETP.GE.AND P3, PT, R71, RZ, PT ;  /* 0x000000ff4700720c */ /* 0x010fda0003f66270 */
[----:B------:R-:W-:Y:S01]  /*18220*/  @!P3 IMAD.MOV R61, RZ, RZ, -R61 ;  /* 0x000000ffff3db224 */ /* 0x000fe200078e0a3d */
[----:B------:R-:W-:-:S04]  /*18230*/  IADD3 R71, P3, PT, R62, R8, RZ ;  /* 0x000000083e477210 */ /* 0x000fc80007f7e0ff */
[----:B------:R-:W-:Y:S01]  /*18240*/  SEL R61, R47, R61, !P1 ;  /* 0x0000003d2f3d7207 */ /* 0x000fe20004800000 */
[----:B--2---:R2:W-:Y:S01]  /*18250*/  STL [R1+0x158], R91 ;  /* 0x0001585b01007387 */ /* 0x0045e20000100800 */
[----:B---3--:R-:W-:Y:S02]  /*18260*/  ISETP.GE.AND P2, PT, R70, RZ, PT ;  /* 0x000000ff4600720c */ /* 0x008fe40003f46270 */
[----:B------:R-:W-:Y:S01]  /*18270*/  LEA.HI.X.SX32 R70, R62, R5, 0x1, P3 ;  /* 0x000000053e467211 */ /* 0x000fe200018f0eff */
[----:B--2---:R-:W2:Y:S04]  /*18280*/  LDL R91, [R1+0x1570] ;  /* 0x00157000015b7983 */ /* 0x004ea80000100800 */
[----:B------:R0:W-:Y:S01]  /*18290*/  STL [R1+0x678], R16 ;  /* 0x0006781001007387 */ /* 0x0001e20000100800 */
[----:B------:R-:W-:Y:S01]  /*182a0*/  IMAD R61, R61, UR5, RZ ;  /* 0x000000053d3d7c24 */ /* 0x000fe2000f8e02ff */
[----:B------:R-:W-:-:S04]  /*182b0*/  PRMT R73, RZ, 0x7610, R73 ;  /* 0x00007610ff497816 */ /* 0x000fc80000000049 */
[----:B------:R-:W-:Y:S01]  /*182c0*/  @!P2 IMAD.MOV R63, RZ, RZ, -R63 ;  /* 0x000000ffff3fa224 */ /* 0x000fe200078e0a3f */
[----:B------:R-:W-:Y:S01]  /*182d0*/  STL [R1+0x6b8], R71 ;  /* 0x0006b84701007387 */ /* 0x000fe20000100800 */
[----:B------:R-:W-:Y:S01]  /*182e0*/  PRMT R77, RZ, 0x7610, R77 ;  /* 0x00007610ff4d7816 */ /* 0x000fe2000000004d */
[----:B------:R-:W3:Y:S02]  /*182f0*/  LDCU UR5, c[0x0][0x3b0] ;  /* 0x00007600ff0577ac */ /* 0x000ee40008000800 */
[----:B------:R4:W-:Y:S01]  /*18300*/  STL [R1+0x674], R17 ;  /* 0x0006741101007387 */ /* 0x0009e20000100800 */
[----:B0-----:R-:W-:Y:S02]  /*18310*/  @P0 IMAD.MOV.U32 R16, RZ, RZ, R71 ;  /* 0x000000ffff100224 */ /* 0x001fe400078e0047 */
[----:B----4-:R-:W-:-:S05]  /*18320*/  @P0 IMAD.MOV.U32 R17, RZ, RZ, R70 ;  /* 0x000000ffff110224 */ /* 0x010fca00078e0046 */
[----:B------:R0:W4:Y:S02]  /*18330*/  @P0 LDG.E.U8 R76, desc[UR20][R16.64] ;  /* 0x00000014104c0981 */ /* 0x000124000c1e1100 */
[----:B0-----:R-:W-:-:S04]  /*18340*/  IADD3 R16, P5, PT, R61, R8, RZ ;  /* 0x000000083d107210 */ /* 0x001fc80007fbe0ff */
[----:B------:R-:W-:-:S05]  /*18350*/  LEA.HI.X.SX32 R17, R61, R5, 0x1, P5 ;  /* 0x000000053d117211 */ /* 0x000fca00028f0eff */
[----:B------:R-:W3:Y:S04]  /*18360*/  @P0 LDG.E.U8 R74, desc[UR20][R16.64] ;  /* 0x00000014104a0981 */ /* 0x000ee8000c1e1100 */
[----:B------:R-:W-:Y:S04]  /*18370*/  STL [R1+0x6b4], R70 ;  /* 0x0006b44601007387 */ /* 0x000fe80000100800 */
[----:B------:R0:W-:Y:S04]  /*18380*/  STL [R1+0x154], R69 ;  /* 0x0001544501007387 */ /* 0x0001e80000100800 */
[----:B0-----:R-:W3:Y:S04]  /*18390*/  LDL.LU R69, [R1+0x1868] ;  /* 0x0018680001457983 */ /* 0x001ee80000300800 */
[----:B------:R-:W3:Y:S04]  /*183a0*/  LDL.LU R70, [R1+0x1864] ;  /* 0x0018640001467983 */ /* 0x000ee80000300800 */
[----:B------:R-:W3:Y:S01]  /*183b0*/  LDL.LU R71, [R1+0x1860] ;  /* 0x0018600001477983 */ /* 0x000ee20000300800 */
[----:B--2---:R-:W-:-:S03]  /*183c0*/  ISETP.GE.AND P3, PT, R91, RZ, PT ;  /* 0x000000ff5b00720c */ /* 0x004fc60003f66270 */
[----:B----4-:R0:W-:Y:S04]  /*183d0*/  STL [R1+0x14c], R76 ;  /* 0x00014c4c01007387 */ /* 0x0101e80000100800 */
[----:B0-----:R-:W2:Y:S04]  /*183e0*/  LDL.LU R76, [R1+0x185c] ;  /* 0x00185c00014c7983 */ /* 0x001ea80000300800 */
[----:B------:R-:W4:Y:S04]  /*183f0*/  LDL R91, [R1+0x161c] ;  /* 0x00161c00015b7983 */ /* 0x000f280000100800 */
[----:B------:R-:W-:Y:S04]  /*18400*/  STL [R1+0x6f8], R16 ;  /* 0x0006f81001007387 */ /* 0x000fe80000100800 */
[----:B------:R-:W-:Y:S04]  /*18410*/  STL [R1+0x6f4], R17 ;  /* 0x0006f41101007387 */ /* 0x000fe80000100800 */
[----:B---3--:R0:W-:Y:S04]  /*18420*/  STL [R1+0x148], R74 ;  /* 0x0001484a01007387 */ /* 0x0081e80000100800 */
[----:B0-----:R-:W3:Y:S04]  /*18430*/  LDL.LU R74, [R1+0x1858] ;  /* 0x00185800014a7983 */ /* 0x001ee80000300800 */
[----:B------:R-:W2:Y:S01]  /*18440*/  LDL R16, [R1+0x1678] ;  /* 0x0016780001107983 */ /* 0x000ea20000100800 */
[----:B------:R-:W-:-:S02]  /*18450*/  ISETP.GT.U32.AND P2, PT, R9, R67, PT ;  /* 0x000000430900720c */ /* 0x000fc40003f44070 */
[----:B------:R-:W-:Y:S01]  /*18460*/  SEL R63, R47, R63, !P1 ;  /* 0x0000003f2f3f7207 */ /* 0x000fe20004800000 */
[----:B------:R-:W-:-:S04]  /*18470*/  @!P3 IMAD.MOV R65, RZ, RZ, -R65 ;  /* 0x000000ffff41b224 */ /* 0x000fc800078e0a41 */
[----:B------:R-:W-:-:S06]  /*18480*/  IMAD R63, R63, UR7, RZ ;  /* 0x000000073f3f7c24 */ /* 0x000fcc000f8e02ff */
[----:B------:R-:W-:Y:S01]  /*18490*/  @!P2 IMAD.IADD R67, R67, 0x1, -R9 ;  /* 0x000000014343a824 */ /* 0x000fe200078e0a09 */
[----:B------:R-:W-:Y:S01]  /*184a0*/  IADD3 R17, P3, PT, R63, R8, RZ ;  /* 0x000000083f117210 */ /* 0x000fe20007f7e0ff */
[----:B------:R-:W0:Y:S01]  /*184b0*/  LDCU UR7, c[0x0][0x3b0] ;  /* 0x00007600ff0777ac */ /* 0x000e220008000800 */
[----:B------:R-:W-:-:S03]  /*184c0*/  ISETP.GT.U32.AND P5, PT, R9, R68, PT ;  /* 0x000000440900720c */ /* 0x000fc60003fa4070 */
[----:B------:R0:W-:Y:S01]  /*184d0*/  STL [R1+0x740], R17 ;  /* 0x0007401101007387 */ /* 0x0001e20000100800 */
[----:B------:R-:W-:-:S05]  /*184e0*/  SEL R65, R47, R65, !P1 ;  /* 0x000000412f417207 */ /* 0x000fca0004800000 */
[----:B------:R-:W-:Y:S01]  /*184f0*/  IMAD R65, R65, UR4, RZ ;  /* 0x0000000441417c24 */ /* 0x000fe2000f8e02ff */
[----:B------:R-:W-:Y:S01]  /*18500*/  ISETP.GT.U32.AND P6, PT, R9, R66, PT ;  /* 0x000000420900720c */ /* 0x000fe20003fc4070 */
[----:B------:R-:W0:Y:S02]  /*18510*/  LDCU UR4, c[0x0][0x3b0] ;  /* 0x00007600ff0477ac */ /* 0x000e240008000800 */
[----:B------:R-:W-:Y:S01]  /*18520*/  @!P5 IMAD.IADD R68, R68, 0x1, -R9 ;  /* 0x000000014444d824 */ /* 0x000fe200078e0a09 */
[----:B--2---:R-:W-:Y:S02]  /*18530*/  ISETP.GE.AND P2, PT, R16, RZ, PT ;  /* 0x000000ff1000720c */ /* 0x004fe40003f46270 */
[----:B------:R-:W-:-:S04]  /*18540*/  LEA.HI.X.SX32 R16, R63, R5, 0x1, P3 ;  /* 0x000000053f107211 */ /* 0x000fc800018f0eff */
[-C--:B0-----:R-:W-:Y:S01]  /*18550*/  @P0 LOP3.LUT R17, R17, R16.reuse, RZ, 0x3c, !PT ;  /* 0x0000001011110212 */ /* 0x081fe200078e3cff */
[----:B------:R0:W-:Y:S03]  /*18560*/  STL [R1+0x73c], R16 ;  /* 0x00073c1001007387 */ /* 0x0001e60000100800 */
[----:B0-----:R-:W-:-:S04]  /*18570*/  @P0 LOP3.LUT R16, R17, R16, RZ, 0x3c, !PT ;  /* 0x0000001011100212 */ /* 0x001fc800078e3cff */
[----:B------:R-:W-:-:S05]  /*18580*/  @P0 LOP3.LUT R17, R17, R16, RZ, 0x3c, !PT ;  /* 0x0000001011110212 */ /* 0x000fca00078e3cff */
[----:B------:R0:W2:Y:S02]  /*18590*/  @P0 LDG.E.U8 R73, desc[UR20][R16.64] ;  /* 0x0000001410490981 */ /* 0x0000a4000c1e1100 */
[----:B0-----:R-:W-:-:S04]  /*185a0*/  IADD3 R16, P5, PT, R65, R8, RZ ;  /* 0x0000000841107210 */ /* 0x001fc80007fbe0ff */
[----:B------:R-:W-:-:S05]  /*185b0*/  LEA.HI.X.SX32 R17, R65, R5, 0x1, P5 ;  /* 0x0000000541117211 */ /* 0x000fca00028f0eff */
[----:B------:R-:W3:Y:S01]  /*185c0*/  @P0 LDG.E.U8 R77, desc[UR20][R16.64] ;  /* 0x00000014104d0981 */ /* 0x000ee2000c1e1100 */
[----:B------:R-:W-:-:S05]  /*185d0*/  @!P6 IMAD.IADD R66, R66, 0x1, -R9 ;  /* 0x000000014242e824 */ /* 0x000fca00078e0a09 */
[----:B------:R-:W-:-:S13]  /*185e0*/  ISETP.GT.U32.AND P6, PT, R9, R66, PT ;  /* 0x000000420900720c */ /* 0x000fda0003fc4070 */
[----:B------:R-:W-:-:S04]  /*185f0*/  @!P6 IMAD.IADD R66, R66, 0x1, -R9 ;  /* 0x000000014242e824 */ /* 0x000fc800078e0a09 */
[----:B------:R-:W-:Y:S01]  /*18600*/  @!P2 IMAD.MOV R66, RZ, RZ, -R66 ;  /* 0x000000ffff42a224 */ /* 0x000fe200078e0a42 */
[----:B----4-:R-:W-:Y:S01]  /*18610*/  ISETP.GE.AND P2, PT, R91, RZ, PT ;  /* 0x000000ff5b00720c */ /* 0x010fe20003f46270 */
[----:B--2---:R0:W-:Y:S04]  /*18620*/  STL [R1+0x124], R73 ;  /* 0x0001244901007387 */ /* 0x0041e80000100800 */
        /* <DEDUP_REMOVED lines=8> */
[----:B------:R-:W-:Y:S02]  /*186b0*/  ISETP.GT.U32.AND P3, PT, R9, R67, PT ;  /* 0x000000430900720c */ /* 0x000fe40003f64070 */
[----:B------:R-:W-:-:S05]  /*186c0*/  SEL R66, R47, R66, !P1 ;  /* 0x000000422f427207 */ /* 0x000fca0004800000 */
[----:B------:R-:W-:Y:S01]  /*186d0*/  IMAD R66, R66, UR5, RZ ;  /* 0x0000000542427c24 */ /* 0x000fe2000f8e02ff */
[----:B------:R-:W-:Y:S01]  /*186e0*/  PRMT R81, RZ, 0x7610, R81 ;  /* 0x00007610ff517816 */ /* 0x000fe20000000051 */
[----:B------:R-:W0:Y:S02]  /*186f0*/  LDCU UR5, c[0x0][0x3b0] ;  /* 0x00007600ff0577ac */ /* 0x000e240008000800 */
[--C-:B------:R-:W-:Y:S01]  /*18700*/  @!P6 IMAD.IADD R68, R68, 0x1, -R9.reuse ;  /* 0x000000014444e824 */ /* 0x100fe200078e0a09 */
[----:B------:R-:W-:Y:S01]  /*18710*/  IADD3 R16, P6, PT, R66, R8, RZ ;  /* 0x0000000842107210 */ /* 0x000fe20007fde0ff */
[----:B------:R-:W-:-:S04]  /*18720*/  @!P3 IMAD.IADD R67, R67, 0x1, -R9 ;  /* 0x000000014343b824 */ /* 0x000fc800078e0a09 */
[----:B------:R-:W-:Y:S01]  /*18730*/  @!P2 IMAD.MOV R67, RZ, RZ, -R67 ;  /* 0x000000ffff43a224 */ /* 0x000fe200078e0a43 */
[----:B--2---:R-:W-:Y:S02]  /*18740*/  ISETP.GE.AND P3, PT, R17, RZ, PT ;  /* 0x000000ff1100720c */ /* 0x004fe40003f66270 */
[----:B------:R-:W-:-:S05]  /*18750*/  LEA.HI.X.SX32 R17, R66, R5, 0x1, P6 ;  /* 0x0000000542117211 */ /* 0x000fca00030f0eff */
[----:B------:R2:W3:Y:S01]  /*18760*/  @P0 LDG.E.U8 R81, desc[UR20][R16.64] ;  /* 0x0000001410510981 */ /* 0x0004e2000c1e1100 */
[----:B------:R-:W-:-:S05]  /*18770*/  SEL R67, R47, R67, !P1 ;  /* 0x000000432f437207 */ /* 0x000fca0004800000 */
[----:B------:R-:W-:Y:S01]  /*18780*/  IMAD R67, R67, UR4, RZ ;  /* 0x0000000443437c24 */ /* 0x000fe2000f8e02ff */
[----:B------:R2:W-:Y:S01]  /*18790*/  STL [R1+0x7c0], R16 ;  /* 0x0007c01001007387 */ /* 0x0005e20000100800 */
[----:B------:R-:W-:Y:S01]  /*187a0*/  @!P3 IMAD.MOV R68, RZ, RZ, -R68 ;  /* 0x000000ffff44b224 */ /* 0x000fe200078e0a44 */
[----:B------:R-:W-:Y:S01]  /*187b0*/  PRMT R85, RZ, 0x7610, R85 ;  /* 0x00007610ff557816 */ /* 0x000fe20000000055 */
[----:B------:R-:W0:Y:S01]  /*187c0*/  LDCU UR4, c[0x0][0x3b0] ;  /* 0x00007600ff0477ac */ /* 0x000e220008000800 */
[----:B------:R1:W-:Y:S01]  /*187d0*/  STL [R1+0x7bc], R17 ;  /* 0x0007bc1101007387 */ /* 0x0003e20000100800 */
[----:B--2---:R-:W-:-:S04]  /*187e0*/  IADD3 R16, P3, PT, R67, R8, RZ ;  /* 0x0000000843107210 */ /* 0x004fc80007f7e0ff */
[----:B-1----:R-:W-:-:S05]  /*187f0*/  LEA.HI.X.SX32 R17, R67, R5, 0x1, P3 ;  /* 0x0000000543117211 */ /* 0x002fca00018f0eff */
[----:B------:R-:W2:Y:S01]  /*18800*/  @P0 LDG.E.U8 R85, desc[UR20][R16.64] ;  /* 0x0000001410550981 */ /* 0x000ea2000c1e1100 */
[C---:B------:R-:W-:Y:S02]  /*18810*/  ISETP.GT.U32.AND P5, PT, R9.reuse, R69, PT ;  /* 0x000000450900720c */ /* 0x040fe40003fa4070 */
[----:B------:R-:W-:Y:S01]  /*18820*/  ISETP.GT.U32.AND P2, PT, R9, R70, PT ;  /* 0x000000460900720c */ /* 0x000fe20003f44070 */
[----:B---3--:R1:W-:Y:S04]  /*18830*/  STL [R1+0x11c], R81 ;  /* 0x00011c5101007387 */ /* 0x0083e80000100800 */
[----:B-1----:R-:W3:Y:S04]  /*18840*/  LDL R81, [R1+0x1668] ;  /* 0x0016680001517983 */ /* 0x002ee80000100800 */
[----:B------:R-:W-:Y:S04]  /*18850*/  STL [R1+0x800], R16 ;  /* 0x0008001001007387 */ /* 0x000fe80000100800 */
[----:B------:R1:W-:Y:S04]  /*18860*/  STL [R1+0x7fc], R17 ;  /* 0x0007fc1101007387 */ /* 0x0003e80000100800 */
[----:B-1----:R-:W3:Y:S01]  /*18870*/  LDL R17, [R1+0x15dc] ;  /* 0x0015dc0001117983 */ /* 0x002ee20000100800 */
[--C-:B------:R-:W-:Y:S01]  /*18880*/  @!P5 IMAD.IADD R69, R69, 0x1, -R9.reuse ;  /* 0x000000014545d824 */ /* 0x100fe200078e0a09 */
[----:B------:R-:W-:Y:S01]  /*18890*/  ISETP.GT.U32.AND P6, PT, R9, R71, PT ;  /* 0x000000470900720c */ /* 0x000fe20003fc4070 */
[----:B------:R-:W-:-:S03]  /*188a0*/  @!P2 IMAD.IADD R70, R70, 0x1, -R9 ;  /* 0x000000014646a824 */ /* 0x000fc600078e0a09 */
[----:B------:R-:W-:Y:S02]  /*188b0*/  ISETP.GT.U32.AND P5, PT, R9, R69, PT ;  /* 0x000000450900720c */ /* 0x000fe40003fa4070 */
[----:B----4-:R-:W-:Y:S02]  /*188c0*/  ISETP.GE.AND P2, PT, R91, RZ, PT ;  /* 0x000000ff5b00720c */ /* 0x010fe40003f46270 */
[----:B------:R-:W-:Y:S01]  /*188d0*/  SEL R68, R47, R68, !P1 ;  /* 0x000000442f447207 */ /* 0x000fe20004800000 */
[----:B--2---:R1:W-:Y:S04]  /*188e0*/  STL [R1+0x118], R85 ;  /* 0x0001185501007387 */ /* 0x0043e80000100800 */
[----:B------:R-:W-:Y:S02]  /*188f0*/  IMAD R68, R68, UR6, RZ ;  /* 0x0000000644447c24 */ /* 0x000fe4000f8e02ff */
[----:B------:R-:W-:Y:S01]  /*18900*/  @!P6 IMAD.IADD R71, R71, 0x1, -R9 ;  /* 0x000000014747e824 */ /* 0x000fe200078e0a09 */
[----:B------:R-:W-:Y:S01]  /*18910*/  PRMT R83, RZ, 0x7610, R83 ;  /* 0x00007610ff537816 */ /* 0x000fe20000000053 */
[----:B------:R-:W-:Y:S01]  /*18920*/  @!P5 IMAD.IADD R69, R69, 0x1, -R9 ;  /* 0x000000014545d824 */ /* 0x000fe200078e0a09 */
[----:B------:R-:W-:Y:S01]  /*18930*/  PRMT R82, RZ, 0x7610, R82 ;  /* 0x00007610ff527816 */ /* 0x000fe20000000052 */
[----:B------:R-:W2:Y:S01]  /*18940*/  LDCU UR6, c[0x0][0x3b0] ;  /* 0x00007600ff0677ac */ /* 0x000ea20008000800 */
[----:B-1----:R-:W-:Y:S01]  /*18950*/  IADD3 R85, P6, PT, R68, R8, RZ ;  /* 0x0000000844557210 */ /* 0x002fe20007fde0ff */
[----:B------:R-:W-:Y:S01]  /*18960*/  @!P2 IMAD.MOV R69, RZ, RZ, -R69 ;  /* 0x000000ffff45a224 */ /* 0x000fe200078e0a45 */
[----:B------:R-:W-:-:S02]  /*18970*/  ISETP.GT.U32.AND P2, PT, R9, R76, PT ;  /* 0x0000004c0900720c */ /* 0x000fc40003f44070 */
[----:B------:R-:W-:Y:S02]  /*18980*/  LEA.HI.X.SX32 R91, R68, R5, 0x1, P6 ;  /* 0x00000005445b7211 */ /* 0x000fe400030f0eff */
[----:B------:R-:W-:Y:S01]  /*18990*/  SEL R69, R47, R69, !P1 ;  /* 0x000000452f457207 */ /* 0x000fe20004800000 */
[----:B------:R-:W-:Y:S01]  /*189a0*/  @P0 IMAD.MOV.U32 R16, RZ, RZ, R85 ;  /* 0x000000ffff100224 */ /* 0x000fe200078e0055 */
[----:B------:R-:W-:-:S03]  /*189b0*/  ISETP.GT.U32.AND P5, PT, R9, R71, PT ;  /* 0x000000470900720c */ /* 0x000fc60003fa4070 */
[----:B0-----:R-:W-:Y:S01]  /*189c0*/  IMAD R69, R69, UR4, RZ ;  /* 0x0000000445457c24 */ /* 0x001fe2000f8e02ff */
[----:B------:R-:W-:Y:S01]  /*189d0*/  STL [R1+0x840], R85 ;  /* 0x0008405501007387 */ /* 0x000fe20000100800 */
[----:B------:R-:W-:Y:S01]  /*189e0*/  ISETP.GT.U32.AND P3, PT, R9, R70, PT ;  /* 0x000000460900720c */ /* 0x000fe20003f64070 */
[----:B------:R-:W0:Y:S01]  /*189f0*/  LDCU UR4, c[0x0][0x3b0] ;  /* 0x00007600ff0477ac */ /* 0x000e220008000800 */
[--C-:B------:R-:W-:Y:S01]  /*18a00*/  @!P2 IMAD.IADD R76, R76, 0x1, -R9.reuse ;  /* 0x000000014c4ca824 */ /* 0x100fe200078e0a09 */
[----:B------:R1:W-:Y:S05]  /*18a10*/  STL [R1+0x83c], R91 ;  /* 0x00083c5b01007387 */ /* 0x0003ea0000100800 */
[----:B------:R-:W-:Y:S01]  /*18a20*/  @!P5 IMAD.IADD R71, R71, 0x1, -R9 ;  /* 0x000000014747d824 */ /* 0x000fe200078e0a09 */
[----:B---3--:R-:W-:Y:S01]  /*18a30*/  ISETP.GE.AND P6, PT, R17, RZ, PT ;  /* 0x000000ff1100720c */ /* 0x008fe20003fc6270 */
[----:B------:R-:W-:-:S05]  /*18a40*/  @P0 IMAD.MOV.U32 R17, RZ, RZ, R91 ;  /* 0x000000ffff110224 */ /* 0x000fca00078e005b */
[----:B------:R3:W4:Y:S02]  /*18a50*/  @P0 LDG.E.U8 R83, desc[UR20][R16.64] ;  /* 0x0000001410530981 */ /* 0x000724000c1e1100 */
[----:B---3--:R-:W-:-:S04]  /*18a60*/  IADD3 R16, P2, PT, R69, R8, RZ ;  /* 0x0000000845107210 */ /* 0x008fc80007f5e0ff */
[----:B------:R-:W-:Y:S02]  /*18a70*/  LEA.HI.X.SX32 R17, R69, R5, 0x1, P2 ;  /* 0x0000000545117211 */ /* 0x000fe400010f0eff */
[----:B------:R-:W-:Y:S02]  /*18a80*/  ISETP.GE.AND P5, PT, R81, RZ, PT ;  /* 0x000000ff5100720c */ /* 0x000fe40003fa6270 */
[----:B------:R-:W3:Y:S04]  /*18a90*/  LDL R81, [R1+0x160c] ;  /* 0x00160c0001517983 */ /* 0x000ee80000100800 */
[----:B------:R0:W3:Y:S01]  /*18aa0*/  @P0 LDG.E.U8 R82, desc[UR20][R16.64] ;  /* 0x0000001410520981 */ /* 0x0000e2000c1e1100 */
[----:B-1----:R-:W-:-:S03]  /*18ab0*/  IMAD.MOV.U32 R91, RZ, RZ, R80 ;  /* 0x000000ffff5b7224 */ /* 0x002fc600078e0050 */
[----:B------:R-:W3:Y:S01]  /*18ac0*/  LDL R80, [R1+0x167c] ;  /* 0x00167c0001507983 */ /* 0x000ee20000100800 */
[----:B------:R-:W-:Y:S01]  /*18ad0*/  @!P3 IMAD.IADD R70, R70, 0x1, -R9 ;  /* 0x000000014646b824 */ /* 0x000fe200078e0a09 */
[----:B------:R-:W-:-:S03]  /*18ae0*/  ISETP.GT.U32.AND P3, PT, R9, R74, PT ;  /* 0x0000004a0900720c */ /* 0x000fc60003f64070 */
[----:B------:R-:W-:Y:S01]  /*18af0*/  @!P6 IMAD.MOV R70, RZ, RZ, -R70 ;  /* 0x000000ffff46e224 */ /* 0x000fe200078e0a46 */
[----:B------:R-:W-:Y:S01]  /*18b00*/  ISETP.GT.U32.AND P2, PT, R9, R73, PT ;  /* 0x000000490900720c */ /* 0x000fe20003f44070 */
[----:B------:R-:W-:-:S03]  /*18b10*/  @!P5 IMAD.MOV R71, RZ, RZ, -R71 ;  /* 0x000000ffff47d224 */ /* 0x000fc600078e0a47 */
[C---:B------:R-:W-:Y:S02]  /*18b20*/  SEL R70, R47.reuse, R70, !P1 ;  /* 0x000000462f467207 */ /* 0x040fe40004800000 */
[----:B------:R-:W-:-:S03]  /*18b30*/  SEL R71, R47, R71, !P1 ;  /* 0x000000472f477207 */ /* 0x000fc60004800000 */
[----:B------:R-:W-:Y:S01]  /*18b40*/  IMAD R70, R70, UR5, RZ ;  /* 0x0000000546467c24 */ /* 0x000fe2000f8e02ff */
[----:B------:R-:W-:Y:S01]  /*18b50*/  STL [R1+0x880], R16 ;  /* 0x0008801001007387 */ /* 0x000fe20000100800 */
[----:B------:R-:W-:Y:S01]  /*18b60*/  @!P3 IMAD.IADD R74, R74, 0x1, -R9 ;  /* 0x000000014a4ab824 */ /* 0x000fe200078e0a09 */
[----:B------:R-:W-:Y:S01]  /*18b70*/  PRMT R79, RZ, 0x7610, R79 ;  /* 0x00007610ff4f7816 */ /* 0x000fe2000000004f */
[----:B--2---:R-:W-:Y:S01]  /*18b80*/  IMAD R71, R71, UR6, RZ ;  /* 0x0000000647477c24 */ /* 0x004fe2000f8e02ff */
[----:B------:R0:W-:Y:S01]  /*18b90*/  STL [R1+0x87c], R17 ;  /* 0x00087c1101007387 */ /* 0x0001e20000100800 */
[----:B------:R-:W-:Y:S01]  /*18ba0*/  @!P2 IMAD.IADD R73, R73, 0x1, -R9 ;  /* 0x000000014949a824 */ /* 0x000fe200078e0a09 */
[----:B------:R-:W-:Y:S01]  /*18bb0*/  ISETP.GT.U32.AND P5, PT, R9, R74, PT ;  /* 0x0000004a0900720c */ /* 0x000fe20003fa4070 */
[----:B------:R-:W1:Y:S01]  /*18bc0*/  LDCU UR5, c[0x0][0x3b0] ;  /* 0x00007600ff0577ac */ /* 0x000e620008000800 */
[----:B------:R-:W2:Y:S01]  /*18bd0*/  LDL R85, [R1+0x1688] ;  /* 0x0016880001557983 */ /* 0x000ea20000100800 */
[----:B------:R-:W-:-:S02]  /*18be0*/  PRMT R92, RZ, 0x7610, R92 ;  /* 0x00007610ff5c7816 */ /* 0x000fc4000000005c */
[----:B------:R-:W-:Y:S01]  /*18bf0*/  ISETP.GT.U32.AND P3, PT, R9, R76, PT ;  /* 0x0000004c0900720c */ /* 0x000fe20003f64070 */
[----:B------:R-:W1:Y:S01]  /*18c00*/  LDCU UR6, c[0x0][0x3b0] ;  /* 0x00007600ff0677ac */ /* 0x000e620008000800 */
[----:B0-----:R-:W-:-:S04]  /*18c10*/  IADD3 R17, P6, PT, R70, R8, RZ ;  /* 0x0000000846117210 */ /* 0x001fc80007fde0ff */
[----:B------:R-:W-:Y:S02]  /*18c20*/  LEA.HI.X.SX32 R16, R70, R5, 0x1, P6 ;  /* 0x0000000546107211 */ /* 0x000fe400030f0eff */
[----:B------:R-:W-:Y:S01]  /*18c30*/  @!P5 IMAD.IADD R74, R74, 0x1, -R9 ;  /* 0x000000014a4ad824 */ /* 0x000fe200078e0a09 */
[----:B----4-:R0:W-:Y:S04]  /*18c40*/  STL [R1+0x114], R83 ;  /* 0x0001145301007387 */ /* 0x0101e80000100800 */
[----:B0-----:R-:W4:Y:S01]  /*18c50*/  LDL R83, [R1+0x1698] ;  /* 0x0016980001537983 */ /* 0x001f220000100800 */
[----:B---3--:R-:W-:-:S03]  /*18c60*/  ISETP.GE.AND P6, PT, R81, RZ, PT ;  /* 0x000000ff5100720c */ /* 0x008fc60003fc6270 */
[----:B------:R0:W-:Y:S04]  /*18c70*/  STL [R1+0x110], R82 ;  /* 0x0001105201007387 */ /* 0x0001e80000100800 */
[----:B------:R3:W-:Y:S04]  /*18c80*/  STL [R1+0x8c0], R17 ;  /* 0x0008c01101007387 */ /* 0x0007e80000100800 */
[----:B------:R-:W4:Y:S01]  /*18c90*/  LDL.LU R81, [R1+0x184c] ;  /* 0x00184c0001517983 */ /* 0x000f220000300800 */
[----:B0-----:R-:W-:Y:S02]  /*18ca0*/  IADD3 R82, P2, PT, R71, R8, RZ ;  /* 0x0000000847527210 */ /* 0x001fe40007f5e0ff */
[----:B---3--:R-:W-:-:S03]  /*18cb0*/  @P0 LOP3.LUT R17, R17, R16, RZ, 0x3c, !PT ;  /* 0x0000001011110212 */ /* 0x008fc600078e3cff */
[----:B------:R-:W-:Y:S04]  /*18cc0*/  STL [R1+0x900], R82 ;  /* 0x0009005201007387 */ /* 0x000fe80000100800 */
[----:B------:R0:W-:Y:S01]  /*18cd0*/  STL [R1+0x8bc], R16 ;  /* 0x0008bc1001007387 */ /* 0x0001e20000100800 */
[----:B------:R-:W-:Y:S02]  /*18ce0*/  ISETP.GE.AND P5, PT, R80, RZ, PT ;  /* 0x000000ff5000720c */ /* 0x000fe40003fa6270 */
[----:B------:R-:W-:Y:S02]  /*18cf0*/  LEA.HI.X.SX32 R80, R71, R5, 0x1, P2 ;  /* 0x0000000547507211 */ /* 0x000fe400010f0eff */
[----:B0-----:R-:W-:-:S04]  /*18d00*/  @P0 LOP3.LUT R16, R17, R16, RZ, 0x3c, !PT ;  /* 0x0000001011100212 */ /* 0x001fc800078e3cff */
[----:B------:R-:W-:-:S05]  /*18d10*/  @P0 LOP3.LUT R17, R17, R16, RZ, 0x3c, !PT ;  /* 0x0000001011110212 */ /* 0x000fca00078e3cff */
[----:B------:R0:W3:Y:S02]  /*18d20*/  @P0 LDG.E.U8 R79, desc[UR20][R16.64] ;  /* 0x00000014104f0981 */ /* 0x0000e4000c1e1100 */
[----:B0-----:R-:W-:Y:S02]  /*18d30*/  @P0 IMAD.MOV.U32 R16, RZ, RZ, R82 ;  /* 0x000000ffff100224 */ /* 0x001fe400078e0052 */
[----:B------:R-:W-:-:S05]  /*18d40*/  @P0 IMAD.MOV.U32 R17, RZ, RZ, R80 ;  /* 0x000000ffff110224 */ /* 0x000fca00078e0050 */
[----:B------:R0:W3:Y:S01]  /*18d50*/  @P0 LDG.E.U8 R92, desc[UR20][R16.64] ;  /* 0x00000014105c0981 */ /* 0x0000e2000c1e1100 */
[----:B------:R-:W-:Y:S01]  /*18d60*/  @!P3 IMAD.IADD R76, R76, 0x1, -R9 ;  /* 0x000000014c4cb824 */ /* 0x000fe200078e0a09 */
[C---:B------:R-:W-:Y:S02]  /*18d70*/  ISETP.GT.U32.AND P3, PT, R9.reuse, R77, PT ;  /* 0x0000004d0900720c */ /* 0x040fe40003f64070 */
[----:B------:R-:W-:Y:S01]  /*18d80*/  ISETP.GT.U32.AND P2, PT, R9, R73, PT ;  /* 0x000000490900720c */ /* 0x000fe20003f44070 */
[----:B------:R-:W-:Y:S02]  /*18d90*/  @!P6 IMAD.MOV R76, RZ, RZ, -R76 ;  /* 0x000000ffff4ce224 */ /* 0x000fe400078e0a4c */
[----:B------:R-:W-:Y:S01]  /*18da0*/  @!P5 IMAD.MOV R74, RZ, RZ, -R74 ;  /* 0x000000ffff4ad224 */ /* 0x000fe200078e0a4a */
[----:B--2---:R-:W-:-:S07]  /*18db0*/  ISETP.GE.AND P5, PT, R85, RZ, PT ;  /* 0x000000ff5500720c */ /* 0x004fce0003fa6270 */
[----:B------:R-:W-:Y:S01]  /*18dc0*/  @!P3 IMAD.IADD R77, R77, 0x1, -R9 ;  /* 0x000000014d4db824 */ /* 0x000fe200078e0a09 */
[----:B------:R-:W-:-:S04]  /*18dd0*/  SEL R76, R47, R76, !P1 ;  /* 0x0000004c2f4c7207 */ /* 0x000fc80004800000 */
[----:B------:R-:W-:Y:S02]  /*18de0*/  ISETP.GT.U32.AND P3, PT, R9, R77, PT ;  /* 0x0000004d0900720c */ /* 0x000fe40003f64070 */
[----:B------:R-:W-:Y:S01]  /*18df0*/  SEL R74, R47, R74, !P1 ;  /* 0x0000004a2f4a7207 */ /* 0x000fe20004800000 */
[----:B------:R-:W-:Y:S01]  /*18e00*/  IMAD R76, R76, UR4, RZ ;  /* 0x000000044c4c7c24 */ /* 0x000fe2000f8e02ff */
[----:B------:R-:W-:Y:S01]  /*18e10*/  PRMT R86, RZ, 0x7610, R86 ;  /* 0x00007610ff567816 */ /* 0x000fe20000000056 */
[----:B------:R-:W-:Y:S01]  /*18e20*/  @!P2 IMAD.IADD R73, R73, 0x1, -R9 ;  /* 0x000000014949a824 */ /* 0x000fe200078e0a09 */
[----:B------:R-:W-:Y:S01]  /*18e30*/  PRMT R87, RZ, 0x7610, R87 ;  /* 0x00007610ff577816 */ /* 0x000fe20000000057 */
[----:B------:R-:W-:Y:S01]  /*18e40*/  IMAD R74, R74, UR7, RZ ;  /* 0x000000074a4a7c24 */ /* 0x000fe2000f8e02ff */
[----:B------:R-:W-:Y:S01]  /*18e50*/  PRMT R88, RZ, 0x7610, R88 ;  /* 0x00007610ff587816 */ /* 0x000fe20000000058 */
[----:B------:R-:W-:Y:S01]  /*18e60*/  @!P5 IMAD.MOV R73, RZ, RZ, -R73 ;  /* 0x000000ffff49d224 */ /* 0x000fe200078e0a49 */
[----:B------:R-:W2:Y:S03]  /*18e70*/  LDCU UR4, c[0x0][0x3b0] ;  /* 0x00007600ff0477ac */ /* 0x000ea60008000800 */
[----:B------:R-:W-:Y:S01]  /*18e80*/  @!P3 IMAD.IADD R77, R77, 0x1, -R9 ;  /* 0x000000014d4db824 */ /* 0x000fe200078e0a09 */
[-C--:B0-----:R-:W-:Y:S01]  /*18e90*/  IADD3 R16, P3, PT, R76, R8.reuse, RZ ;  /* 0x000000084c107210 */ /* 0x081fe20007f7e0ff */
[----:B------:R-:W0:Y:S01]  /*18ea0*/  LDCU UR7, c[0x0][0x3b0] ;  /* 0x00007600ff0777ac */ /* 0x000e220008000800 */
[----:B------:R-:W-:-:S02]  /*18eb0*/  IADD3 R85, P5, PT, R74, R8, RZ ;  /* 0x000000084a557210 */ /* 0x000fc40007fbe0ff */
[-C--:B------:R-:W-:Y:S02]  /*18ec0*/  LEA.HI.X.SX32 R17, R76, R5.reuse, 0x1, P3 ;  /* 0x000000054c117211 */ /* 0x080fe400018f0eff */
[----:B----4-:R-:W-:Y:S02]  /*18ed0*/  ISETP.GE.AND P2, PT, R83, RZ, PT ;  /* 0x000000ff5300720c */ /* 0x010fe40003f46270 */
[----:B------:R-:W-:Y:S02]  /*18ee0*/  LEA.HI.X.SX32 R83, R74, R5, 0x1, P5 ;  /* 0x000000054a537211 */ /* 0x000fe400028f0eff */
[----:B------:R-:W-:-:S06]  /*18ef0*/  PRMT R81, RZ, 0x7610, R81 ;  /* 0x00007610ff517816 */ /* 0x000fcc0000000051 */
[----:B------:R4:W2:Y:S04]  /*18f00*/  @P0 LDG.E.U8 R81, desc[UR20][R16.64] ;  /* 0x0000001410510981 */ /* 0x0008a8000c1e1100 */
[----:B---3--:R3:W-:Y:S04]  /*18f10*/  STL [R1+0x10c], R79 ;  /* 0x00010c4f01007387 */ /* 0x0087e80000100800 */
[----:B---3--:R-:W3:Y:S04]  /*18f20*/  LDL.LU R79, [R1+0x1848] ;  /* 0x00184800014f7983 */ /* 0x008ee80000300800 */
[----:B------:R0:W-:Y:S04]  /*18f30*/  STL [R1+0x8fc], R80 ;  /* 0x0008fc5001007387 */ /* 0x0001e80000100800 */
[----:B0-----:R-:W3:Y:S04]  /*18f40*/  LDL.LU R80, [R1+0x1844] ;  /* 0x0018440001507983 */ /* 0x001ee80000300800 */
[----:B------:R-:W3:Y:S04]  /*18f50*/  LDL.LU R82, [R1+0x1840] ;  /* 0x0018400001527983 */ /* 0x000ee80000300800 */
[----:B------:R0:W-:Y:S02]  /*18f60*/  STL [R1+0x108], R92 ;  /* 0x0001085c01007387 */ /* 0x0001e40000100800 */
[----:B0-----:R-:W-:-:S02]  /*18f70*/  IMAD.MOV.U32 R92, RZ, RZ, R91 ;  /* 0x000000ffff5c7224 */ /* 0x001fc400078e005b */
[----:B------:R-:W3:Y:S04]  /*18f80*/  LDL R91, [R1+0x16cc] ;  /* 0x0016cc00015b7983 */ /* 0x000ee80000100800 */
[----:B------:R4:W-:Y:S04]  /*18f90*/  STL [R1+0x940], R16 ;  /* 0x0009401001007387 */ /* 0x0009e80000100800 */
[----:B------:R-:W-:Y:S04]  /*18fa0*/  STL [R1+0x980], R85 ;  /* 0x0009805501007387 */ /* 0x000fe80000100800 */
[----:B------:R0:W-:Y:S01]  /*18fb0*/  STL [R1+0x93c], R17 ;  /* 0x00093c1101007387 */ /* 0x0001e20000100800 */
[----:B----4-:R-:W-:-:S02]  /*18fc0*/  @P0 IMAD.MOV.U32 R16, RZ, RZ, R85 ;  /* 0x000000ffff100224 */ /* 0x010fc400078e0055 */
[----:B0-----:R-:W-:-:S05]  /*18fd0*/  @P0 IMAD.MOV.U32 R17, RZ, RZ, R83 ;  /* 0x000000ffff110224 */ /* 0x001fca00078e0053 */
[----:B------:R-:W4:Y:S04]  /*18fe0*/  @P0 LDG.E.U8 R86, desc[UR20][R16.64] ;  /* 0x0000001410560981 */ /* 0x000f28000c1e1100 */
[----:B--2---:R0:W-:Y:S04]  /*18ff0*/  STL [R1+0x104], R81 ;  /* 0x0001045101007387 */ /* 0x0041e80000100800 */
[----:B0-----:R-:W2:Y:S04]  /*19000*/  LDL.LU R81, [R1+0x183c] ;  /* 0x00183c0001517983 */ /* 0x001ea80000300800 */
[----:B------:R0:W-:Y:S04]  /*19010*/  STL [R1+0x97c], R83 ;  /* 0x00097c5301007387 */ /* 0x0001e80000100800 */
[----:B0-----:R-:W2:Y:S04]  /*19020*/  LDL.LU R83, [R1+0x1838] ;  /* 0x0018380001537983 */ /* 0x001ea80000300800 */
[----:B------:R-:W2:Y:S04]  /*19030*/  LDL.LU R85, [R1+0x1834] ;  /* 0x0018340001557983 */ /* 0x000ea80000300800 */
[----:B----4-:R0:W-:Y:S04]  /*19040*/  STL [R1+0x100], R86 ;  /* 0x0001005601007387 */ /* 0x0101e80000100800 */
[----:B0-----:R-:W4:Y:S04]  /*19050*/  LDL.LU R86, [R1+0x1830] ;  /* 0x0018300001567983 */ /* 0x001f280000300800 */
[----:B------:R-:W2:Y:S01]  /*19060*/  LDL R17, [R1+0x16a4] ;  /* 0x0016a40001117983 */ /* 0x000ea20000100800 */
[----:B------:R-:W-:-:S05]  /*19070*/  SEL R73, R47, R73, !P1 ;  /* 0x000000492f497207 */ /* 0x000fca0004800000 */
[----:B-1----:R-:W-:Y:S02]  /*19080*/  IMAD R73, R73, UR5, RZ ;  /* 0x0000000549497c24 */ /* 0x002fe4000f8e02ff */
[----:B------:R-:W-:Y:S01]  /*19090*/  @!P2 IMAD.MOV R77, RZ, RZ, -R77 ;  /* 0x000000ffff4da224 */ /* 0x000fe200078e0a4d */
[----:B---3--:R-:W-:Y:S01]  /*190a0*/  ISETP.GT.U32.AND P6, PT, R9, R79, PT ;  /* 0x0000004f0900720c */ /* 0x008fe20003fc4070 */
[----:B------:R-:W0:Y:S01]  /*190b0*/  LDCU UR5, c[0x0][0x3b0] ;  /* 0x00007600ff0577ac */ /* 0x000e220008000800 */
[----:B------:R-:W-:Y:S02]  /*190c0*/  IADD3 R16, P5, PT, R73, R8, RZ ;  /* 0x0000000849107210 */ /* 0x000fe40007fbe0ff */
[----:B--2---:R-:W-:Y:S02]  /*190d0*/  ISETP.GE.AND P2, PT, R17, RZ, PT ;  /* 0x000000ff1100720c */ /* 0x004fe40003f46270 */
[----:B------:R-:W-:-:S05]  /*190e0*/  LEA.HI.X.SX32 R17, R73, R5, 0x1, P5 ;  /* 0x0000000549117211 */ /* 0x000fca00028f0eff */
[----:B------:R1:W2:Y:S02]  /*190f0*/  @P0 LDG.E.U8 R87, desc[UR20][R16.64] ;  /* 0x0000001410570981 */ /* 0x0002a4000c1e1100 */
[----:B------:R-:W-:Y:S01]  /*19100*/  @!P6 IMAD.IADD R79, R79, 0x1, -R9 ;  /* 0x000000014f4fe824 */ /* 0x000fe200078e0a09 */
[----:B------:R-:W-:-:S04]  /*19110*/  SEL R77, R47, R77, !P1 ;  /* 0x0000004d2f4d7207 */ /* 0x000fc80004800000 */
[----:B------:R-:W-:Y:S01]  /*19120*/  ISETP.GT.U32.AND P6, PT, R9, R79, PT ;  /* 0x0000004f0900720c */ /* 0x000fe20003fc4070 */
[----:B------:R-:W-:Y:S01]  /*19130*/  IMAD R77, R77, UR6, RZ ;  /* 0x000000064d4d7c24 */ /* 0x000fe2000f8e02ff */
[----:B------:R-:W-:Y:S01]  /*19140*/  STL [R1+0x9c0], R16 ;  /* 0x0009c01001007387 */ /* 0x000fe20000100800 */
[----:B------:R-:W-:Y:S01]  /*19150*/  ISETP.GT.U32.AND P3, PT, R9, R80, PT ;  /* 0x000000500900720c */ /* 0x000fe20003f64070 */
[----:B------:R-:W3:Y:S02]  /*19160*/  LDCU UR6, c[0x0][0x3b0] ;  /* 0x00007600ff0677ac */ /* 0x000ee40008000800 */
[----:B------:R1:W-:Y:S07]  /*19170*/  STL [R1+0x9bc], R17 ;  /* 0x0009bc1101007387 */ /* 0x0003ee0000100800 */
[----:B------:R-:W-:Y:S01]  /*19180*/  @!P6 IMAD.IADD R79, R79, 0x1, -R9 ;  /* 0x000000014f4fe824 */ /* 0x000fe200078e0a09 */
[----:B-1----:R-:W-:-:S04]  /*19190*/  IADD3 R17, P6, PT, R77, R8, RZ ;  /* 0x000000084d117210 */ /* 0x002fc80007fde0ff */
[----:B------:R-:W-:Y:S02]  /*191a0*/  LEA.HI.X.SX32 R16, R77, R5, 0x1, P6 ;  /* 0x000000054d107211 */ /* 0x000fe400030f0eff */
[----:B------:R-:W-:Y:S01]  /*191b0*/  ISETP.GE.AND P6, PT, R91, RZ, PT ;  /* 0x000000ff5b00720c */ /* 0x000fe20003fc6270 */
[----:B--2---:R1:W-:Y:S04]  /*191c0*/  STL [R1+0xfc], R87 ;  /* 0x0000fc5701007387 */ /* 0x0043e80000100800 */
[----:B-1----:R-:W2:Y:S04]  /*191d0*/  LDL R87, [R1+0x16bc] ;  /* 0x0016bc0001577983 */ /* 0x002ea80000100800 */
[----:B------:R1:W-:Y:S04]  /*191e0*/  STL [R1+0xa00], R17 ;  /* 0x000a001101007387 */ /* 0x0003e80000100800 */
[----:B------:R-:W2:Y:S01]  /*191f0*/  LDL R91, [R1+0x16d8] ;  /* 0x0016d800015b7983 */ /* 0x000ea20000100800 */
[----:B-1----:R-:W-:-:S03]  /*19200*/  @P0 LOP3.LUT R17, R17, R16, RZ, 0x3c, !PT ;  /* 0x0000001011110212 */ /* 0x002fc600078e3cff */
[----:B------:R1:W-:Y:S02]  /*19210*/  STL [R1+0x9fc], R16 ;  /* 0x0009fc1001007387 */ /* 0x0003e40000100800 */
[----:B-1----:R-:W-:-:S04]  /*19220*/  @P0 LOP3.LUT R16, R17, R16, RZ, 0x3c, !PT ;  /* 0x0000001011100212 */ /* 0x002fc800078e3cff */
[----:B------:R-:W-:-:S05]  /*19230*/  @P0 LOP3.LUT R17, R17, R16, RZ, 0x3c, !PT ;  /* 0x0000001011110212 */ /* 0x000fca00078e3cff */
[----:B------:R1:W3:Y:S01]  /*19240*/  @P0 LDG.E.U8 R88, desc[UR20][R16.64] ;  /* 0x0000001410580981 */ /* 0x0002e2000c1e1100 */
[----:B------:R-:W-:Y:S01]  /*19250*/  @!P3 IMAD.IADD R80, R80, 0x1, -R9 ;  /* 0x000000015050b824 */ /* 0x000fe200078e0a09 */
[----:B------:R-:W-:-:S04]  /*19260*/  ISETP.GT.U32.AND P5, PT, R9, R82, PT ;  /* 0x000000520900720c */ /* 0x000fc80003fa4070 */
[C---:B------:R-:W-:Y:S01]  /*19270*/  ISETP.GT.U32.AND P3, PT, R9.reuse, R80, PT ;  /* 0x000000500900720c */ /* 0x040fe20003f64070 */
[----:B------:R-:W-:Y:S01]  /*19280*/  @!P2 IMAD.MOV R79, RZ, RZ, -R79 ;  /* 0x000000ffff4fa224 */ /* 0x000fe200078e0a4f */
[----:B------:R-:W-:-:S04]  /*19290*/  ISETP.GT.U32.AND P2, PT, R9, R81, PT ;  /* 0x000000510900720c */ /* 0x000fc80003f44070 */
[----:B------:R-:W-:-:S03]  /*192a0*/  SEL R79, R47, R79, !P1 ;  /* 0x0000004f2f4f7207 */ /* 0x000fc60004800000 */
[----:B------:R-:W-:-:S04]  /*192b0*/  @!P5 IMAD.IADD R82, R82, 0x1, -R9 ;  /* 0x000000015252d824 */ /* 0x000fc800078e0a09 */
[--C-:B------:R-:W-:Y:S02]  /*192c0*/  @!P3 IMAD.IADD R80, R80, 0x1, -R9.reuse ;  /* 0x000000015050b824 */ /* 0x100fe400078e0a09 */
[----:B------:R-:W-:Y:S02]  /*192d0*/  IMAD R79, R79, UR4, RZ ;  /* 0x000000044f4f7c24 */ /* 0x000fe4000f8e02ff */
[----:B------:R-:W-:Y:S01]  /*192e0*/  @!P2 IMAD.IADD R81, R81, 0x1, -R9 ;  /* 0x000000015151a824 */ /* 0x000fe200078e0a09 */
[----:B------:R-:W-:Y:S01]  /*192f0*/  PRMT R22, RZ, 0x7610, R22 ;  /* 0x00007610ff167816 */ /* 0x000fe20000000016 */
[----:B------:R-:W-:Y:S01]  /*19300*/  @!P6 IMAD.MOV R80, RZ, RZ, -R80 ;  /* 0x000000ffff50e224 */ /* 0x000fe200078e0a50 */
[----:B------:R-:W-:Y:S01]  /*19310*/  ISETP.GT.U32.AND P6, PT, R9, R82, PT ;  /* 0x000000520900720c */ /* 0x000fe20003fc4070 */
[----:B------:R-:W2:Y:S01]  /*19320*/  LDCU UR4, c[0x0][0x3b0] ;  /* 0x00007600ff0477ac */ /* 0x000ea20008000800 */
[----:B-1----:R-:W-:Y:S02]  /*19330*/  IADD3 R16, P2, PT, R79, R8, RZ ;  /* 0x000000084f107210 */ /* 0x002fe40007f5e0ff */
[----:B------:R-:W-:-:S02]  /*19340*/  SEL R80, R47, R80, !P1 ;  /* 0x000000502f507207 */ /* 0x000fc40004800000 */
[----:B------:R-:W-:-:S03]  /*19350*/  LEA.HI.X.SX32 R17, R79, R5, 0x1, P2 ;  /* 0x000000054f117211 */ /* 0x000fc600010f0eff */
[----:B0-----:R-:W-:Y:S01]  /*19360*/  IMAD R80, R80, UR5, RZ ;  /* 0x0000000550507c24 */ /* 0x001fe2000f8e02ff */
[----:B------:R-:W-:Y:S01]  /*19370*/  ISETP.GT.U32.AND P5, PT, R9, R12, PT ;  /* 0x0000000c0900720c */ /* 0x000fe20003fa4070 */
[----:B------:R0:W4:Y:S02]  /*19380*/  @P0 LDG.E.U8 R22, desc[UR20][R16.64] ;  /* 0x0000001410160981 */ /* 0x000124000c1e1100 */
[----:B------:R-:W-:Y:S01]  /*19390*/  @!P6 IMAD.IADD R82, R82, 0x1, -R9 ;  /* 0x000000015252e824 */ /* 0x000fe200078e0a09 */
[----:B------:R-:W-:Y:S01]  /*193a0*/  PRMT R13, RZ, 0x7610, R13 ;  /* 0x00007610ff0d7816 */ /* 0x000fe2000000000d */
[----:B------:R-:W1:Y:S08]  /*193b0*/  LDCU UR5, c[0x0][0x3b0] ;  /* 0x00007600ff0577ac */ /* 0x000e700008000800 */
[----:B------:R-:W-:Y:S01]  /*193c0*/  @!P5 IMAD.IADD R12, R12, 0x1, -R9 ;  /* 0x000000010c0cd824 */ /* 0x000fe200078e0a09 */
[----:B--2---:R-:W-:Y:S01]  /*193d0*/  ISETP.GE.AND P5, PT, R91, RZ, PT ;  /* 0x000000ff5b00720c */ /* 0x004fe20003fa6270 */
[----:B---3--:R2:W-:Y:S04]  /*193e0*/  STL [R1+0xf8], R88 ;  /* 0x0000f85801007387 */ /* 0x0085e80000100800 */
[----:B--2---:R-:W2:Y:S04]  /*193f0*/  LDL.LU R88, [R1+0x182c] ;  /* 0x00182c0001587983 */ /* 0x004ea80000300800 */
[----:B------:R0:W-:Y:S04]  /*19400*/  STL [R1+0xa40], R16 ;  /* 0x000a401001007387 */ /* 0x0001e80000100800 */
[----:B------:R3:W-:Y:S04]  /*19410*/  STL [R1+0xa3c], R17 ;  /* 0x000a3c1101007387 */ /* 0x0007e80000100800 */
[----:B------:R-:W2:Y:S01]  /*19420*/  LDL R91, [R1+0x133c] ;  /* 0x00133c00015b7983 */ /* 0x000ea20000100800 */
[----:B0-----:R-:W-:-:S04]  /*19430*/  IADD3 R16, P6, PT, R80, R8, RZ ;  /* 0x0000000850107210 */ /* 0x001fc80007fde0ff */
[----:B---3--:R-:W-:-:S05]  /*19440*/  LEA.HI.X.SX32 R17, R80, R5, 0x1, P6 ;  /* 0x0000000550117211 */ /* 0x008fca00030f0eff */
[----:B------:R0:W3:Y:S01]  /*19450*/  @P0 LDG.E.U8 R13, desc[UR20][R16.64] ;  /* 0x00000014100d0981 */ /* 0x0000e2000c1e1100 */
[C---:B------:R-:W-:Y:S02]  /*19460*/  ISETP.GT.U32.AND P3, PT, R9.reuse, R83, PT ;  /* 0x000000530900720c */ /* 0x040fe40003f64070 */
[----:B------:R-:W-:-:S11]  /*19470*/  ISETP.GT.U32.AND P2, PT, R9, R81, PT ;  /* 0x000000510900720c */ /* 0x000fd60003f44070 */
[--C-:B------:R-:W-:Y:S01]  /*19480*/  @!P3 IMAD.IADD R83, R83, 0x1, -R9.reuse ;  /* 0x000000015353b824 */ /* 0x100fe200078e0a09 */
[----:B------:R-:W-:Y:S01]  /*19490*/  ISETP.GE.AND P3, PT, R87, RZ, PT ;  /* 0x000000ff5700720c */ /* 0x000fe20003f66270 */
[----:B------:R-:W-:Y:S01]  /*194a0*/  @!P2 IMAD.IADD R81, R81, 0x1, -R9 ;  /* 0x000000015151a824 */ /* 0x000fe200078e0a09 */
[----:B------:R-:W-:-:S03]  /*194b0*/  ISETP.GT.U32.AND P6, PT, R9, R12, PT ;  /* 0x0000000c0900720c */ /* 0x000fc60003fc4070 */
[----:B------:R-:W-:Y:S01]  /*194c0*/  @!P5 IMAD.MOV R81, RZ, RZ, -R81 ;  /* 0x000000ffff51d224 */ /* 0x000fe200078e0a51 */
[----:B------:R-:W-:-:S07]  /*194d0*/  ISETP.GE.AND P5, PT, R89, RZ, PT ;  /* 0x000000ff5900720c */ /* 0x000fce0003fa6270 */
[----:B------:R-:W-:Y:S01]  /*194e0*/  @!P3 IMAD.MOV R82, RZ, RZ, -R82 ;  /* 0x000000ffff52b224 */ /* 0x000fe200078e0a52 */
[----:B------:R-:W-:Y:S02]  /*194f0*/  ISETP.GT.U32.AND P3, PT, R9, R83, PT ;  /* 0x000000530900720c */ /* 0x000fe40003f64070 */
[C---:B------:R-:W-:Y:S02]  /*19500*/  SEL R81, R47.reuse, R81, !P1 ;  /* 0x000000512f517207 */ /* 0x040fe40004800000 */
[----:B------:R-:W-:Y:S01]  /*19510*/  SEL R82, R47, R82, !P1 ;  /* 0x000000522f527207 */ /* 0x000fe20004800000 */
[----:B------:R0:W-:Y:S02]  /*19520*/  STL [R1+0xa80], R16 ;  /* 0x000a801001007387 */ /* 0x0001e40000100800 */
[----:B------:R-:W-:Y:S01]  /*19530*/  IMAD R81, R81, UR7, RZ ;  /* 0x0000000751517c24 */ /* 0x000fe2000f8e02ff */
[----:B------:R-:W-:Y:S01]  /*19540*/  PRMT R90, RZ, 0x7610, R90 ;  /* 0x00007610ff5a7816 */ /* 0x000fe2000000005a */
[----:B------:R-:W-:Y:S01]  /*19550*/  IMAD R82, R82, UR6, RZ ;  /* 0x0000000652527c24 */ /* 0x000fe2000f8e02ff */
[----:B------:R1:W-:Y:S01]  /*19560*/  STL [R1+0xa7c], R17 ;  /* 0x000a7c1101007387 */ /* 0x0003e20000100800 */
[----:B------:R-:W-:Y:S01]  /*19570*/  @!P6 IMAD.IADD R12, R12, 0x1, -R9 ;  /* 0x000000010c0ce824 */ /* 0x000fe200078e0a09 */
[----:B------:R-:W-:Y:S01]  /*19580*/  PRMT R93, RZ, 0x7610, R93 ;  /* 0x00007610ff5d7816 */ /* 0x000fe2000000005d */
[----:B------:R-:W-:Y:S01]  /*19590*/  @!P3 IMAD.IADD R83, R83, 0x1, -R9 ;  /* 0x000000015353b824 */ /* 0x000fe200078e0a09 */
[----:B------:R-:W4:Y:S01]  /*195a0*/  LDL R87, [R1+0x138c] ;  /* 0x00138c0001577983 */ /* 0x000f220000100800 */
[C---:B0-----:R-:W-:Y:S01]  /*195b0*/  IADD3 R16, P6, PT, R82.reuse, R8, RZ ;  /* 0x0000000852107210 */ /* 0x041fe20007fde0ff */
[----:B------:R-:W0:Y:S02]  /*195c0*/  LDCU UR6, c[0x0][0x3b0] ;  /* 0x00007600ff0677ac */ /* 0x000e240008000800 */
[----:B------:R-:W4:Y:S01]  /*195d0*/  LDL.LU R89, [R1+0x1828] ;  /* 0x0018280001597983 */ /* 0x000f220000300800 */
[----:B------:R-:W-:Y:S01]  /*195e0*/  @!P5 IMAD.MOV R12, RZ, RZ, -R12 ;  /* 0x000000ffff0cd224 */ /* 0x000fe200078e0a0c */
[----:B-1----:R-:W-:Y:S01]  /*195f0*/  LEA.HI.X.SX32 R17, R82, R5, 0x1, P6 ;  /* 0x0000000552117211 */ /* 0x002fe200030f0eff */
[----:B------:R-:W1:Y:S04]  /*19600*/  LDCU UR7, c[0x0][0x3b0] ;  /* 0x00007600ff0777ac */ /* 0x000e680008000800 */
[----:B------:R0:W4:Y:S01]  /*19610*/  @P0 LDG.E.U8 R90, desc[UR20][R16.64] ;  /* 0x00000014105a0981 */ /* 0x000122000c1e1100 */
[----:B--2---:R-:W-:-:S03]  /*19620*/  ISETP.GE.AND P5, PT, R91, RZ, PT ;  /* 0x000000ff5b00720c */ /* 0x004fc60003fa6270 */
[----:B---3--:R2:W-:Y:S04]  /*19630*/  STL [R1+0xf0], R13 ;  /* 0x0000f00d01007387 */ /* 0x0085e80000100800 */
[----:B----4-:R3:W-:Y:S01]  /*19640*/  STL [R1+0xf4], R22 ;  /* 0x0000f41601007387 */ /* 0x0107e20000100800 */
[----:B--2---:R-:W-:Y:S01]  /*19650*/  IMAD.MOV.U32 R13, RZ, RZ, R92 ;  /* 0x000000ffff0d7224 */ /* 0x004fe200078e005c */
[C---:B------:R-:W-:Y:S02]  /*19660*/  IADD3 R92, P3, PT, R81.reuse, R8, RZ ;  /* 0x00000008515c7210 */ /* 0x040fe40007f7e0ff */
[----:B------:R0:W-:Y:S02]  /*19670*/  STL [R1+0xac0], R16 ;  /* 0x000ac01001007387 */ /* 0x0001e40000100800 */
[----:B------:R-:W-:-:S02]  /*19680*/  LEA.HI.X.SX32 R91, R81, R5, 0x1, P3 ;  /* 0x00000005515b7211 */ /* 0x000fc400018f0eff */
[----:B------:R-:W-:Y:S04]  /*19690*/  STL [R1+0xaf8], R92 ;  /* 0x000af85c01007387 */ /* 0x000fe80000100800 */
[----:B---3--:R-:W2:Y:S01]  /*196a0*/  LDL R22, [R1+0x13ac] ;  /* 0x0013ac0001167983 */ /* 0x008ea20000100800 */
[----:B0-----:R-:W-:-:S03]  /*196b0*/  @P0 IMAD.MOV.U32 R16, RZ, RZ, R92 ;  /* 0x000000ffff100224 */ /* 0x001fc600078e005c */
[----:B------:R0:W-:Y:S02]  /*196c0*/  STL [R1+0xabc], R17 ;  /* 0x000abc1101007387 */ /* 0x0001e40000100800 */
[----:B0-----:R-:W-:-:S05]  /*196d0*/  @P0 IMAD.MOV.U32 R17, RZ, RZ, R91 ;  /* 0x000000ffff110224 */ /* 0x001fca00078e005b */
[----:B------:R0:W3:Y:S01]  /*196e0*/  @P0 LDG.E.U8 R93, desc[UR20][R16.64] ;  /* 0x00000014105d0981 */ /* 0x0000e2000c1e1100 */
[----:B------:R-:W-:Y:S02]  /*196f0*/  ISETP.GT.U32.AND P2, PT, R9, R85, PT ;  /* 0x000000550900720c */ /* 0x000fe40003f44070 */
[----:B------:R-:W-:Y:S01]  /*19700*/  SEL R12, R47, R12, !P1 ;  /* 0x0000000c2f0c7207 */ /* 0x000fe20004800000 */
[----:B------:R-:W-:Y:S01]  /*19710*/  @!P5 IMAD.MOV R83, RZ, RZ, -R83 ;  /* 0x000000ffff53d224 */ /* 0x000fe200078e0a53 */
[----:B------:R-:W-:-:S09]  /*19720*/  ISETP.GE.AND P3, PT, R87, RZ, PT ;  /* 0x000000ff5700720c */ /* 0x000fd20003f66270 */
[--C-:B------:R-:W-:Y:S02]  /*19730*/  @!P2 IMAD.IADD R85, R85, 0x1, -R9.reuse ;  /* 0x000000015555a824 */ /* 0x100fe400078e0a09 */
[----:B------:R-:W-:Y:S01]  /*19740*/  IMAD R12, R12, UR5, RZ ;  /* 0x000000050c0c7c24 */ /* 0x000fe2000f8e02ff */
[----:B------:R-:W-:Y:S01]  /*19750*/  SEL R83, R47, R83, !P1 ;  /* 0x000000532f537207 */ /* 0x000fe20004800000 */
[----:B------:R-:W-:Y:S01]  /*19760*/  STL [R1+0xaf4], R91 ;  /* 0x000af45b01007387 */ /* 0x000fe20000100800 */
[----:B------:R-:W-:Y:S01]  /*19770*/  ISETP.GT.U32.AND P2, PT, R9, R85, PT ;  /* 0x000000550900720c */ /* 0x000fe20003f44070 */
[----:B------:R-:W4:Y:S01]  /*19780*/  LDCU UR5, c[0x0][0x3b0] ;  /* 0x00007600ff0577ac */ /* 0x000f220008000800 */
[C---:B0-----:R-:W-:Y:S01]  /*19790*/  IADD3 R16, P5, PT, R12.reuse, R8, RZ ;  /* 0x000000080c107210 */ /* 0x041fe20007fbe0ff */
[----:B------:R0:W-:Y:S01]  /*197a0*/  STL [R1+0xec], R90 ;  /* 0x0000ec5a01007387 */ /* 0x0001e20000100800 */
[----:B------:R-:W-:Y:S01]  /*197b0*/  PRMT R42, RZ, 0x7610, R42 ;  /* 0x00007610ff2a7816 */ /* 0x000fe2000000002a */
[----:B------:R-:W-:Y:S01]  /*197c0*/  IMAD R83, R83, UR4, RZ ;  /* 0x0000000453537c24 */ /* 0x000fe2000f8e02ff */
[----:B------:R-:W-:Y:S01]  /*197d0*/  LEA.HI.X.SX32 R17, R12, R5, 0x1, P5 ;  /* 0x000000050c117211 */ /* 0x000fe200028f0eff */
[----:B------:R-:W1:Y:S04]  /*197e0*/  LDCU UR4, c[0x0][0x3b0] ;  /* 0x00007600ff0477ac */ /* 0x000e680008000800 */
[----:B------:R1:W2:Y:S02]  /*197f0*/  @P0 LDG.E.U8 R42, desc[UR20][R16.64] ;  /* 0x00000014102a0981 */ /* 0x0002a4000c1e1100 */
[----:B------:R-:W-:-:S02]  /*19800*/  @!P2 IMAD.IADD R85, R85, 0x1, -R9 ;  /* 0x000000015555a824 */ /* 0x000fc400078e0a09 */
[----:B0-----:R-:W2:Y:S04]  /*19810*/  LDL.LU R90, [R1+0x1824] ;  /* 0x00182400015a7983 */ /* 0x001ea80000300800 */
[----:B------:R-:W2:Y:S04]  /*19820*/  LDL.LU R91, [R1+0x1820] ;  /* 0x00182000015b7983 */ /* 0x000ea80000300800 */
[----:B------:R-:W2:Y:S01]  /*19830*/  LDL.LU R92, [R1+0x181c] ;  /* 0x00181c00015c7983 */ /* 0x000ea20000300800 */
[----:B------:R-:W-:Y:S01]  /*19840*/  @!P3 IMAD.MOV R85, RZ, RZ, -R85 ;  /* 0x000000ffff55b224 */ /* 0x000fe200078e0a55 */
[----:B------:R-:W-:-:S02]  /*19850*/  PRMT R21, RZ, 0x7610, R21 ;  /* 0x00007610ff157816 */ /* 0x000fc40000000015 */
[----:B---3--:R0:W-:Y:S04]  /*19860*/  STL [R1+0xe8], R93 ;  /* 0x0000e85d01007387 */ /* 0x0081e80000100800 */
[----:B0-----:R-:W3:Y:S04]  /*19870*/  LDL.LU R93, [R1+0x1818] ;  /* 0x00181800015d7983 */ /* 0x001ee80000300800 */
[----:B------:R-:W3:Y:S04]  /*19880*/  LDL R87, [R1+0x13cc] ;  /* 0x0013cc0001577983 */ /* 0x000ee80000100800 */
[----:B------:R1:W-:Y:S04]  /*19890*/  STL [R1+0xb30], R16 ;  /* 0x000b301001007387 */ /* 0x0003e80000100800 */
[----:B------:R0:W-:Y:S01]  /*198a0*/  STL [R1+0xb2c], R17 ;  /* 0x000b2c1101007387 */ /* 0x0001e20000100800 */
[----:B-1----:R-:W-:-:S04]  /*198b0*/  IADD3 R16, P3, PT, R83, R8, RZ ;  /* 0x0000000853107210 */ /* 0x002fc80007f7e0ff */
[----:B0-----:R-:W-:-:S05]  /*198c0*/  LEA.HI.X.SX32 R17, R83, R5, 0x1, P3 ;  /* 0x0000000553117211 */ /* 0x001fca00018f0eff */
[----:B------:R-:W3:Y:S01]  /*198d0*/  @P0 LDG.E.U8 R21, desc[UR20][R16.64] ;  /* 0x0000001410150981 */ /* 0x000ee2000c1e1100 */
[C---:B------:R-:W-:Y:S02]  /*198e0*/  ISETP.GT.U32.AND P6, PT, R9.reuse, R86, PT ;  /* 0x000000560900720c */ /* 0x040fe40003fc4070 */
[C---:B------:R-:W-:Y:S02]  /*198f0*/  ISETP.GT.U32.AND P2, PT, R9.reuse, R88, PT ;  /* 0x000000580900720c */ /* 0x040fe40003f44070 */
[----:B------:R-:W-:-:S09]  /*19900*/  ISETP.GT.U32.AND P5, PT, R9, R89, PT ;  /* 0x000000590900720c */ /* 0x000fd20003fa4070 */
[--C-:B------:R-:W-:Y:S02]  /*19910*/  @!P6 IMAD.IADD R86, R86, 0x1, -R9.reuse ;  /* 0x000000015656e824 */ /* 0x100fe400078e0a09 */
[----:B------:R-:W-:-:S03]  /*19920*/  @!P2 IMAD.IADD R88, R88, 0x1, -R9 ;  /* 0x000000015858a824 */ /* 0x000fc600078e0a09 */
[----:B------:R-:W-:Y:S02]  /*19930*/  ISETP.GT.U32.AND P6, PT, R9, R86, PT ;  /* 0x000000560900720c */ /* 0x000fe40003fc4070 */
[----:B--2---:R-:W-:Y:S02]  /*19940*/  ISETP.GE.AND P2, PT, R22, RZ, PT ;  /* 0x000000ff1600720c */ /* 0x004fe40003f46270 */
[----:B------:R-:W-:Y:S01]  /*19950*/  SEL R85, R47, R85, !P1 ;  /* 0x000000552f557207 */ /* 0x000fe20004800000 */
[----:B------:R0:W-:Y:S01]  /*19960*/  STL [R1+0xe4], R42 ;  /* 0x0000e42a01007387 */ /* 0x0001e20000100800 */
[----:B------:R-:W-:-:S03]  /*19970*/  @!P5 IMAD.IADD R89, R89, 0x1, -R9 ;  /* 0x000000015959d824 */ /* 0x000fc600078e0a09 */
[----:B----4-:R-:W-:Y:S01]  /*19980*/  IMAD R85, R85, UR5, RZ ;  /* 0x0000000555557c24 */ /* 0x010fe2000f8e02ff */
[----:B------:R-:W-:Y:S01]  /*19990*/  PRMT R6, RZ, 0x7610, R6 ;  /* 0x00007610ff067816 */ /* 0x000fe20000000006 */
[----:B------:R-:W1:Y:S02]  /*199a0*/  LDCU UR5, c[0x0][0x3b0] ;  /* 0x00007600ff0577ac */ /* 0x000e640008000800 */
[----:B------:R-:W-:Y:S01]  /*199b0*/  @!P6 IMAD.IADD R86, R86, 0x1, -R9 ;  /* 0x000000015656e824 */ /* 0x000fe200078e0a09 */
[----:B0-----:R-:W2:Y:S04]  /*199c0*/  LDL R42, [R1+0x13ec] ;  /* 0x0013ec00012a7983 */ /* 0x001ea80000100800 */
[----:B------:R-:W-:Y:S01]  /*199d0*/  STL [R1+0x360], R16 ;  /* 0x0003601001007387 */ /* 0x000fe20000100800 */
[----:B------:R-:W-:-:S03]  /*199e0*/  @!P2 IMAD.MOV R86, RZ, RZ, -R86 ;  /* 0x000000ffff56a224 */ /* 0x000fc600078e0a56 */
[----:B------:R-:W-:Y:S01]  /*199f0*/  STL [R1+0x35c], R17 ;  /* 0x00035c1101007387 */ /* 0x000fe20000100800 */
[----:B------:R-:W-:Y:S02]  /*19a00*/  ISETP.GT.U32.AND P2, PT, R9, R89, PT ;  /* 0x000000590900720c */ /* 0x000fe40003f44070 */
[----:B------:R-:W-:-:S05]  /*19a10*/  SEL R86, R47, R86, !P1 ;  /* 0x000000562f567207 */ /* 0x000fca0004800000 */
[----:B------:R-:W-:Y:S01]  /*19a20*/  IMAD R86, R86, UR4, RZ ;  /* 0x0000000456567c24 */ /* 0x000fe2000f8e02ff */
[----:B------:R-:W-:Y:S01]  /*19a30*/  PRMT R14, RZ, 0x7610, R14 ;  /* 0x00007610ff0e7816 */ /* 0x000fe2000000000e */
[----:B------:R-:W0:Y:S04]  /*19a40*/  LDCU UR4, c[0x0][0x3b0] ;  /* 0x00007600ff0477ac */ /* 0x000e280008000800 */
[----:B------:R-:W-:Y:S01]  /*19a50*/  @!P2 IMAD.IADD R89, R89, 0x1, -R9 ;  /* 0x000000015959a824 */ /* 0x000fe200078e0a09 */
[----:B---3--:R-:W-:Y:S01]  /*19a60*/  ISETP.GE.AND P6, PT, R87, RZ, PT ;  /* 0x000000ff5700720c */ /* 0x008fe20003fc6270 */
[----:B------:R3:W-:Y:S04]  /*19a70*/  STL [R1+0xe0], R21 ;  /* 0x0000e01501007387 */ /* 0x0007e80000100800 */
[----:B------:R-:W4:Y:S01]  /*19a80*/  LDL R87, [R1+0x1410] ;  /* 0x0014100001577983 */ /* 0x000f220000100800 */
[----:B---3--:R-:W-:-:S04]  /*19a90*/  IADD3 R21, P5, PT, R85, R8, RZ ;  /* 0x0000000855157210 */ /* 0x008fc80007fbe0ff */
[----:B------:R-:W-:Y:S01]  /*19aa0*/  LEA.HI.X.SX32 R16, R85, R5, 0x1, P5 ;  /* 0x0000000555107211 */ /* 0x000fe200028f0eff */
[----:B------:R-:W-:Y:S04]  /*19ab0*/  STL [R1+0x3a0], R21 ;  /* 0x0003a01501007387 */ /* 0x000fe80000100800 */
[----:B------:R3:W-:Y:S01]  /*19ac0*/  STL [R1+0x39c], R16 ;  /* 0x00039c1001007387 */ /* 0x0007e20000100800 */
[----:B------:R-:W-:Y:S02]  /*19ad0*/  @P0 IMAD.MOV.U32 R17, RZ, RZ, R16 ;  /* 0x000000ffff110224 */ /* 0x000fe400078e0010 */
[----:B---3--:R-:W-:-:S05]  /*19ae0*/  @P0 IMAD.MOV.U32 R16, RZ, RZ, R21 ;  /* 0x000000ffff100224 */ /* 0x008fca00078e0015 */
[----:B------:R3:W4:Y:S02]  /*19af0*/  @P0 LDG.E.U8 R6, desc[UR20][R16.64] ;  /* 0x0000001410060981 */ /* 0x000724000c1e1100 */
[----:B---3--:R-:W-:-:S04]  /*19b00*/  IADD3 R16, P2, PT, R86, R8, RZ ;  /* 0x0000000856107210 */ /* 0x008fc80007f5e0ff */
[----:B------:R-:W-:-:S05]  /*19b10*/  LEA.HI.X.SX32 R17, R86, R5, 0x1, P2 ;  /* 0x0000000556117211 */ /* 0x000fca00010f0eff */
[----:B------:R-:W3:Y:S01]  /*19b20*/  @P0 LDG.E.U8 R14, desc[UR20][R16.64] ;  /* 0x00000014100e0981 */ /* 0x000ee2000c1e1100 */
[----:B------:R-:W-:Y:S02]  /*19b30*/  ISETP.GT.U32.AND P3, PT, R9, R88, PT ;  /* 0x000000580900720c */ /* 0x000fe40003f64070 */
[----:B--2---:R-:W-:Y:S02]  /*19b40*/  ISETP.GE.AND P5, PT, R42, RZ, PT ;  /* 0x000000ff2a00720c */ /* 0x004fe40003fa6270 */
[----:B------:R-:W2:Y:S04]  /*19b50*/  LDL R42, [R1+0x142c] ;  /* 0x00142c00012a7983 */ /* 0x000ea80000100800 */
[----:B------:R-:W2:Y:S05]  /*19b60*/  LDL.LU R22, [R1+0x4] ;  /* 0x0000040001167983 */ /* 0x000eaa0000300800 */
[----:B------:R-:W-:-:S04]  /*19b70*/  @!P3 IMAD.IADD R88, R88, 0x1, -R9 ;  /* 0x000000015858b824 */ /* 0x000fc800078e0a09 */
[----:B------:R-:W-:Y:S01]  /*19b80*/  @!P6 IMAD.MOV R88, RZ, RZ, -R88 ;  /* 0x000000ffff58e224 */ /* 0x000fe200078e0a58 */
[----:B------:R-:W-:-:S04]  /*19b90*/  ISETP.GT.U32.AND P6, PT, R9, R91, PT ;  /* 0x0000005b0900720c */ /* 0x000fc80003fc4070 */
[----:B------:R-:W-:-:S05]  /*19ba0*/  SEL R88, R47, R88, !P1 ;  /* 0x000000582f587207 */ /* 0x000fca0004800000 */
[----:B-1----:R-:W-:Y:S02]  /*19bb0*/  IMAD R88, R88, UR5, RZ ;  /* 0x0000000558587c24 */ /* 0x002fe4000f8e02ff */
[----:B------:R-:W-:Y:S01]  /*19bc0*/  @!P5 IMAD.MOV R89, RZ, RZ, -R89 ;  /* 0x000000ffff59d224 */ /* 0x000fe200078e0a59 */
[----:B------:R-:W-:Y:S01]  /*19bd0*/  PRMT R19, RZ, 0x7610, R19 ;  /* 0x00007610ff137816 */ /* 0x000fe20000000013 */
[----:B------:R-:W-:Y:S01]  /*19be0*/  @!P6 IMAD.IADD R91, R91, 0x1, -R9 ;  /* 0x000000015b5be824 */ /* 0x000fe200078e0a09 */
[----:B------:R-:W-:Y:S01]  /*19bf0*/  IADD3 R21, P6, PT, R88, R8, RZ ;  /* 0x0000000858157210 */ /* 0x000fe20007fde0ff */
[----:B------:R-:W1:Y:S01]  /*19c00*/  LDCU UR5, c[0x0][0x3b0] ;  /* 0x00007600ff0577ac */ /* 0x000e620008000800 */
[----:B------:R-:W-:-:S05]  /*19c10*/  SEL R89, R47, R89, !P1 ;  /* 0x000000592f597207 */ /* 0x000fca0004800000 */
[----:B------:R-:W-:Y:S01]  /*19c20*/  IMAD R89, R89, UR6, RZ ;  /* 0x0000000659597c24 */ /* 0x000fe2000f8e02ff */
[----:B------:R-:W-:Y:S01]  /*19c30*/  PRMT R18, RZ, 0x7610, R18 ;  /* 0x00007610ff127816 */ /* 0x000fe20000000012 */
[----:B------:R-:W0:Y:S01]  /*19c40*/  LDCU UR6, c[0x0][0x3b0] ;  /* 0x00007600ff0677ac */ /* 0x000e220008000800 */
[----:B----4-:R4:W-:Y:S04]  /*19c50*/  STL [R1+0xdc], R6 ;  /* 0x0000dc0601007387 */ /* 0x0109e80000100800 */
[----:B----4-:R-:W4:Y:S04]  /*19c60*/  LDL.LU R6, [R1] ;  /* 0x0000000001067983 */ /* 0x010f280000300800 */
[----:B------:R0:W-:Y:S04]  /*19c70*/  STL [R1+0x3e0], R16 ;  /* 0x0003e01001007387 */ /* 0x0001e80000100800 */
[----:B------:R1:W-:Y:S04]  /*19c80*/  STL [R1+0x3dc], R17 ;  /* 0x0003dc1101007387 */ /* 0x0003e80000100800 */
[----:B---3--:R3:W-:Y:S01]  /*19c90*/  STL [R1+0xd8], R14 ;  /* 0x0000d80e01007387 */ /* 0x0087e20000100800 */
[----:B0-----:R-:W-:-:S05]  /*19ca0*/  LEA.HI.X.SX32 R16, R88, R5, 0x1, P6 ;  /* 0x0000000558107211 */ /* 0x001fca00030f0eff */
[----:B-1----:R-:W-:Y:S01]  /*19cb0*/  @P0 IMAD.MOV.U32 R17, RZ, RZ, R16 ;  /* 0x000000ffff110224 */ /* 0x002fe200078e0010 */
[----:B---3--:R-:W3:Y:S04]  /*19cc0*/  LDL R14, [R1+0x1444] ;  /* 0x00144400010e7983 */ /* 0x008ee80000100800 */
[----:B------:R-:W-:Y:S04]  /*19cd0*/  STL [R1+0x440], R21 ;  /* 0x0004401501007387 */ /* 0x000fe80000100800 */
[----:B------:R0:W-:Y:S02]  /*19ce0*/  STL [R1+0x43c], R16 ;  /* 0x00043c1001007387 */ /* 0x0001e40000100800 */
[----:B0-----:R-:W-:-:S05]  /*19cf0*/  @P0 IMAD.MOV.U32 R16, RZ, RZ, R21 ;  /* 0x000000ffff100224 */ /* 0x001fca00078e0015 */
[----:B------:R0:W4:Y:S02]  /*19d00*/  @P0 LDG.E.U8 R19, desc[UR20][R16.64] ;  /* 0x0000001410130981 */ /* 0x000124000c1e1100 */
[----:B0-----:R-:W-:-:S04]  /*19d10*/  IADD3 R16, P6, PT, R89, R8, RZ ;  /* 0x0000000859107210 */ /* 0x001fc80007fde0ff */
[----:B------:R-:W-:-:S05]  /*19d20*/  LEA.HI.X.SX32 R17, R89, R5, 0x1, P6 ;  /* 0x0000000559117211 */ /* 0x000fca00030f0eff */
[----:B------:R0:W4:Y:S01]  /*19d30*/  @P0 LDG.E.U8 R18, desc[UR20][R16.64] ;  /* 0x0000001410120981 */ /* 0x000122000c1e1100 */
[----:B------:R-:W-:Y:S02]  /*19d40*/  ISETP.GT.U32.AND P3, PT, R9, R90, PT ;  /* 0x0000005a0900720c */ /* 0x000fe40003f64070 */
[----:B------:R-:W-:-:S11]  /*19d50*/  ISETP.GE.AND P5, PT, R87, RZ, PT ;  /* 0x000000ff5700720c */ /* 0x000fd60003fa6270 */
[----:B------:R-:W-:-:S05]  /*19d60*/  @!P3 IMAD.IADD R90, R90, 0x1, -R9 ;  /* 0x000000015a5ab824 */ /* 0x000fca00078e0a09 */
[C---:B------:R-:W-:Y:S02]  /*19d70*/  ISETP.GT.U32.AND P2, PT, R9.reuse, R90, PT ;  /* 0x0000005a0900720c */ /* 0x040fe40003f44070 */
[----:B------:R-:W-:-:S11]  /*19d80*/  ISETP.GT.U32.AND P3, PT, R9, R92, PT ;  /* 0x0000005c0900720c */ /* 0x000fd60003f64070 */
[----:B------:R-:W-:-:S04]  /*19d90*/  @!P2 IMAD.IADD R90, R90, 0x1, -R9 ;  /* 0x000000015a5aa824 */ /* 0x000fc800078e0a09 */
[----:B------:R-:W-:Y:S01]  /*19da0*/  @!P5 IMAD.MOV R90, RZ, RZ, -R90 ;  /* 0x000000ffff5ad224 */ /* 0x000fe200078e0a5a */
[----:B--2---:R-:W-:Y:S01]  /*19db0*/  ISETP.GT.U32.AND P5, PT, R9, R22, PT ;  /* 0x000000160900720c */ /* 0x004fe20003fa4070 */
[----:B------:R-:W-:-:S03]  /*19dc0*/  @!P3 IMAD.IADD R92, R92, 0x1, -R9 ;  /* 0x000000015c5cb824 */ /* 0x000fc600078e0a09 */
[----:B------:R-:W-:Y:S02]  /*19dd0*/  SEL R90, R47, R90, !P1 ;  /* 0x0000005a2f5a7207 */ /* 0x000fe40004800000 */
[----:B------:R-:W-:-:S03]  /*19de0*/  ISETP.GT.U32.AND P2, PT, R9, R92, PT ;  /* 0x0000005c0900720c */ /* 0x000fc60003f44070 */
[----:B------:R-:W-:Y:S01]  /*19df0*/  IMAD R90, R90, UR4, RZ ;  /* 0x000000045a5a7c24 */ /* 0x000fe2000f8e02ff */
[----:B------:R0:W-:Y:S03]  /*19e00*/  STL [R1+0x480], R16 ;  /* 0x0004801001007387 */ /* 0x0001e60000100800 */
[----:B------:R-:W-:Y:S01]  /*19e10*/  @!P5 IMAD.IADD R22, R22, 0x1, -R9 ;  /* 0x000000011616d824 */ /* 0x000fe200078e0a09 */
[----:B------:R1:W-:Y:S01]  /*19e20*/  STL [R1+0x47c], R17 ;  /* 0x00047c1101007387 */ /* 0x0003e20000100800 */
[----:B------:R-:W-:Y:S01]  /*19e30*/  PRMT R12, RZ, 0x7610, R12 ;  /* 0x00007610ff0c7816 */ /* 0x000fe2000000000c */
[----:B------:R-:W2:Y:S01]  /*19e40*/  LDCU UR4, c[0x0][0x3b0] ;  /* 0x00007600ff0477ac */ /* 0x000ea20008000800 */
[----:B0-----:R-:W-:-:S04]  /*19e50*/  IADD3 R16, P5, PT, R90, R8, RZ ;  /* 0x000000085a107210 */ /* 0x001fc80007fbe0ff */
[----:B-1----:R-:W-:Y:S01]  /*19e60*/  LEA.HI.X.SX32 R17, R90, R5, 0x1, P5 ;  /* 0x000000055a117211 */ /* 0x002fe200028f0eff */
[----:B------:R-:W-:Y:S01]  /*19e70*/  @!P2 IMAD.IADD R92, R92, 0x1, -R9 ;  /* 0x000000015c5ca824 */ /* 0x000fe200078e0a09 */
[----:B------:R-:W-:Y:S02]  /*19e80*/  ISETP.GE.AND P6, PT, R42, RZ, PT ;  /* 0x000000ff2a00720c */ /* 0x000fe40003fc6270 */
[----:B------:R-:W2:Y:S04]  /*19e90*/  LDL.LU R42, [R1+0x8] ;  /* 0x00000800012a7983 */ /* 0x000ea80000300800 */
[----:B------:R0:W2:Y:S01]  /*19ea0*/  @P0 LDG.E.U8 R12, desc[UR20][R16.64] ;  /* 0x00000014100c0981 */ /* 0x0000a2000c1e1100 */
[----:B---3--:R-:W-:-:S03]  /*19eb0*/  ISETP.GE.AND P2, PT, R14, RZ, PT ;  /* 0x000000ff0e00720c */ /* 0x008fc60003f46270 */
[----:B------:R-:W3:Y:S04]  /*19ec0*/  LDL R14, [R1+0x1470] ;  /* 0x00147000010e7983 */ /* 0x000ee80000100800 */
[----:B----4-:R1:W-:Y:S04]  /*19ed0*/  STL [R1+0xd0], R18 ;  /* 0x0000d01201007387 */ /* 0x0103e80000100800 */
[----:B-1----:R-:W4:Y:S01]  /*19ee0*/  LDL R18, [R1+0x1488] ;  /* 0x0014880001127983 */ /* 0x002f220000100800 */
[----:B------:R-:W-:-:S13]  /*19ef0*/  ISETP.GT.U32.AND P3, PT, R9, R91, PT ;  /* 0x0000005b0900720c */ /* 0x000fda0003f64070 */
[----:B------:R-:W-:Y:S01]  /*19f00*/  @!P3 IMAD.IADD R91, R91, 0x1, -R9 ;  /* 0x000000015b5bb824 */ /* 0x000fe200078e0a09 */
[C---:B------:R-:W-:Y:S01]  /*19f10*/  ISETP.GT.U32.AND P3, PT, R9.reuse, R6, PT ;  /* 0x000000060900720c */ /* 0x040fe20003f64070 */
[----:B------:R-:W-:Y:S02]  /*19f20*/  @!P2 IMAD.MOV R92, RZ, RZ, -R92 ;  /* 0x000000ffff5ca224 */ /* 0x000fe400078e0a5c */
[----:B------:R-:W-:Y:S01]  /*19f30*/  @!P6 IMAD.MOV R91, RZ, RZ, -R91 ;  /* 0x000000ffff5be224 */ /* 0x000fe200078e0a5b */
[----:B------:R-:W-:Y:S02]  /*19f40*/  ISETP.GT.U32.AND P6, PT, R9, R22, PT ;  /* 0x000000160900720c */ /* 0x000fe40003fc4070 */
[C---:B------:R-:W-:Y:S02]  /*19f50*/  SEL R92, R47.reuse, R92, !P1 ;  /* 0x0000005c2f5c7207 */ /* 0x040fe40004800000 */
[----:B------:R-:W-:-:S05]  /*19f60*/  SEL R91, R47, R91, !P1 ;  /* 0x0000005b2f5b7207 */ /* 0x000fca0004800000 */
[----:B------:R-:W-:Y:S01]  /*19f70*/  @!P3 IMAD.IADD R6, R6, 0x1, -R9 ;  /* 0x000000010606b824 */ /* 0x000fe200078e0a09 */
[----:B------:R-:W-:-:S04]  /*19f80*/  ISETP.GT.U32.AND P3, PT, R9, R93, PT ;  /* 0x0000005d0900720c */ /* 0x000fc80003f64070 */
[----:B------:R-:W-:Y:S01]  /*19f90*/  ISETP.GT.U32.AND P5, PT, R9, R6, PT ;  /* 0x000000060900720c */ /* 0x000fe20003fa4070 */
[----:B------:R-:W-:Y:S01]  /*19fa0*/  STL [R1+0xd4], R19 ;  /* 0x0000d41301007387 */ /* 0x000fe20000100800 */
[----:B------:R-:W-:Y:S01]  /*19fb0*/  IMAD R91, R91, UR5, RZ ;  /* 0x000000055b5b7c24 */ /* 0x000fe2000f8e02ff */
[----:B------:R-:W-:Y:S01]  /*19fc0*/  PRMT R23, RZ, 0x7610, R23 ;  /* 0x00007610ff177816 */ /* 0x000fe20000000017 */
[----:B--2---:R-:W-:Y:S01]  /*19fd0*/  IMAD R92, R92, UR4, RZ ;  /* 0x000000045c5c7c24 */ /* 0x004fe2000f8e02ff */
[----:B------:R0:W-:Y:S01]  /*19fe0*/  STL [R1+0x4c0], R16 ;  /* 0x0004c01001007387 */ /* 0x0001e20000100800 */
[----:B------:R-:W-:Y:S01]  /*19ff0*/  @!P6 IMAD.IADD R22, R22, 0x1, -R9 ;  /* 0x000000011616e824 */ /* 0x000fe200078e0a09 */
[----:B------:R-:W-:Y:S01]  /*1a000*/  PRMT R11, RZ, 0x7610, R11 ;  /* 0x00007610ff0b7816 */ /* 0x000fe2000000000b */
[----:B------:R-:W1:Y:S01]  /*1a010*/  LDCU UR4, c[0x0][0x3b0] ;  /* 0x00007600ff0477ac */ /* 0x000e620008000800 */
[----:B------:R2:W-:Y:S01]  /*1a020*/  STL [R1+0x4bc], R17 ;  /* 0x0004bc1101007387 */ /* 0x0005e20000100800 */
[----:B------:R-:W-:Y:S01]  /*1a030*/  @!P3 IMAD.IADD R93, R93, 0x1, -R9 ;  /* 0x000000015d5db824 */ /* 0x000fe200078e0a09 */
[----:B------:R-:W1:Y:S02]  /*1a040*/  LDCU UR5, c[0x0][0x3b0] ;  /* 0x00007600ff0577ac */ /* 0x000e640008000800 */
[----:B------:R-:W4:Y:S01]  /*1a050*/  LDL R87, [R1+0x14b4] ;  /* 0x0014b40001577983 */ /* 0x000f220000100800 */
[----:B0-----:R-:W-:-:S03]  /*1a060*/  IADD3 R16, P6, PT, R91, R8, RZ ;  /* 0x000000085b107210 */ /* 0x001fc60007fde0ff */
[----:B------:R-:W4:Y:S04]  /*1a070*/  LDL.LU R19, [R1+0xc] ;  /* 0x00000c0001137983 */ /* 0x000f280000300800 */
[----:B------:R-:W4:Y:S01]  /*1a080*/  LDL.LU R21, [R1+0x10] ;  /* 0x0000100001157983 */ /* 0x000f220000300800 */
[----:B------:R-:W-:-:S03]  /*1a090*/  @!P5 IMAD.IADD R6, R6, 0x1, -R9 ;  /* 0x000000010606d824 */ /* 0x000fc600078e0a09 */
[----:B------:R0:W-:Y:S01]  /*1a0a0*/  STL [R1+0xcc], R12 ;  /* 0x0000cc0c01007387 */ /* 0x0001e20000100800 */
[----:B--2---:R-:W-:-:S03]  /*1a0b0*/  LEA.HI.X.SX32 R17, R91, R5, 0x1, P6 ;  /* 0x000000055b117211 */ /* 0x004fc600030f0eff */
[----:B------:R2:W-:Y:S04]  /*1a0c0*/  STL [R1+0x500], R16 ;  /* 0x0005001001007387 */ /* 0x0005e80000100800 */
[----:B------:R2:W4:Y:S01]  /*1a0d0*/  @P0 LDG.E.U8 R23, desc[UR20][R16.64] ;  /* 0x0000001410170981 */ /* 0x000522000c1e1100 */
[----:B0-----:R-:W-:-:S05]  /*1a0e0*/  IADD3 R12, P3, PT, R92, R8, RZ ;  /* 0x000000085c0c7210 */ /* 0x001fca0007f7e0ff */
[----:B--2---:R-:W-:Y:S01]  /*1a0f0*/  @P0 IMAD.MOV.U32 R16, RZ, RZ, R12 ;  /* 0x000000ffff100224 */ /* 0x004fe200078e000c */
[----:B---3--:R-:W-:Y:S02]  /*1a100*/  ISETP.GE.AND P6, PT, R14, RZ, PT ;  /* 0x000000ff0e00720c */ /* 0x008fe40003fc6270 */
[----:B------:R-:W2:Y:S04]  /*1a110*/  LDL.LU R14, [R1+0x1814] ;  /* 0x00181400010e7983 */ /* 0x000ea80000300800 */
[----:B------:R-:W-:Y:S04]  /*1a120*/  STL [R1+0x540], R12 ;  /* 0x0005400c01007387 */ /* 0x000fe80000100800 */
[----:B------:R0:W-:Y:S01]  /*1a130*/  STL [R1+0x4fc], R17 ;  /* 0x0004fc1101007387 */ /* 0x0001e20000100800 */
[----:B----4-:R-:W-:-:S02]  /*1a140*/  ISETP.GE.AND P5, PT, R18, RZ, PT ;  /* 0x000000ff1200720c */ /* 0x010fc40003fa6270 */
[----:B------:R-:W-:-:S05]  /*1a150*/  LEA.HI.X.SX32 R18, R92, R5, 0x1, P3 ;  /* 0x000000055c127211 */ /* 0x000fca00018f0eff */
[----:B0-----:R-:W-:-:S05]  /*1a160*/  @P0 IMAD.MOV.U32 R17, RZ, RZ, R18 ;  /* 0x000000ffff110224 */ /* 0x001fca00078e0012 */
[----:B------:R0:W3:Y:S01]  /*1a170*/  @P0 LDG.E.U8 R11, desc[UR20][R16.64] ;  /* 0x00000014100b0981 */ /* 0x0000e2000c1e1100 */
[C---:B------:R-:W-:Y:S01]  /*1a180*/  ISETP.GT.U32.AND P2, PT, R9.reuse, R42, PT ;  /* 0x0000002a0900720c */ /* 0x040fe20003f44070 */
[----:B------:R-:W-:Y:S02]  /*1a190*/  IMAD.MOV.U32 R12, RZ, RZ, R22 ;  /* 0x000000ffff0c7224 */ /* 0x000fe400078e0016 */
[----:B------:R4:W-:Y:S01]  /*1a1a0*/  STL [R1+0x53c], R18 ;  /* 0x00053c1201007387 */ /* 0x0009e20000100800 */
[----:B------:R-:W-:Y:S01]  /*1a1b0*/  ISETP.GT.U32.AND P3, PT, R9, R93, PT ;  /* 0x0000005d0900720c */ /* 0x000fe20003f64070 */
[----:B------:R-:W-:Y:S02]  /*1a1c0*/  @!P6 IMAD.MOV R12, RZ, RZ, -R12 ;  /* 0x000000ffff0ce224 */ /* 0x000fe400078e0a0c */
[----:B----4-:R-:W4:Y:S06]  /*1a1d0*/  LDL R18, [R1+0x14cc] ;  /* 0x0014cc0001127983 */ /* 0x010f2c0000100800 */
[----:B------:R-:W-:Y:S01]  /*1a1e0*/  @!P2 IMAD.IADD R42, R42, 0x1, -R9 ;  /* 0x000000012a2aa824 */ /* 0x000fe200078e0a09 */
[----:B------:R-:W-:-:S04]  /*1a1f0*/  SEL R12, R47, R12, !P1 ;  /* 0x0000000c2f0c7207 */ /* 0x000fc80004800000 */
[----:B------:R-:W-:Y:S01]  /*1a200*/  ISETP.GT.U32.AND P6, PT, R9, R42, PT ;  /* 0x0000002a0900720c */ /* 0x000fe20003fc4070 */
[----:B------:R-:W-:Y:S02]  /*1a210*/  @!P3 IMAD.IADD R93, R93, 0x1, -R9 ;  /* 0x000000015d5db824 */ /* 0x000fe400078e0a09 */
[----:B------:R-:W-:Y:S01]  /*1a220*/  IMAD R12, R12, UR6, RZ ;  /* 0x000000060c0c7c24 */ /* 0x000fe2000f8e02ff */
[----:B------:R-:W-:Y:S01]  /*1a230*/  PRMT R20, RZ, 0x7610, R20 ;  /* 0x00007610ff147816 */ /* 0x000fe20000000014 */
[----:B------:R-:W0:Y:S01]  /*1a240*/  LDCU UR6, c[0x0][0x3b0] ;  /* 0x00007600ff0677ac */ /* 0x000e220008000800 */
[----:B------:R-:W-:-:S07]  /*1a250*/  ISETP.GE.AND P2, PT, R87, RZ, PT ;  /* 0x000000ff5700720c */ /* 0x000fce0003f46270 */
[----:B------:R-:W-:-:S06]  /*1a260*/  @!P6 IMAD.IADD R42, R42, 0x1, -R9 ;  /* 0x000000012a2ae824 */ /* 0x000fcc00078e0a09 */
[----:B------:R-:W-:Y:S01]  /*1a270*/  @!P2 IMAD.MOV R93, RZ, RZ, -R93 ;  /* 0x000000ffff5da224 */ /* 0x000fe200078e0a5d */
[----:B0-----:R-:W-:-:S04]  /*1a280*/  IADD3 R16, P2, PT, R12, R8, RZ ;  /* 0x000000080c107210 */ /* 0x001fc80007f5e0ff */
[----:B------:R-:W-:Y:S02]  /*1a290*/  LEA.HI.X.SX32 R17, R12, R5, 0x1, P2 ;  /* 0x000000050c117211 */ /* 0x000fe400010f0eff */
[----:B------:R-:W-:-:S03]  /*1a2a0*/  SEL R93, R47, R93, !P1 ;  /* 0x0000005d2f5d7207 */ /* 0x000fc60004800000 */
[----:B------:R0:W4:Y:S02]  /*1a2b0*/  @P0 LDG.E.U8 R20, desc[UR20][R16.64] ;  /* 0x0000001410140981 */ /* 0x000124000c1e1100 */
[----:B-1----:R-:W-:Y:S01]  /*1a2c0*/  IMAD R93, R93, UR5, RZ ;  /* 0x000000055d5d7c24 */ /* 0x002fe2000f8e02ff */
[----:B------:R-:W-:Y:S01]  /*1a2d0*/  PRMT R4, RZ, 0x7610, R4 ;  /* 0x00007610ff047816 */ /* 0x000fe20000000004 */
[----:B------:R-:W1:Y:S01]  /*1a2e0*/  LDCU UR5, c[0x0][0x3b0] ;  /* 0x00007600ff0577ac */ /* 0x000e620008000800 */
[----:B--2---:R-:W-:Y:S01]  /*1a2f0*/  PRMT R14, RZ, 0x7610, R14 ;  /* 0x00007610ff0e7816 */ /* 0x004fe2000000000e */
[----:B---3--:R2:W-:Y:S02]  /*1a300*/  STL [R1+0xc4], R11 ;  /* 0x0000c40b01007387 */ /* 0x0085e40000100800 */
[----:B--2---:R-:W-:-:S04]  /*1a310*/  IMAD.MOV.U32 R11, RZ, RZ, R6 ;  /* 0x000000ffff0b7224 */ /* 0x004fc800078e0006 */
[----:B------:R-:W-:-:S05]  /*1a320*/  @!P5 IMAD.MOV R11, RZ, RZ, -R11 ;  /* 0x000000ffff0bd224 */ /* 0x000fca00078e0a0b */
[----:B------:R-:W-:-:S05]  /*1a330*/  SEL R11, R47, R11, !P1 ;  /* 0x0000000b2f0b7207 */ /* 0x000fca0004800000 */
[----:B------:R-:W-:Y:S01]  /*1a340*/  IMAD R11, R11, UR4, RZ ;  /* 0x000000040b0b7c24 */ /* 0x000fe2000f8e02ff */
[----:B------:R2:W-:Y:S01]  /*1a350*/  STL [R1+0xc8], R23 ;  /* 0x0000c81701007387 */ /* 0x0005e20000100800 */
[----:B------:R-:W-:Y:S01]  /*1a360*/  IMAD.MOV.U32 R6, RZ, RZ, R13 ;  /* 0x000000ffff067224 */ /* 0x000fe200078e000d */
[----:B------:R-:W-:Y:S01]  /*1a370*/  ISETP.GT.U32.AND P5, PT, R9, R19, PT ;  /* 0x000000130900720c */ /* 0x000fe20003fa4070 */
[----:B------:R-:W3:Y:S01]  /*1a380*/  LDCU UR4, c[0x0][0x3b0] ;  /* 0x00007600ff0477ac */ /* 0x000ee20008000800 */
[----:B------:R-:W-:-:S04]  /*1a390*/  IADD3 R87, P6, PT, R11, R8, RZ ;  /* 0x000000080b577210 */ /* 0x000fc80007fde0ff */
[----:B------:R-:W-:Y:S01]  /*1a3a0*/  LEA.HI.X.SX32 R11, R11, R5, 0x1, P6 ;  /* 0x000000050b0b7211 */ /* 0x000fe200030f0eff */
[----:B--2---:R-:W2:Y:S04]  /*1a3b0*/  LDL R23, [R1+0x14e4] ;  /* 0x0014e40001177983 */ /* 0x004ea80000100800 */
[----:B------:R-:W3:Y:S04]  /*1a3c0*/  LDL.LU R13, [R1+0x1c] ;  /* 0x00001c00010d7983 */ /* 0x000ee80000300800 */
[----:B------:R0:W-:Y:S04]  /*1a3d0*/  STL [R1+0x580], R16 ;  /* 0x0005801001007387 */ /* 0x0001e80000100800 */
[----:B------:R-:W-:Y:S04]  /*1a3e0*/  STL [R1+0x5c0], R87 ;  /* 0x0005c05701007387 */ /* 0x000fe80000100800 */
[----:B------:R-:W3:Y:S01]  /*1a3f0*/  LDL R22, [R1+0x1510] ;  /* 0x0015100001167983 */ /* 0x000ee20000100800 */
[----:B0-----:R-:W-:-:S03]  /*1a400*/  @P0 IMAD.MOV.U32 R16, RZ, RZ, R87 ;  /* 0x000000ffff100224 */ /* 0x001fc600078e0057 */
[----:B------:R0:W-:Y:S02]  /*1a410*/  STL [R1+0x57c], R17 ;  /* 0x00057c1101007387 */ /* 0x0001e40000100800 */
[----:B0-----:R-:W-:-:S05]  /*1a420*/  @P0 IMAD.MOV.U32 R17, RZ, RZ, R11 ;  /* 0x000000ffff110224 */ /* 0x001fca00078e000b */
[----:B------:R0:W3:Y:S02]  /*1a430*/  @P0 LDG.E.U8 R14, desc[UR20][R16.64] ;  /* 0x00000014100e0981 */ /* 0x0000e4000c1e1100 */
[----:B0-----:R-:W-:-:S04]  /*1a440*/  IADD3 R16, P6, PT, R93, R8, RZ ;  /* 0x000000085d107210 */ /* 0x001fc80007fde0ff */
[----:B------:R-:W-:-:S05]  /*1a450*/  LEA.HI.X.SX32 R17, R93, R5, 0x1, P6 ;  /* 0x000000055d117211 */ /* 0x000fca00030f0eff */
[----:B------:R-:W3:Y:S01]  /*1a460*/  @P0 LDG.E.U8 R4, desc[UR20][R16.64] ;  /* 0x0000001410040981 */ /* 0x000ee2000c1e1100 */
[----:B------:R-:W-:Y:S01]  /*1a470*/  ISETP.GT.U32.AND P3, PT, R9, R21, PT ;  /* 0x000000150900720c */ /* 0x000fe20003f64070 */
[--C-:B------:R-:W-:Y:S01]  /*1a480*/  @!P5 IMAD.IADD R19, R19, 0x1, -R9.reuse ;  /* 0x000000011313d824 */ /* 0x100fe200078e0a09 */
[----:B----4-:R-:W-:Y:S02]  /*1a490*/  ISETP.GE.AND P2, PT, R18, RZ, PT ;  /* 0x000000ff1200720c */ /* 0x010fe40003f46270 */
[----:B------:R-:W4:Y:S02]  /*1a4a0*/  LDL.LU R18, [R1+0x18] ;  /* 0x0000180001127983 */ /* 0x000f240000300800 */
[----:B------:R-:W-:Y:S02]  /*1a4b0*/  ISETP.GT.U32.AND P5, PT, R9, R19, PT ;  /* 0x000000130900720c */ /* 0x000fe40003fa4070 */
[----:B------:R0:W-:Y:S05]  /*1a4c0*/  STL [R1+0x5bc], R11 ;  /* 0x0005bc0b01007387 */ /* 0x0001ea0000100800 */
[----:B------:R-:W-:-:S02]  /*1a4d0*/  @!P3 IMAD.IADD R21, R21, 0x1, -R9 ;  /* 0x000000011515b824 */ /* 0x000fc400078e0a09 */
[----:B0-----:R-:W-:-:S04]  /*1a4e0*/  IMAD.MOV.U32 R11, RZ, RZ, R42 ;  /* 0x000000ffff0b7224 */ /* 0x001fc800078e002a */
[----:B------:R-:W-:Y:S01]  /*1a4f0*/  @!P2 IMAD.MOV R11, RZ, RZ, -R11 ;  /* 0x000000ffff0ba224 */ /* 0x000fe200078e0a0b */
[----:B------:R0:W-:Y:S01]  /*1a500*/  STL [R1+0xc0], R20 ;  /* 0x0000c01401007387 */ /* 0x0001e20000100800 */
[----:B------:R-:W-:-:S03]  /*1a510*/  @!P5 IMAD.IADD R19, R19, 0x1, -R9 ;  /* 0x000000011313d824 */ /* 0x000fc600078e0a09 */
[----:B------:R-:W-:Y:S01]  /*1a520*/  SEL R11, R47, R11, !P1 ;  /* 0x0000000b2f0b7207 */ /* 0x000fe20004800000 */
[----:B------:R-:W-:Y:S01]  /*1a530*/  IMAD.MOV.U32 R12, RZ, RZ, R19 ;  /* 0x000000ffff0c7224 */ /* 0x000fe200078e0013 */
[----:B0-----:R-:W4:Y:S03]  /*1a540*/  LDL.LU R20, [R1+0x14] ;  /* 0x0000140001147983 */ /* 0x001f260000300800 */
[----:B------:R-:W-:Y:S01]  /*1a550*/  IMAD R11, R11, UR7, RZ ;  /* 0x000000070b0b7c24 */ /* 0x000fe2000f8e02ff */
[----:B------:R-:W-:Y:S01]  /*1a560*/  PRMT R3, RZ, 0x7610, R3 ;  /* 0x00007610ff037816 */ /* 0x000fe20000000003 */
[----:B------:R-:W0:Y:S01]  /*1a570*/  LDCU UR7, c[0x0][0x3b0] ;  /* 0x00007600ff0777ac */ /* 0x000e220008000800 */
[----:B------:R-:W4:Y:S01]  /*1a580*/  LDL.LU R87, [R1+0x1810] ;  /* 0x0018100001577983 */ /* 0x000f220000300800 */
[----:B--2---:R-:W-:-:S13]  /*1a590*/  ISETP.GE.AND P3, PT, R23, RZ, PT ;  /* 0x000000ff1700720c */ /* 0x004fda0003f66270 */
[----:B------:R-:W-:Y:S01]  /*1a5a0*/  @!P3 IMAD.MOV R12, RZ, RZ, -R12 ;  /* 0x000000ffff0cb224 */ /* 0x000fe200078e0a0c */
[----:B---3--:R-:W-:Y:S01]  /*1a5b0*/  ISETP.GE.AND P5, PT, R22, RZ, PT ;  /* 0x000000ff1600720c */ /* 0x008fe20003fa6270 */
[----:B------:R2:W-:Y:S04]  /*1a5c0*/  STL [R1+0xa0], R14 ;  /* 0x0000a00e01007387 */ /* 0x0005e80000100800 */
[----:B--2---:R-:W2:Y:S04]  /*1a5d0*/  LDL.LU R14, [R1+0x180c] ;  /* 0x00180c00010e7983 */ /* 0x004ea80000300800 */
[----:B------:R-:W3:Y:S04]  /*1a5e0*/  LDL.LU R42, [R1+0x1808] ;  /* 0x00180800012a7983 */ /* 0x000ee80000300800 */
[----:B------:R-:W-:Y:S04]  /*1a5f0*/  STL [R1+0x600], R16 ;  /* 0x0006001001007387 */ /* 0x000fe80000100800 */
[----:B------:R-:W-:Y:S04]  /*1a600*/  STL [R1+0x5fc], R17 ;  /* 0x0005fc1101007387 */ /* 0x000fe80000100800 */
[----:B------:R-:W2:Y:S04]  /*1a610*/  LDL.LU R19, [R1+0x20] ;  /* 0x0000200001137983 */ /* 0x000ea80000300800 */
[----:B------:R0:W-:Y:S04]  /*1a620*/  STL [R1+0x1794], R4 ;  /* 0x0017940401007387 */ /* 0x0001e80000100800 */
[----:B------:R-:W2:Y:S01]  /*1a630*/  LDL R22, [R1+0x152c] ;  /* 0x00152c0001167983 */ /* 0x000ea20000100800 */
[----:B0-----:R-:W-:-:S04]  /*1a640*/  IADD3 R4, P3, PT, R11, R8, RZ ;  /* 0x000000080b047210 */ /* 0x001fc80007f7e0ff */
[----:B------:R-:W-:Y:S01]  /*1a650*/  LEA.HI.X.SX32 R16, R11, R5, 0x1, P3 ;  /* 0x000000050b107211 */ /* 0x000fe200018f0eff */
[----:B------:R-:W-:Y:S04]  /*1a660*/  STL [R1+0x640], R4 ;  /* 0x0006400401007387 */ /* 0x000fe80000100800 */
[----:B------:R0:W-:Y:S01]  /*1a670*/  STL [R1+0x63c], R16 ;  /* 0x00063c1001007387 */ /* 0x0001e20000100800 */
[----:B------:R-:W-:Y:S02]  /*1a680*/  @P0 IMAD.MOV.U32 R17, RZ, RZ, R16 ;  /* 0x000000ffff110224 */ /* 0x000fe400078e0010 */
[----:B0-----:R-:W-:Y:S01]  /*1a690*/  @P0 IMAD.MOV.U32 R16, RZ, RZ, R4 ;  /* 0x000000ffff100224 */ /* 0x001fe200078e0004 */
[----:B------:R-:W-:Y:S01]  /*1a6a0*/  ISETP.GT.U32.AND P2, PT, R9, R21, PT ;  /* 0x000000150900720c */ /* 0x000fe20003f44070 */
[----:B------:R-:W2:Y:S04]  /*1a6b0*/  LDL R4, [R1+0x1574] ;  /* 0x0015740001047983 */ /* 0x000ea80000100800 */
[----:B------:R0:W2:Y:S01]  /*1a6c0*/  @P0 LDG.E.U8 R3, desc[UR20][R16.64] ;  /* 0x0000001410030981 */ /* 0x0000a2000c1e1100 */
[----:B------:R-:W-:-:S07]  /*1a6d0*/  SEL R12, R47, R12, !P1 ;  /* 0x0000000c2f0c7207 */ /* 0x000fce0004800000 */
[----:B------:R-:W-:Y:S02]  /*1a6e0*/  @!P2 IMAD.IADD R21, R21, 0x1, -R9 ;  /* 0x000000011515a824 */ /* 0x000fe400078e0a09 */
[----:B------:R-:W-:Y:S01]  /*1a6f0*/  IMAD R12, R12, UR4, RZ ;  /* 0x000000040c0c7c24 */ /* 0x000fe2000f8e02ff */
[----:B------:R-:W-:Y:S01]  /*1a700*/  PRMT R2, RZ, 0x7610, R2 ;  /* 0x00007610ff027816 */ /* 0x000fe20000000002 */
[----:B------:R-:W-:Y:S01]  /*1a710*/  IMAD.MOV.U32 R11, RZ, RZ, R21 ;  /* 0x000000ffff0b7224 */ /* 0x000fe200078e0015 */
[----:B------:R-:W-:Y:S01]  /*1a720*/  ISETP.GT.U32.AND P6, PT, R9, R13, PT ;  /* 0x0000000d0900720c */ /* 0x000fe20003fc4070 */
[----:B------:R-:W1:Y:S02]  /*1a730*/  LDCU UR4, c[0x0][0x3b0] ;  /* 0x00007600ff0477ac */ /* 0x000e640008000800 */
[----:B------:R-:W-:Y:S01]  /*1a740*/  @!P5 IMAD.MOV R11, RZ, RZ, -R11 ;  /* 0x000000ffff0bd224 */ /* 0x000fe200078e0a0b */
[----:B------:R-:W-:-:S04]  /*1a750*/  IADD3 R21, P5, PT, R12, R8, RZ ;  /* 0x000000080c157210 */ /* 0x000fc80007fbe0ff */
[----:B0-----:R-:W-:Y:S01]  /*1a760*/  LEA.HI.X.SX32 R17, R12, R5, 0x1, P5 ;  /* 0x000000050c117211 */ /* 0x001fe200028f0eff */
[----:B------:R-:W-:-:S05]  /*1a770*/  @P0 IMAD.MOV.U32 R16, RZ, RZ, R21 ;  /* 0x000000ffff100224 */ /* 0x000fca00078e0015 */
[----:B------:R0:W3:Y:S01]  /*1a780*/  @P0 LDG.E.U8 R2, desc[UR20][R16.64] ;  /* 0x0000001410020981 */ /* 0x0000e2000c1e1100 */
[----:B------:R-:W-:Y:S01]  /*1a790*/  @!P6 IMAD.IADD R13, R13, 0x1, -R9 ;  /* 0x000000010d0de824 */ /* 0x000fe200078e0a09 */
[----:B----4-:R-:W-:Y:S02]  /*1a7a0*/  ISETP.GT.U32.AND P6, PT, R9, R20, PT ;  /* 0x000000140900720c */ /* 0x010fe40003fc4070 */
[----:B------:R-:W-:-:S05]  /*1a7b0*/  SEL R11, R47, R11, !P1 ;  /* 0x0000000b2f0b7207 */ /* 0x000fca0004800000 */
[----:B-1----:R-:W-:Y:S01]  /*1a7c0*/  IMAD R11, R11, UR5, RZ ;  /* 0x000000050b0b7c24 */ /* 0x002fe2000f8e02ff */
[----:B------:R-:W-:Y:S01]  /*1a7d0*/  PRMT R93, RZ, 0x7610, R93 ;  /* 0x00007610ff5d7816 */ /* 0x000fe2000000005d */
[----:B------:R-:W1:Y:S04]  /*1a7e0*/  LDCU UR5, c[0x0][0x3b0] ;  /* 0x00007600ff0577ac */ /* 0x000e680008000800 */
[----:B------:R-:W-:Y:S01]  /*1a7f0*/  @!P6 IMAD.IADD R20, R20, 0x1, -R9 ;  /* 0x000000011414e824 */ /* 0x000fe200078e0a09 */
[----:B------:R-:W-:-:S04]  /*1a800*/  IADD3 R23, P6, PT, R11, R8, RZ ;  /* 0x000000080b177210 */ /* 0x000fc80007fde0ff */
[----:B------:R-:W-:Y:S01]  /*1a810*/  LEA.HI.X.SX32 R11, R11, R5, 0x1, P6 ;  /* 0x000000050b0b7211 */ /* 0x000fe200030f0eff */
[----:B0-----:R-:W-:Y:S01]  /*1a820*/  @P0 IMAD.MOV.U32 R16, RZ, RZ, R23 ;  /* 0x000000ffff100224 */ /* 0x001fe200078e0017 */
[----:B--2---:R0:W-:Y:S04]  /*1a830*/  STL [R1+0x1798], R3 ;  /* 0x0017980301007387 */ /* 0x0041e80000100800 */
[----:B0-----:R-:W2:Y:S04]  /*1a840*/  LDL.LU R3, [R1+0x2c] ;  /* 0x00002c0001037983 */ /* 0x001ea80000300800 */
[----:B------:R0:W-:Y:S04]  /*1a850*/  STL [R1+0x680], R21 ;  /* 0x0006801501007387 */ /* 0x0001e80000100800 */
[----:B------:R-:W4:Y:S01]  /*1a860*/  LDL R12, [R1+0x1558] ;  /* 0x00155800010c7983 */ /* 0x000f220000100800 */
[----:B------:R-:W-:-:S03]  /*1a870*/  ISETP.GE.AND P5, PT, R22, RZ, PT ;  /* 0x000000ff1600720c */ /* 0x000fc60003fa6270 */
[----:B------:R-:W2:Y:S04]  /*1a880*/  LDL R22, [R1+0x15a8] ;  /* 0x0015a80001167983 */ /* 0x000ea80000100800 */
[----:B------:R1:W-:Y:S01]  /*1a890*/  STL [R1+0x67c], R17 ;  /* 0x00067c1101007387 */ /* 0x0003e20000100800 */
[C---:B------:R-:W-:Y:S02]  /*1a8a0*/  ISETP.GT.U32.AND P2, PT, R9.reuse, R18, PT ;  /* 0x000000120900720c */ /* 0x040fe40003f44070 */
[----:B------:R-:W-:Y:S01]  /*1a8b0*/  ISETP.GT.U32.AND P3, PT, R9, R13, PT ;  /* 0x0000000d0900720c */ /* 0x000fe20003f64070 */
[----:B0-----:R-:W2:Y:S01]  /*1a8c0*/  LDL.LU R21, [R1+0x28] ;  /* 0x0000280001157983 */ /* 0x001ea20000300800 */
[----:B-1----:R-:W-:-:S05]  /*1a8d0*/  @P0 IMAD.MOV.U32 R17, RZ, RZ, R11 ;  /* 0x000000ffff110224 */ /* 0x002fca00078e000b */
[----:B------:R0:W2:Y:S04]  /*1a8e0*/  @P0 LDG.E.U8 R93, desc[UR20][R16.64] ;  /* 0x00000014105d0981 */ /* 0x0000a8000c1e1100 */
[----:B------:R-:W-:-:S05]  /*1a8f0*/  @!P2 IMAD.IADD R18, R18, 0x1, -R9 ;  /* 0x000000011212a824 */ /* 0x000fca00078e0a09 */
[----:B------:R-:W-:Y:S01]  /*1a900*/  ISETP.GT.U32.AND P2, PT, R9, R18, PT ;  /* 0x000000120900720c */ /* 0x000fe20003f44070 */
[----:B------:R-:W-:Y:S01]  /*1a910*/  @!P3 IMAD.IADD R13, R13, 0x1, -R9 ;  /* 0x000000010d0db824 */ /* 0x000fe200078e0a09 */
[----:B------:R-:W-:Y:S01]  /*1a920*/  STL [R1+0x6c0], R23 ;  /* 0x0006c01701007387 */ /* 0x000fe20000100800 */
[----:B------:R-:W-:-:S10]  /*1a930*/  ISETP.GT.U32.AND P6, PT, R9, R20, PT ;  /* 0x000000140900720c */ /* 0x000fd40003fc4070 */
[--C-:B------:R-:W-:Y:S01]  /*1a940*/  @!P2 IMAD.IADD R18, R18, 0x1, -R9.reuse ;  /* 0x000000011212a824 */ /* 0x100fe200078e0a09 */
[----:B---3--:R-:W-:Y:S04]  /*1a950*/  STL [R1+0x179c], R2 ;  /* 0x00179c0201007387 */ /* 0x008fe80000100800 */
[----:B------:R1:W-:Y:S02]  /*1a960*/  STL [R1+0x6bc], R11 ;  /* 0x0006bc0b01007387 */ /* 0x0003e40000100800 */
[----:B-1----:R-:W-:Y:S02]  /*1a970*/  IMAD.MOV.U32 R11, RZ, RZ, R18 ;  /* 0x000000ffff0b7224 */ /* 0x002fe400078e0012 */
[----:B------:R-:W-:Y:S01]  /*1a980*/  @!P6 IMAD.IADD R20, R20, 0x1, -R9 ;  /* 0x000000011414e824 */ /* 0x000fe200078e0a09 */
[----:B------:R-:W-:-:S02]  /*1a990*/  ISETP.GT.U32.AND P3, PT, R9, R19, PT ;  /* 0x000000130900720c */ /* 0x000fc40003f64070 */
[----:B------:R-:W-:-:S11]  /*1a9a0*/  PRMT R92, RZ, 0x7610, R92 ;  /* 0x00007610ff5c7816 */ /* 0x000fd6000000005c */
[----:B------:R-:W-:-:S05]  /*1a9b0*/  @!P3 IMAD.IADD R19, R19, 0x1, -R9 ;  /* 0x000000011313b824 */ /* 0x000fca00078e0a09 */
[----:B------:R-:W-:Y:S02]  /*1a9c0*/  ISETP.GT.U32.AND P3, PT, R9, R19, PT ;  /* 0x000000130900720c */ /* 0x000fe40003f64070 */
[----:B------:R-:W-:-:S11]  /*1a9d0*/  PRMT R91, RZ, 0x7610, R91 ;  /* 0x00007610ff5b7816 */ /* 0x000fd6000000005b */
[----:B------:R-:W-:Y:S01]  /*1a9e0*/  @!P3 IMAD.IADD R19, R19, 0x1, -R9 ;  /* 0x000000011313b824 */ /* 0x000fe200078e0a09 */
[----:B----4-:R-:W-:Y:S01]  /*1a9f0*/  ISETP.GE.AND P2, PT, R12, RZ, PT ;  /* 0x000000ff0c00720c */ /* 0x010fe20003f46270 */
[----:B------:R-:W-:Y:S02]  /*1aa00*/  IMAD.MOV.U32 R12, RZ, RZ, R13 ;  /* 0x000000ffff0c7224 */ /* 0x000fe400078e000d */
[----:B------:R-:W3:Y:S02]  /*1aa10*/  LDL.LU R13, [R1+0x1804] ;  /* 0x00180400010d7983 */ /* 0x000ee40000300800 */
[----:B------:R-:W-:Y:S01]  /*1aa20*/  @!P5 IMAD.MOV R12, RZ, RZ, -R12 ;  /* 0x000000ffff0cd224 */ /* 0x000fe200078e0a0c */
[----:B------:R-:W-:Y:S01]  /*1aa30*/  ISETP.GE.AND P5, PT, R4, RZ, PT ;  /* 0x000000ff0400720c */ /* 0x000fe20003fa6270 */
[----:B------:R-:W4:Y:S06]  /*1aa40*/  LDL.LU R23, [R1+0x30] ;  /* 0x0000300001177983 */ /* 0x000f2c0000300800 */
[----:B------:R-:W-:Y:S01]  /*1aa50*/  @!P2 IMAD.MOV R11, RZ, RZ, -R11 ;  /* 0x000000ffff0ba224 */ /* 0x000fe200078e0a0b */
[----:B--2---:R-:W-:-:S02]  /*1aa60*/  ISETP.GT.U32.AND P2, PT, R9, R3, PT ;  /* 0x000000030900720c */ /* 0x004fc40003f44070 */
[C---:B0-----:R-:W-:Y:S02]  /*1aa70*/  SEL R16, R47.reuse, R12, !P1 ;  /* 0x0000000c2f107207 */ /* 0x041fe40004800000 */
[----:B------:R-:W-:Y:S01]  /*1aa80*/  SEL R11, R47, R11, !P1 ;  /* 0x0000000b2f0b7207 */ /* 0x000fe20004800000 */
[----:B------:R-:W-:Y:S02]  /*1aa90*/  IMAD.MOV.U32 R12, RZ, RZ, R20 ;  /* 0x000000ffff0c7224 */ /* 0x000fe400078e0014 */
[----:B------:R-:W-:Y:S01]  /*1aaa0*/  IMAD R17, R16, UR4, RZ ;  /* 0x0000000410117c24 */ /* 0x000fe2000f8e02ff */
[----:B------:R-:W-:Y:S01]  /*1aab0*/  ISETP.GT.U32.AND P3, PT, R9, R21, PT ;  /* 0x000000150900720c */ /* 0x000fe20003f64070 */
[----:B------:R-:W-:Y:S01]  /*1aac0*/  IMAD R16, R11, UR5, RZ ;  /* 0x000000050b107c24 */ /* 0x000fe2000f8e02ff */
[----:B------:R-:W-:Y:S01]  /*1aad0*/  STL [R1+0x17a0], R93 ;  /* 0x0017a05d01007387 */ /* 0x000fe20000100800 */
[----:B------:R-:W-:Y:S01]  /*1aae0*/  @!P5 IMAD.MOV R12, RZ, RZ, -R12 ;  /* 0x000000ffff0cd224 */ /* 0x000fe200078e0a0c */
[-C--:B------:R-:W-:Y:S01]  /*1aaf0*/  IADD3 R20, P5, PT, R17, R8.reuse, RZ ;  /* 0x0000000811147210 */ /* 0x080fe20007fbe0ff */
[----:B------:R-:W-:Y:S01]  /*1ab00*/  @!P2 IMAD.IADD R3, R3, 0x1, -R9 ;  /* 0x000000010303a824 */ /* 0x000fe200078e0a09 */
[C---:B------:R-:W-:Y:S01]  /*1ab10*/  IADD3 R2, P2, PT, R16.reuse, R8, RZ ;  /* 0x0000000810027210 */ /* 0x040fe20007f5e0ff */
[----:B------:R-:W2:Y:S01]  /*1ab20*/  LDL.LU R18, [R1+0x38] ;  /* 0x0000380001127983 */ /* 0x000ea20000300800 */
[-C--:B------:R-:W-:Y:S01]  /*1ab30*/  LEA.HI.X.SX32 R17, R17, R5.reuse, 0x1, P5 ;  /* 0x0000000511117211 */ /* 0x080fe200028f0eff */
[----:B------:R-:W-:Y:S01]  /*1ab40*/  IMAD.MOV.U32 R11, RZ, RZ, R19 ;  /* 0x000000ffff0b7224 */ /* 0x000fe200078e0013 */
[----:B------:R-:W-:Y:S01]  /*1ab50*/  LEA.HI.X.SX32 R4, R16, R5, 0x1, P2 ;  /* 0x0000000510047211 */ /* 0x000fe200010f0eff */
[----:B------:R-:W-:Y:S01]  /*1ab60*/  @P0 IMAD.MOV.U32 R16, RZ, RZ, R20 ;  /* 0x000000ffff100224 */ /* 0x000fe200078e0014 */
[----:B------:R-:W2:Y:S01]  /*1ab70*/  LDL R19, [R1+0x1630] ;  /* 0x0016300001137983 */ /* 0x000ea20000100800 */
[----:B------:R-:W-:Y:S01]  /*1ab80*/  ISETP.GE.AND P6, PT, R22, RZ, PT ;  /* 0x000000ff1600720c */ /* 0x000fe20003fc6270 */
[----:B------:R-:W-:Y:S01]  /*1ab90*/  @!P3 IMAD.IADD R21, R21, 0x1, -R9 ;  /* 0x000000011515b824 */ /* 0x000fe200078e0a09 */
[----:B------:R-:W-:Y:S01]  /*1aba0*/  PRMT R90, RZ, 0x7610, R90 ;  /* 0x00007610ff5a7816 */ /* 0x000fe2000000005a */
[----:B------:R0:W2:Y:S01]  /*1abb0*/  @P0 LDG.E.U8 R92, desc[UR20][R16.64] ;  /* 0x00000014105c0981 */ /* 0x0000a2000c1e1100 */
[----:B------:R-:W-:Y:S01]  /*1abc0*/  PRMT R89, RZ, 0x7610, R89 ;  /* 0x00007610ff597816 */ /* 0x000fe20000000059 */
[----:B------:R-:W1:Y:S02]  /*1abd0*/  LDCU UR4, c[0x0][0x3b0] ;  /* 0x00007600ff0477ac */ /* 0x000e640008000800 */
[----:B------:R-:W-:Y:S01]  /*1abe0*/  STL [R1+0x708], R20 ;  /* 0x0007081401007387 */ /* 0x000fe20000100800 */
[----:B------:R-:W1:Y:S03]  /*1abf0*/  LDCU UR5, c[0x0][0x3b0] ;  /* 0x00007600ff0577ac */ /* 0x000e660008000800 */
[----:B------:R-:W-:Y:S01]  /*1ac00*/  STL [R1+0x748], R2 ;  /* 0x0007480201007387 */ /* 0x000fe20000100800 */
[----:B0-----:R-:W-:-:S03]  /*1ac10*/  @P0 IMAD.MOV.U32 R16, RZ, RZ, R2 ;  /* 0x000000ffff100224 */ /* 0x001fc600078e0002 */
[----:B------:R0:W-:Y:S01]  /*1ac20*/  STL [R1+0x6fc], R17 ;  /* 0x0006fc1101007387 */ /* 0x0001e20000100800 */
[----:B------:R-:W-:-:S03]  /*1ac30*/  SEL R12, R47, R12, !P1 ;  /* 0x0000000c2f0c7207 */ /* 0x000fc60004800000 */
[----:B------:R-:W3:Y:S01]  /*1ac40*/  LDL R22, [R1+0x15cc] ;  /* 0x0015cc0001167983 */ /* 0x000ee20000100800 */
[----:B0-----:R-:W-:-:S05]  /*1ac50*/  @P0 IMAD.MOV.U32 R17, RZ, RZ, R4 ;  /* 0x000000ffff110224 */ /* 0x001fca00078e0004 */
[----:B------:R0:W3:Y:S01]  /*1ac60*/  @P0 LDG.E.U8 R91, desc[UR20][R16.64] ;  /* 0x00000014105b0981 */ /* 0x0000e2000c1e1100 */
[----:B------:R-:W-:Y:S01]  /*1ac70*/  IMAD R12, R12, UR6, RZ ;  /* 0x000000060c0c7c24 */ /* 0x000fe2000f8e02ff */
[----:B------:R-:W-:Y:S01]  /*1ac80*/  PRMT R88, RZ, 0x7610, R88 ;  /* 0x00007610ff587816 */ /* 0x000fe20000000058 */
[----:B------:R-:W-:Y:S01]  /*1ac90*/  @!P6 IMAD.MOV R11, RZ, RZ, -R11 ;  /* 0x000000ffff0be224 */ /* 0x000fe200078e0a0b */
[----:B------:R0:W-:Y:S01]  /*1aca0*/  STL [R1+0x744], R4 ;  /* 0x0007440401007387 */ /* 0x0001e20000100800 */
[----:B------:R-:W-:Y:S01]  /*1acb0*/  ISETP.GT.U32.AND P6, PT, R9, R3, PT ;  /* 0x000000030900720c */ /* 0x000fe20003fc4070 */
[----:B------:R-:W0:Y:S02]  /*1acc0*/  LDCU UR6, c[0x0][0x3b0] ;  /* 0x00007600ff0677ac */ /* 0x000e240008000800 */
[----:B------:R-:W-:-:S05]  /*1acd0*/  SEL R11, R47, R11, !P1 ;  /* 0x0000000b2f0b7207 */ /* 0x000fca0004800000 */
[----:B------:R-:W-:Y:S01]  /*1ace0*/  IMAD R11, R11, UR7, RZ ;  /* 0x000000070b0b7c24 */ /* 0x000fe2000f8e02ff */
[----:B------:R-:W-:Y:S01]  /*1acf0*/  PRMT R87, RZ, 0x7610, R87 ;  /* 0x00007610ff577816 */ /* 0x000fe20000000057 */
[----:B------:R-:W0:Y:S03]  /*1ad00*/  LDCU UR7, c[0x0][0x3b0] ;  /* 0x00007600ff0777ac */ /* 0x000e260008000800 */
[----:B------:R-:W-:Y:S01]  /*1ad10*/  @!P6 IMAD.IADD R3, R3, 0x1, -R9 ;  /* 0x000000010303e824 */ /* 0x000fe200078e0a09 */
[----:B------:R-:W-:-:S04]  /*1ad20*/  IADD3 R2, P6, PT, R11, R8, RZ ;  /* 0x000000080b027210 */ /* 0x000fc80007fde0ff */
[----:B------:R-:W-:Y:S01]  /*1ad30*/  LEA.HI.X.SX32 R11, R11, R5, 0x1, P6 ;  /* 0x000000050b0b7211 */ /* 0x000fe200030f0eff */
[----:B--2---:R2:W-:Y:S04]  /*1ad40*/  STL [R1+0x17a4], R92 ;  /* 0x0017a45c01007387 */ /* 0x0045e80000100800 */
[----:B0-----:R-:W4:Y:S04]  /*1ad50*/  LDL R4, [R1+0x1658] ;  /* 0x0016580001047983 */ /* 0x001f280000100800 */
[----:B------:R-:W4:Y:S01]  /*1ad60*/  LDL.LU R20, [R1+0x3c] ;  /* 0x00003c0001147983 */ /* 0x000f220000300800 */
[----:B--2---:R-:W-:-:S04]  /*1ad70*/  IADD3 R92, P3, PT, R12, R8, RZ ;  /* 0x000000080c5c7210 */ /* 0x004fc80007f7e0ff */
[----:B------:R-:W-:Y:S01]  /*1ad80*/  LEA.HI.X.SX32 R93, R12, R5, 0x1, P3 ;  /* 0x000000050c5d7211 */ /* 0x000fe200018f0eff */
[----:B------:R-:W-:-:S04]  /*1ad90*/  @P0 IMAD.MOV.U32 R16, RZ, RZ, R92 ;  /* 0x000000ffff100224 */ /* 0x000fc800078e005c */
[----:B------:R-:W-:-:S05]  /*1ada0*/  @P0 IMAD.MOV.U32 R17, RZ, RZ, R93 ;  /* 0x000000ffff110224 */ /* 0x000fca00078e005d */
[----:B------:R0:W2:Y:S01]  /*1adb0*/  @P0 LDG.E.U8 R90, desc[UR20][R16.64] ;  /* 0x00000014105a0981 */ /* 0x0000a2000c1e1100 */
[----:B------:R-:W-:-:S03]  /*1adc0*/  ISETP.GE.AND P3, PT, R19, RZ, PT ;  /* 0x000000ff1300720c */ /* 0x000fc60003f66270 */
[----:B---3--:R-:W-:Y:S01]  /*1add0*/  STL [R1+0x17a8], R91 ;  /* 0x0017a85b01007387 */ /* 0x008fe20000100800 */
[----:B0-----:R-:W-:Y:S02]  /*1ade0*/  @P0 IMAD.MOV.U32 R16, RZ, RZ, R2 ;  /* 0x000000ffff100224 */ /* 0x001fe400078e0002 */
[----:B------:R-:W-:Y:S01]  /*1adf0*/  @P0 IMAD.MOV.U32 R17, RZ, RZ, R11 ;  /* 0x000000ffff110224 */ /* 0x000fe200078e000b */
[----:B------:R-:W-:Y:S04]  /*1ae00*/  STL [R1+0x788], R92 ;  /* 0x0007885c01007387 */ /* 0x000fe80000100800 */
[----:B------:R-:W-:Y:S04]  /*1ae10*/  STL [R1+0x7c8], R2 ;  /* 0x0007c80201007387 */ /* 0x000fe80000100800 */
[----:B------:R-:W-:Y:S04]  /*1ae20*/  STL [R1+0x784], R93 ;  /* 0x0007845d01007387 */ /* 0x000fe80000100800 */
[----:B------:R1:W3:Y:S04]  /*1ae30*/  @P0 LDG.E.U8 R89, desc[UR20][R16.64] ;  /* 0x0000001410590981 */ /* 0x0002e8000c1e1100 */
[----:B------:R-:W3:Y:S01]  /*1ae40*/  LDL R19, [R1+0x15f0] ;  /* 0x0015f00001137983 */ /* 0x000ee20000100800 */
[----:B----4-:R-:W-:-:S02]  /*1ae50*/  ISETP.GT.U32.AND P5, PT, R9, R23, PT ;  /* 0x000000170900720c */ /* 0x010fc40003fa4070 */
[----:B------:R-:W-:Y:S02]  /*1ae60*/  ISETP.GT.U32.AND P2, PT, R9, R18, PT ;  /* 0x000000120900720c */ /* 0x000fe40003f44070 */
[----:B------:R-:W-:-:S09]  /*1ae70*/  ISETP.GE.AND P6, PT, R22, RZ, PT ;  /* 0x000000ff1600720c */ /* 0x000fd20003fc6270 */
[--C-:B------:R-:W-:Y:S01]  /*1ae80*/  @!P5 IMAD.IADD R23, R23, 0x1, -R9.reuse ;  /* 0x000000011717d824 */ /* 0x100fe200078e0a09 */
[----:B------:R-:W-:Y:S01]  /*1ae90*/  ISETP.GT.U32.AND P5, PT, R9, R21, PT ;  /* 0x000000150900720c */ /* 0x000fe20003fa4070 */
[----:B------:R-:W-:Y:S02]  /*1aea0*/  @!P2 IMAD.IADD R18, R18, 0x1, -R9 ;  /* 0x000000011212a824 */ /* 0x000fe400078e0a09 */
[----:B------:R-:W-:-:S03]  /*1aeb0*/  IMAD.MOV.U32 R12, RZ, RZ, R3 ;  /* 0x000000ffff0c7224 */ /* 0x000fc600078e0003 */
[----:B------:R-:W-:Y:S01]  /*1aec0*/  ISETP.GT.U32.AND P2, PT, R9, R18, PT ;  /* 0x000000120900720c */ /* 0x000fe20003f44070 */
[----:B------:R-:W-:-:S06]  /*1aed0*/  @!P3 IMAD.MOV R12, RZ, RZ, -R12 ;  /* 0x000000ffff0cb224 */ /* 0x000fcc00078e0a0c */
[----:B------:R-:W-:Y:S01]  /*1aee0*/  @!P5 IMAD.IADD R21, R21, 0x1, -R9 ;  /* 0x000000011515d824 */ /* 0x000fe200078e0a09 */
[----:B------:R-:W-:Y:S02]  /*1aef0*/  ISETP.GT.U32.AND P5, PT, R9, R23, PT ;  /* 0x000000170900720c */ /* 0x000fe40003fa4070 */
[----:B------:R-:W-:-:S05]  /*1af00*/  SEL R12, R47, R12, !P1 ;  /* 0x0000000c2f0c7207 */ /* 0x000fca0004800000 */
[----:B-1----:R-:W-:Y:S01]  /*1af10*/  IMAD R16, R12, UR4, RZ ;  /* 0x000000040c107c24 */ /* 0x002fe2000f8e02ff */
[----:B------:R-:W-:Y:S01]  /*1af20*/  PRMT R86, RZ, 0x7610, R86 ;  /* 0x00007610ff567816 */ /* 0x000fe20000000056 */
[--C-:B------:R-:W-:Y:S01]  /*1af30*/  @!P2 IMAD.IADD R18, R18, 0x1, -R9.reuse ;  /* 0x000000011212a824 */ /* 0x100fe200078e0a09 */
[----:B------:R-:W0:Y:S03]  /*1af40*/  LDCU UR4, c[0x0][0x3b0] ;  /* 0x00007600ff0477ac */ /* 0x000e260008000800 */
[----:B------:R-:W-:-:S04]  /*1af50*/  @!P5 IMAD.IADD R23, R23, 0x1, -R9 ;  /* 0x000000011717d824 */ /* 0x000fc800078e0a09 */
[----:B------:R-:W-:Y:S01]  /*1af60*/  IMAD.MOV.U32 R12, RZ, RZ, R23 ;  /* 0x000000ffff0c7224 */ /* 0x000fe200078e0017 */
[----:B------:R-:W-:Y:S01]  /*1af70*/  ISETP.GT.U32.AND P3, PT, R9, R20, PT ;  /* 0x000000140900720c */ /* 0x000fe20003f64070 */
[----:B--2---:R-:W-:Y:S04]  /*1af80*/  STL [R1+0x17ac], R90 ;  /* 0x0017ac5a01007387 */ /* 0x004fe80000100800 */
[----:B------:R1:W-:Y:S08]  /*1af90*/  STL [R1+0x7c4], R11 ;  /* 0x0007c40b01007387 */ /* 0x0003f00000100800 */
[----:B------:R-:W-:Y:S01]  /*1afa0*/  @!P3 IMAD.IADD R20, R20, 0x1, -R9 ;  /* 0x000000011414b824 */ /* 0x000fe200078e0a09 */
[----:B------:R-:W2:Y:S01]  /*1afb0*/  LDL.LU R22, [R1+0x44] ;  /* 0x0000440001167983 */ /* 0x000ea20000300800 */
[----:B-1----:R-:W-:-:S04]  /*1afc0*/  IMAD.MOV.U32 R11, RZ, RZ, R21 ;  /* 0x000000ffff0b7224 */ /* 0x002fc800078e0015 */
[----:B------:R-:W-:-:S05]  /*1afd0*/  @!P6 IMAD.MOV R11, RZ, RZ, -R11 ;  /* 0x000000ffff0be224 */ /* 0x000fca00078e0a0b */
[----:B------:R-:W-:Y:S02]  /*1afe0*/  SEL R11, R47, R11, !P1 ;  /* 0x0000000b2f0b7207 */ /* 0x000fe40004800000 */
[----:B------:R-:W-:-:S03]  /*1aff0*/  ISETP.GE.AND P6, PT, R4, RZ, PT ;  /* 0x000000ff0400720c */ /* 0x000fc60003fc6270 */
[----:B------:R-:W-:Y:S01]  /*1b000*/  IMAD R11, R11, UR5, RZ ;  /* 0x000000050b0b7c24 */ /* 0x000fe2000f8e02ff */
[CC--:B------:R-:W-:Y:S01]  /*1b010*/  IADD3 R4, P2, PT, R16.reuse, R8.reuse, RZ ;  /* 0x0000000810047210 */ /* 0x0c0fe20007f5e0ff */
[----:B---3--:R-:W-:Y:S01]  /*1b020*/  STL [R1+0x17b0], R89 ;  /* 0x0017b05901007387 */ /* 0x008fe20000100800 */
[----:B------:R-:W-:Y:S01]  /*1b030*/  ISETP.GE.AND P5, PT, R19, RZ, PT ;  /* 0x000000ff1300720c */ /* 0x000fe20003fa6270 */
[----:B------:R-:W1:Y:S01]  /*1b040*/  LDCU UR5, c[0x0][0x3b0] ;  /* 0x00007600ff0577ac */ /* 0x000e620008000800 */
[----:B------:R-:W-:Y:S01]  /*1b050*/  IADD3 R2, P3, PT, R11, R8, RZ ;  /* 0x000000080b027210 */ /* 0x000fe20007f7e0ff */
[----:B------:R-:W3:Y:S01]  /*1b060*/  LDL R21, [R1+0x1598] ;  /* 0x0015980001157983 */ /* 0x000ee20000100800 */
[----:B------:R-:W-:-:S03]  /*1b070*/  LEA.HI.X.SX32 R16, R16, R5, 0x1, P2 ;  /* 0x0000000510107211 */ /* 0x000fc600010f0eff */
[----:B------:R-:W4:Y:S04]  /*1b080*/  LDL.LU R19, [R1+0x4c] ;  /* 0x00004c0001137983 */ /* 0x000f280000300800 */
[----:B------:R-:W3:Y:S01]  /*1b090*/  LDL.LU R23, [R1+0x50] ;  /* 0x0000500001177983 */ /* 0x000ee20000300800 */
[----:B------:R-:W-:-:S03]  /*1b0a0*/  @P0 IMAD.MOV.U32 R17, RZ, RZ, R16 ;  /* 0x000000ffff110224 */ /* 0x000fc600078e0010 */
[----:B------:R-:W-:Y:S04]  /*1b0b0*/  STL [R1+0x808], R4 ;  /* 0x0008080401007387 */ /* 0x000fe80000100800 */
[----:B------:R-:W-:Y:S04]  /*1b0c0*/  STL [R1+0x848], R2 ;  /* 0x0008480201007387 */ /* 0x000fe80000100800 */
[----:B------:R0:W-:Y:S02]  /*1b0d0*/  STL [R1+0x804], R16 ;  /* 0x0008041001007387 */ /* 0x0001e40000100800 */
[----:B0-----:R-:W-:-:S05]  /*1b0e0*/  @P0 IMAD.MOV.U32 R16, RZ, RZ, R4 ;  /* 0x000000ffff100224 */ /* 0x001fca00078e0004 */
[----:B------:R0:W3:Y:S01]  /*1b0f0*/  @P0 LDG.E.U8 R88, desc[UR20][R16.64] ;  /* 0x0000001410580981 */ /* 0x0000e2000c1e1100 */
[----:B------:R-:W-:Y:S01]  /*1b100*/  LEA.HI.X.SX32 R3, R11, R5, 0x1, P3 ;  /* 0x000000050b037211 */ /* 0x000fe200018f0eff */
[----:B------:R-:W-:-:S05]  /*1b110*/  @!P6 IMAD.MOV R12, RZ, RZ, -R12 ;  /* 0x000000ffff0ce224 */ /* 0x000fca00078e0a0c */
[----:B------:R-:W-:Y:S01]  /*1b120*/  SEL R12, R47, R12, !P1 ;  /* 0x0000000c2f0c7207 */ /* 0x000fe20004800000 */
[----:B0-----:R-:W-:Y:S02]  /*1b130*/  @P0 IMAD.MOV.U32 R16, RZ, RZ, R2 ;  /* 0x000000ffff100224 */ /* 0x001fe400078e0002 */
[----:B------:R-:W-:-:S05]  /*1b140*/  @P0 IMAD.MOV.U32 R17, RZ, RZ, R3 ;  /* 0x000000ffff110224 */ /* 0x000fca00078e0003 */
[----:B------:R0:W4:Y:S02]  /*1b150*/  @P0 LDG.E.U8 R87, desc[UR20][R16.64] ;  /* 0x0000001410570981 */ /* 0x000124000c1e1100 */
[----:B0-----:R-:W-:Y:S01]  /*1b160*/  IMAD R16, R12, UR6, RZ ;  /* 0x000000060c107c24 */ /* 0x001fe2000f8e02ff */
[----:B--2---:R-:W-:Y:S01]  /*1b170*/  ISETP.GT.U32.AND P2, PT, R9, R22, PT ;  /* 0x000000160900720c */ /* 0x004fe20003f44070 */
[----:B---3--:R-:W-:-:S12]  /*1b180*/  STL [R1+0x17b4], R88 ;  /* 0x0017b45801007387 */ /* 0x008fd80000100800 */
[----:B------:R-:W-:Y:S01]  /*1b190*/  @!P2 IMAD.IADD R22, R22, 0x1, -R9 ;  /* 0x000000011616a824 */ /* 0x000fe200078e0a09 */
[----:B------:R-:W-:Y:S01]  /*1b1a0*/  ISETP.GT.U32.AND P6, PT, R9, R20, PT ;  /* 0x000000140900720c */ /* 0x000fe20003fc4070 */
[----:B------:R-:W-:Y:S01]  /*1b1b0*/  IMAD.MOV.U32 R11, RZ, RZ, R18 ;  /* 0x000000ffff0b7224 */ /* 0x000fe200078e0012 */
[----:B------:R0:W-:Y:S01]  /*1b1c0*/  STL [R1+0x844], R3 ;  /* 0x0008440301007387 */ /* 0x0001e20000100800 */
[----:B------:R-:W-:Y:S01]  /*1b1d0*/  ISETP.GE.AND P3, PT, R21, RZ, PT ;  /* 0x000000ff1500720c */ /* 0x000fe20003f66270 */
[----:B------:R-:W2:Y:S01]  /*1b1e0*/  LDCU UR6, c[0x0][0x3b0] ;  /* 0x00007600ff0677ac */ /* 0x000ea20008000800 */
[----:B------:R-:W-:Y:S01]  /*1b1f0*/  @!P5 IMAD.MOV R11, RZ, RZ, -R11 ;  /* 0x000000ffff0bd224 */ /* 0x000fe200078e0a0b */
[----:B------:R-:W3:Y:S01]  /*1b200*/  LDL R18, [R1+0x1620] ;  /* 0x0016200001127983 */ /* 0x000ee20000100800 */
[----:B0-----:R-:W-:-:S04]  /*1b210*/  IADD3 R3, P2, PT, R16, R8, RZ ;  /* 0x0000000810037210 */ /* 0x001fc80007f5e0ff */
[----:B------:R-:W-:Y:S01]  /*1b220*/  LEA.HI.X.SX32 R4, R16, R5, 0x1, P2 ;  /* 0x0000000510047211 */ /* 0x000fe200010f0eff */
[----:B------:R-:W-:-:S04]  /*1b230*/  @P0 IMAD.MOV.U32 R16, RZ, RZ, R3 ;  /* 0x000000ffff100224 */ /* 0x000fc800078e0003 */
[----:B------:R-:W-:-:S05]  /*1b240*/  @P0 IMAD.MOV.U32 R17, RZ, RZ, R4 ;  /* 0x000000ffff110224 */ /* 0x000fca00078e0004 */
[----:B------:R0:W2:Y:S01]  /*1b250*/  @P0 LDG.E.U8 R86, desc[UR20][R16.64] ;  /* 0x0000001410560981 */ /* 0x0000a2000c1e1100 */
[----:B------:R-:W-:Y:S01]  /*1b260*/  SEL R12, R47, R11, !P1 ;  /* 0x0000000b2f0c7207 */ /* 0x000fe20004800000 */
[----:B------:R-:W-:-:S04]  /*1b270*/  @!P6 IMAD.IADD R20, R20, 0x1, -R9 ;  /* 0x000000011414e824 */ /* 0x000fc800078e0a09 */
[----:B------:R-:W-:Y:S02]  /*1b280*/  IMAD.MOV.U32 R11, RZ, RZ, R20 ;  /* 0x000000ffff0b7224 */ /* 0x000fe400078e0014 */
[----:B------:R-:W-:Y:S01]  /*1b290*/  IMAD R12, R12, UR7, RZ ;  /* 0x000000070c0c7c24 */ /* 0x000fe2000f8e02ff */
[----:B----4-:R-:W-:Y:S01]  /*1b2a0*/  STL [R1+0x17b8], R87 ;  /* 0x0017b85701007387 */ /* 0x010fe20000100800 */
[----:B------:R-:W-:Y:S01]  /*1b2b0*/  @!P3 IMAD.MOV R11, RZ, RZ, -R11 ;  /* 0x000000ffff0bb224 */ /* 0x000fe200078e0a0b */
[----:B------:R-:W-:Y:S01]  /*1b2c0*/  ISETP.GT.U32.AND P5, PT, R9, R19, PT ;  /* 0x000000130900720c */ /* 0x000fe20003fa4070 */
[----:B------:R-:W4:Y:S01]  /*1b2d0*/  LDCU UR7, c[0x0][0x3b0] ;  /* 0x00007600ff0777ac */ /* 0x000f220008000800 */
[----:B------:R-:W-:Y:S01]  /*1b2e0*/  IADD3 R2, P3, PT, R12, R8, RZ ;  /* 0x000000080c027210 */ /* 0x000fe20007f7e0ff */
[----:B------:R-:W4:Y:S01]  /*1b2f0*/  LDL.LU R21, [R1+0x48] ;  /* 0x0000480001157983 */ /* 0x000f220000300800 */
[----:B------:R-:W-:-:S03]  /*1b300*/  SEL R11, R47, R11, !P1 ;  /* 0x0000000b2f0b7207 */ /* 0x000fc60004800000 */
[----:B------:R1:W-:Y:S01]  /*1b310*/  STL [R1+0x888], R3 ;  /* 0x0008880301007387 */ /* 0x0003e20000100800 */
[----:B------:R-:W-:Y:S01]  /*1b320*/  PRMT R85, RZ, 0x7610, R85 ;  /* 0x00007610ff557816 */ /* 0x000fe20000000055 */
[----:B0-----:R-:W-:Y:S01]  /*1b330*/  @P0 IMAD.MOV.U32 R16, RZ, RZ, R2 ;  /* 0x000000ffff100224 */ /* 0x001fe200078e0002 */
[----:B-1----:R-:W-:Y:S01]  /*1b340*/  LEA.HI.X.SX32 R3, R12, R5, 0x1, P3 ;  /* 0x000000050c037211 */ /* 0x002fe200018f0eff */
[----:B------:R-:W-:Y:S01]  /*1b350*/  IMAD R12, R11, UR4, RZ ;  /* 0x000000040b0c7c24 */ /* 0x000fe2000f8e02ff */
[----:B------:R-:W-:Y:S01]  /*1b360*/  STL [R1+0x884], R4 ;  /* 0x0008840401007387 */ /* 0x000fe20000100800 */
[----:B------:R-:W-:Y:S01]  /*1b370*/  @!P5 IMAD.IADD R19, R19, 0x1, -R9 ;  /* 0x000000011313d824 */ /* 0x000fe200078e0a09 */
[----:B------:R-:W-:Y:S01]  /*1b380*/  PRMT R84, RZ, 0x7610, R84 ;  /* 0x00007610ff547816 */ /* 0x000fe20000000054 */
[----:B------:R-:W-:Y:S01]  /*1b390*/  @P0 IMAD.MOV.U32 R17, RZ, RZ, R3 ;  /* 0x000000ffff110224 */ /* 0x000fe200078e0003 */
[----:B------:R-:W4:Y:S01]  /*1b3a0*/  LDL R93, [R1+0x1680] ;  /* 0x00168000015d7983 */ /* 0x000f220000100800 */
[----:B------:R-:W-:Y:S01]  /*1b3b0*/  ISETP.GT.U32.AND P2, PT, R9, R22, PT ;  /* 0x000000160900720c */ /* 0x000fe20003f44070 */
[----:B------:R-:W0:Y:S02]  /*1b3c0*/  LDCU UR4, c[0x0][0x3b0] ;  /* 0x00007600ff0477ac */ /* 0x000e240008000800 */
[----:B------:R1:W4:Y:S04]  /*1b3d0*/  @P0 LDG.E.U8 R85, desc[UR20][R16.64] ;  /* 0x0000001410550981 */ /* 0x000328000c1e1100 */
[----:B------:R1:W-:Y:S02]  /*1b3e0*/  STL [R1+0x8c8], R2 ;  /* 0x0008c80201007387 */ /* 0x0003e40000100800 */
[----:B-1----:R-:W-:-:S05]  /*1b3f0*/  IADD3 R2, P5, PT, R12, R8, RZ ;  /* 0x000000080c027210 */ /* 0x002fca0007fbe0ff */
[----:B------:R-:W-:Y:S01]  /*1b400*/  @P0 IMAD.MOV.U32 R16, RZ, RZ, R2 ;  /* 0x000000ffff100224 */ /* 0x000fe200078e0002 */
[----:B--2---:R-:W-:Y:S04]  /*1b410*/  STL [R1+0x17bc], R86 ;  /* 0x0017bc5601007387 */ /* 0x004fe80000100800 */
[----:B------:R1:W-:Y:S01]  /*1b420*/  STL [R1+0x8c4], R3 ;  /* 0x0008c40301007387 */ /* 0x0003e20000100800 */
[----:B------:R-:W-:Y:S02]  /*1b430*/  ISETP.GT.U32.AND P6, PT, R9, R23, PT ;  /* 0x000000170900720c */ /* 0x000fe40003fc4070 */
[----:B---3--:R-:W-:Y:S01]  /*1b440*/  ISETP.GE.AND P3, PT, R18, RZ, PT ;  /* 0x000000ff1200720c */ /* 0x008fe20003f66270 */
[----:B------:R-:W-:Y:S01]  /*1b450*/  @!P2 IMAD.IADD R22, R22, 0x1, -R9 ;  /* 0x000000011616a824 */ /* 0x000fe200078e0a09 */
[----:B------:R-:W2:Y:S01]  /*1b460*/  LDL R4, [R1+0x168c] ;  /* 0x00168c0001047983 */ /* 0x000ea20000100800 */
[----:B-1----:R-:W-:-:S02]  /*1b470*/  LEA.HI.X.SX32 R3, R12, R5, 0x1, P5 ;  /* 0x000000050c037211 */ /* 0x002fc400028f0eff */
[----:B------:R-:W-:Y:S01]  /*1b480*/  IMAD.MOV.U32 R11, RZ, RZ, R22 ;  /* 0x000000ffff0b7224 */ /* 0x000fe200078e0016 */
[----:B------:R-:W3:Y:S02]  /*1b490*/  LDL.LU R20, [R1+0x40] ;  /* 0x0000400001147983 */ /* 0x000ee40000300800 */
[----:B------:R-:W-:-:S03]  /*1b4a0*/  @P0 IMAD.MOV.U32 R17, RZ, RZ, R3 ;  /* 0x000000ffff110224 */ /* 0x000fc600078e0003 */
[----:B------:R-:W-:Y:S01]  /*1b4b0*/  @!P6 IMAD.IADD R23, R23, 0x1, -R9 ;  /* 0x000000011717e824 */ /* 0x000fe200078e0a09 */
[C---:B------:R-:W-:Y:S01]  /*1b4c0*/  ISETP.GT.U32.AND P2, PT, R9.reuse, R19, PT ;  /* 0x000000130900720c */ /* 0x040fe20003f44070 */
[----:B------:R-:W-:Y:S01]  /*1b4d0*/  @!P3 IMAD.MOV R11, RZ, RZ, -R11 ;  /* 0x000000ffff0bb224 */ /* 0x000fe200078e0a0b */
[----:B------:R1:W2:Y:S02]  /*1b4e0*/  @P0 LDG.E.U8 R84, desc[UR20][R16.64] ;  /* 0x0000001410540981 */ /* 0x0002a4000c1e1100 */
[----:B------:R-:W-:Y:S02]  /*1b4f0*/  ISETP.GT.U32.AND P6, PT, R9, R23, PT ;  /* 0x000000170900720c */ /* 0x000fe40003fc4070 */
[----:B------:R-:W-:Y:S01]  /*1b500*/  SEL R11, R47, R11, !P1 ;  /* 0x0000000b2f0b7207 */ /* 0x000fe20004800000 */
[----:B------:R-:W3:Y:S04]  /*1b510*/  LDL.LU R18, [R1+0x34] ;  /* 0x0000340001127983 */ /* 0x000ee80000300800 */
[----:B------:R-:W-:Y:S01]  /*1b520*/  IMAD R11, R11, UR5, RZ ;  /* 0x000000050b0b7c24 */ /* 0x000fe2000f8e02ff */
[----:B------:R-:W-:Y:S01]  /*1b530*/  PRMT R83, RZ, 0x7610, R83 ;  /* 0x00007610ff537816 */ /* 0x000fe20000000053 */
[--C-:B------:R-:W-:Y:S01]  /*1b540*/  @!P2 IMAD.IADD R19, R19, 0x1, -R9.reuse ;  /* 0x000000011313a824 */ /* 0x100fe200078e0a09 */
[----:B----4-:R-:W-:Y:S01]  /*1b550*/  ISETP.GT.U32.AND P3, PT, R9, R21, PT ;  /* 0x000000150900720c */ /* 0x010fe20003f64070 */
[----:B------:R-:W4:Y:S01]  /*1b560*/  LDCU UR5, c[0x0][0x3b0] ;  /* 0x00007600ff0577ac */ /* 0x000f220008000800 */
[----:B------:R-:W-:Y:S01]  /*1b570*/  STL [R1+0x17c0], R85 ;  /* 0x0017c05501007387 */ /* 0x000fe20000100800 */
[----:B------:R-:W-:-:S03]  /*1b580*/  @!P6 IMAD.IADD R23, R23, 0x1, -R9 ;  /* 0x000000011717e824 */ /* 0x000fc600078e0a09 */
[----:B------:R-:W4:Y:S04]  /*1b590*/  LDL R22, [R1+0x169c] ;  /* 0x00169c0001167983 */ /* 0x000f280000100800 */
[----:B------:R0:W-:Y:S04]  /*1b5a0*/  STL [R1+0x908], R2 ;  /* 0x0009080201007387 */ /* 0x0001e80000100800 */
[----:B------:R1:W-:Y:S01]  /*1b5b0*/  STL [R1+0x904], R3 ;  /* 0x0009040301007387 */ /* 0x0003e20000100800 */
[----:B0-----:R-:W-:-:S04]  /*1b5c0*/  IADD3 R2, P6, PT, R11, R8, RZ ;  /* 0x000000080b027210 */ /* 0x001fc80007fde0ff */
[----:B-1----:R-:W-:Y:S01]  /*1b5d0*/  LEA.HI.X.SX32 R3, R11, R5, 0x1, P6 ;  /* 0x000000050b037211 */ /* 0x002fe200030f0eff */
[----:B------:R-:W-:-:S04]  /*1b5e0*/  @P0 IMAD.MOV.U32 R16, RZ, RZ, R2 ;  /* 0x000000ffff100224 */ /* 0x000fc800078e0002 */
[----:B------:R-:W-:Y:S02]  /*1b5f0*/  @P0 IMAD.MOV.U32 R17, RZ, RZ, R3 ;  /* 0x000000ffff110224 */ /* 0x000fe400078e0003 */
[----:B------:R-:W-:-:S03]  /*1b600*/  IMAD.MOV.U32 R12, RZ, RZ, R19 ;  /* 0x000000ffff0c7224 */ /* 0x000fc600078e0013 */
[----:B------:R0:W4:Y:S04]  /*1b610*/  @P0 LDG.E.U8 R83, desc[UR20][R16.64] ;  /* 0x0000001410530981 */ /* 0x000128000c1e1100 */
[----:B--2---:R-:W-:Y:S04]  /*1b620*/  STL [R1+0x17c4], R84 ;  /* 0x0017c45401007387 */ /* 0x004fe80000100800 */
[----:B------:R-:W2:Y:S01]  /*1b630*/  LDL.LU R19, [R1+0x24] ;  /* 0x0000240001137983 */ /* 0x000ea20000300800 */
[----:B------:R-:W-:Y:S02]  /*1b640*/  ISETP.GE.AND P5, PT, R93, RZ, PT ;  /* 0x000000ff5d00720c */ /* 0x000fe40003fa6270 */
[----:B------:R-:W-:Y:S01]  /*1b650*/  ISETP.GE.AND P2, PT, R4, RZ, PT ;  /* 0x000000ff0400720c */ /* 0x000fe20003f46270 */
[----:B------:R-:W-:-:S02]  /*1b660*/  @!P3 IMAD.IADD R21, R21, 0x1, -R9 ;  /* 0x000000011515b824 */ /* 0x000fc400078e0a09 */
[----:B------:R-:W-:-:S03]  /*1b670*/  IMAD.MOV.U32 R11, RZ, RZ, R23 ;  /* 0x000000ffff0b7224 */ /* 0x000fc600078e0017 */
[C---:B------:R-:W-:Y:S02]  /*1b680*/  ISETP.GT.U32.AND P6, PT, R9.reuse, R21, PT ;  /* 0x000000150900720c */ /* 0x040fe40003fc4070 */
[----:B---3--:R-:W-:-:S03]  /*1b690*/  ISETP.GT.U32.AND P3, PT, R9, R20, PT ;  /* 0x000000140900720c */ /* 0x008fc60003f64070 */
[----:B------:R-:W-:Y:S02]  /*1b6a0*/  @!P5 IMAD.MOV R12, RZ, RZ, -R12 ;  /* 0x000000ffff0cd224 */ /* 0x000fe400078e0a0c */
[----:B------:R-:W-:Y:S01]  /*1b6b0*/  @!P2 IMAD.MOV R11, RZ, RZ, -R11 ;  /* 0x000000ffff0ba224 */ /* 0x000fe200078e0a0b */
[----:B----4-:R-:W-:Y:S02]  /*1b6c0*/  ISETP.GE.AND P2, PT, R22, RZ, PT ;  /* 0x000000ff1600720c */ /* 0x010fe40003f46270 */
[C---:B------:R-:W-:Y:S02]  /*1b6d0*/  SEL R12, R47.reuse, R12, !P1 ;  /* 0x0000000c2f0c7207 */ /* 0x040fe40004800000 */
[----:B------:R-:W-:Y:S01]  /*1b6e0*/  SEL R11, R47, R11, !P1 ;  /* 0x0000000b2f0b7207 */ /* 0x000fe20004800000 */
[----:B------:R-:W-:Y:S02]  /*1b6f0*/  @!P6 IMAD.IADD R21, R21, 0x1, -R9 ;  /* 0x000000011515e824 */ /* 0x000fe400078e0a09 */
[----:B0-----:R-:W-:Y:S01]  /*1b700*/  IMAD R16, R12, UR4, RZ ;  /* 0x000000040c107c24 */ /* 0x001fe2000f8e02ff */
[----:B------:R0:W-:Y:S01]  /*1b710*/  STL [R1+0x948], R2 ;  /* 0x0009480201007387 */ /* 0x0001e20000100800 */
[----:B------:R-:W-:-:S02]  /*1b720*/  IMAD R12, R11, UR6, RZ ;  /* 0x000000060b0c7c24 */ /* 0x000fc4000f8e02ff */
[----:B------:R-:W-:Y:S01]  /*1b730*/  @!P3 IMAD.IADD R20, R20, 0x1, -R9 ;  /* 0x000000011414b824 */ /* 0x000fe200078e0a09 */
[----:B------:R1:W-:Y:S01]  /*1b740*/  STL [R1+0x944], R3 ;  /* 0x0009440301007387 */ /* 0x0003e20000100800 */
[----:B------:R-:W-:Y:S01]  /*1b750*/  IMAD.MOV.U32 R11, RZ, RZ, R21 ;  /* 0x000000ffff0b7224 */ /* 0x000fe200078e0015 */
[-C--:B------:R-:W-:Y:S01]  /*1b760*/  IADD3 R4, P6, PT, R16, R8.reuse, RZ ;  /* 0x0000000810047210 */ /* 0x080fe20007fde0ff */
[----:B------:R-:W3:Y:S01]  /*1b770*/  LDCU UR4, c[0x0][0x3b0] ;  /* 0x00007600ff0477ac */ /* 0x000ee20008000800 */
[----:B------:R-:W4:Y:S01]  /*1b780*/  LDL R23, [R1+0x16a8] ;  /* 0x0016a80001177983 */ /* 0x000f220000100800 */
[----:B0-----:R-:W-:Y:S01]  /*1b790*/  IADD3 R2, P3, PT, R12, R8, RZ ;  /* 0x000000080c027210 */ /* 0x001fe20007f7e0ff */
[----:B------:R-:W-:Y:S01]  /*1b7a0*/  @!P2 IMAD.MOV R11, RZ, RZ, -R11 ;  /* 0x000000ffff0ba224 */ /* 0x000fe200078e0a0b */
[-C--:B------:R-:W-:Y:S01]  /*1b7b0*/  LEA.HI.X.SX32 R16, R16, R5.reuse, 0x1, P6 ;  /* 0x0000000510107211 */ /* 0x080fe200030f0eff */
[----:B------:R-:W0:Y:S01]  /*1b7c0*/  LDCU UR6, c[0x0][0x3b0] ;  /* 0x00007600ff0677ac */ /* 0x000e220008000800 */
[----:B-1----:R-:W-:Y:S01]  /*1b7d0*/  LEA.HI.X.SX32 R3, R12, R5, 0x1, P3 ;  /* 0x000000050c037211 */ /* 0x002fe200018f0eff */
[----:B------:R-:W-:Y:S01]  /*1b7e0*/  STL [R1+0x17c8], R83 ;  /* 0x0017c85301007387 */ /* 0x000fe20000100800 */
[----:B------:R-:W-:-:S03]  /*1b7f0*/  SEL R11, R47, R11, !P1 ;  /* 0x0000000b2f0b7207 */ /* 0x000fc60004800000 */
[----:B------:R-:W3:Y:S01]  /*1b800*/  LDL R22, [R1+0x16b0] ;  /* 0x0016b00001167983 */ /* 0x000ee20000100800 */
[----:B------:R-:W-:Y:S01]  /*1b810*/  PRMT R82, RZ, 0x7610, R82 ;  /* 0x00007610ff527816 */ /* 0x000fe20000000052 */
[----:B------:R-:W-:Y:S02]  /*1b820*/  @P0 IMAD.MOV.U32 R17, RZ, RZ, R16 ;  /* 0x000000ffff110224 */ /* 0x000fe400078e0010 */
[----:B------:R-:W-:Y:S04]  /*1b830*/  STL [R1+0x988], R4 ;  /* 0x0009880401007387 */ /* 0x000fe80000100800 */
[----:B------:R-:W-:Y:S01]  /*1b840*/  STL [R1+0x9c8], R2 ;  /* 0x0009c80201007387 */ /* 0x000fe20000100800 */
[----:B------:R-:W-:Y:S01]  /*1b850*/  IMAD R11, R11, UR5, RZ ;  /* 0x000000050b0b7c24 */ /* 0x000fe2000f8e02ff */
[----:B------:R-:W-:Y:S01]  /*1b860*/  PRMT R81, RZ, 0x7610, R81 ;  /* 0x00007610ff517816 */ /* 0x000fe20000000051 */
[----:B------:R-:W1:Y:S01]  /*1b870*/  LDCU UR5, c[0x0][0x3b0] ;  /* 0x00007600ff0577ac */ /* 0x000e620008000800 */
[----:B------:R0:W-:Y:S02]  /*1b880*/  STL [R1+0x984], R16 ;  /* 0x0009841001007387 */ /* 0x0001e40000100800 */
[----:B0-----:R-:W-:-:S05]  /*1b890*/  @P0 IMAD.MOV.U32 R16, RZ, RZ, R4 ;  /* 0x000000ffff100224 */ /* 0x001fca00078e0004 */
[----:B------:R0:W3:Y:S01]  /*1b8a0*/  @P0 LDG.E.U8 R82, desc[UR20][R16.64] ;  /* 0x0000001410520981 */ /* 0x0000e2000c1e1100 */
[----:B------:R-:W-:Y:S01]  /*1b8b0*/  PRMT R80, RZ, 0x7610, R80 ;  /* 0x00007610ff507816 */ /* 0x000fe20000000050 */
[----:B0-----:R-:W-:Y:S02]  /*1b8c0*/  @P0 IMAD.MOV.U32 R16, RZ, RZ, R2 ;  /* 0x000000ffff100224 */ /* 0x001fe400078e0002 */
[----:B------:R-:W-:-:S05]  /*1b8d0*/  @P0 IMAD.MOV.U32 R17, RZ, RZ, R3 ;  /* 0x000000ffff110224 */ /* 0x000fca00078e0003 */
[----:B------:R0:W3:Y:S01]  /*1b8e0*/  @P0 LDG.E.U8 R81, desc[UR20][R16.64] ;  /* 0x0000001410510981 */ /* 0x0000e2000c1e1100 */
[----:B--2---:R-:W-:-:S13]  /*1b8f0*/  ISETP.GT.U32.AND P3, PT, R9, R19, PT ;  /* 0x000000130900720c */ /* 0x004fda0003f64070 */
[----:B------:R-:W-:Y:S01]  /*1b900*/  @!P3 IMAD.IADD R19, R19, 0x1, -R9 ;  /* 0x000000011313b824 */ /* 0x000fe200078e0a09 */
[----:B------:R-:W-:-:S04]  /*1b910*/  IADD3 R2, P3, PT, R11, R8, RZ ;  /* 0x000000080b027210 */ /* 0x000fc80007f7e0ff */
[----:B------:R-:W-:Y:S01]  /*1b920*/  LEA.HI.X.SX32 R4, R11, R5, 0x1, P3 ;  /* 0x000000050b047211 */ /* 0x000fe200018f0eff */
[----:B0-----:R-:W-:-:S04]  /*1b930*/  @P0 IMAD.MOV.U32 R16, RZ, RZ, R2 ;  /* 0x000000ffff100224 */ /* 0x001fc800078e0002 */
[----:B------:R-:W-:-:S05]  /*1b940*/  @P0 IMAD.MOV.U32 R17, RZ, RZ, R4 ;  /* 0x000000ffff110224 */ /* 0x000fca00078e0004 */
[----:B------:R0:W2:Y:S01]  /*1b950*/  @P0 LDG.E.U8 R80, desc[UR20][R16.64] ;  /* 0x0000001410500981 */ /* 0x0000a2000c1e1100 */
[----:B------:R-:W-:-:S13]  /*1b960*/  ISETP.GT.U32.AND P5, PT, R9, R18, PT ;  /* 0x000000120900720c */ /* 0x000fda0003fa4070 */
[----:B------:R-:W-:Y:S01]  /*1b970*/  @!P5 IMAD.IADD R18, R18, 0x1, -R9 ;  /* 0x000000011212d824 */ /* 0x000fe200078e0a09 */
[----:B------:R-:W-:-:S04]  /*1b980*/  ISETP.GT.U32.AND P5, PT, R9, R20, PT ;  /* 0x000000140900720c */ /* 0x000fc80003fa4070 */
[C---:B------:R-:W-:Y:S02]  /*1b990*/  ISETP.GT.U32.AND P2, PT, R9.reuse, R18, PT ;  /* 0x000000120900720c */ /* 0x040fe40003f44070 */
[----:B------:R-:W-:-:S07]  /*1b9a0*/  ISETP.GT.U32.AND P6, PT, R9, R13, PT ;  /* 0x0000000d0900720c */ /* 0x000fce0003fc4070 */
[----:B------:R-:W-:Y:S01]  /*1b9b0*/  @!P5 IMAD.IADD R20, R20, 0x1, -R9 ;  /* 0x000000011414d824 */ /* 0x000fe200078e0a09 */
[----:B----4-:R-:W-:-:S03]  /*1b9c0*/  ISETP.GE.AND P5, PT, R23, RZ, PT ;  /* 0x000000ff1700720c */ /* 0x010fc60003fa6270 */
[--C-:B------:R-:W-:Y:S01]  /*1b9d0*/  @!P2 IMAD.IADD R18, R18, 0x1, -R9.reuse ;  /* 0x000000011212a824 */ /* 0x100fe200078e0a09 */
[----:B---3--:R-:W-:Y:S01]  /*1b9e0*/  ISETP.GE.AND P2, PT, R22, RZ, PT ;  /* 0x000000ff1600720c */ /* 0x008fe20003f46270 */
[----:B------:R-:W-:Y:S01]  /*1b9f0*/  IMAD.MOV.U32 R12, RZ, RZ, R20 ;  /* 0x000000ffff0c7224 */ /* 0x000fe200078e0014 */
[----:B------:R-:W-:Y:S01]  /*1ba00*/  ISETP.GT.U32.AND P3, PT, R9, R19, PT ;  /* 0x000000130900720c */ /* 0x000fe20003f64070 */
[----:B------:R-:W-:Y:S02]  /*1ba10*/  @!P6 IMAD.IADD R13, R13, 0x1, -R9 ;  /* 0x000000010d0de824 */ /* 0x000fe400078e0a09 */
[----:B------:R-:W-:-:S04]  /*1ba20*/  IMAD.MOV.U32 R11, RZ, RZ, R18 ;  /* 0x000000ffff0b7224 */ /* 0x000fc800078e0012 */
[----:B------:R-:W-:Y:S01]  /*1ba30*/  @!P5 IMAD.MOV R12, RZ, RZ, -R12 ;  /* 0x000000ffff0cd224 */ /* 0x000fe200078e0a0c */
[----:B------:R3:W-:Y:S01]  /*1ba40*/  STL [R1+0x9c4], R3 ;  /* 0x0009c40301007387 */ /* 0x0007e20000100800 */
[----:B------:R-:W-:Y:S02]  /*1ba50*/  ISETP.GT.U32.AND P5, PT, R9, R13, PT ;  /* 0x0000000d0900720c */ /* 0x000fe40003fa4070 */
[----:B------:R-:W-:Y:S01]  /*1ba60*/  @!P2 IMAD.MOV R11, RZ, RZ, -R11 ;  /* 0x000000ffff0ba224 */ /* 0x000fe200078e0a0b */
[----:B------:R-:W-:Y:S01]  /*1ba70*/  STL [R1+0x17cc], R82 ;  /* 0x0017cc5201007387 */ /* 0x000fe20000100800 */
[----:B------:R-:W-:-:S03]  /*1ba80*/  SEL R12, R47, R12, !P1 ;  /* 0x0000000c2f0c7207 */ /* 0x000fc60004800000 */
[----:B------:R-:W4:Y:S01]  /*1ba90*/  LDL R21, [R1+0x16c0] ;  /* 0x0016c00001157983 */ /* 0x000f220000100800 */
[----:B------:R-:W-:Y:S01]  /*1baa0*/  SEL R11, R47, R11, !P1 ;  /* 0x0000000b2f0b7207 */ /* 0x000fe20004800000 */
[----:B0-----:R-:W-:Y:S01]  /*1bab0*/  IMAD R16, R12, UR4, RZ ;  /* 0x000000040c107c24 */ /* 0x001fe2000f8e02ff */
[----:B------:R-:W-:Y:S01]  /*1bac0*/  PRMT R79, RZ, 0x7610, R79 ;  /* 0x00007610ff4f7816 */ /* 0x000fe2000000004f */
[--C-:B------:R-:W-:Y:S01]  /*1bad0*/  @!P3 IMAD.IADD R19, R19, 0x1, -R9.reuse ;  /* 0x000000011313b824 */ /* 0x100fe200078e0a09 */
[----:B------:R-:W-:Y:S01]  /*1bae0*/  PRMT R78, RZ, 0x7610, R78 ;  /* 0x00007610ff4e7816 */ /* 0x000fe2000000004e */
[----:B-1----:R-:W-:Y:S01]  /*1baf0*/  IMAD R12, R11, UR5, RZ ;  /* 0x000000050b0c7c24 */ /* 0x002fe2000f8e02ff */
[C---:B------:R-:W-:Y:S01]  /*1bb00*/  IADD3 R17, P6, PT, R16.reuse, R8, RZ ;  /* 0x0000000810117210 */ /* 0x040fe20007fde0ff */
[----:B------:R-:W-:Y:S01]  /*1bb10*/  STL [R1+0x17d0], R81 ;  /* 0x0017d05101007387 */ /* 0x000fe20000100800 */
[----:B------:R-:W-:Y:S01]  /*1bb20*/  @!P5 IMAD.IADD R13, R13, 0x1, -R9 ;  /* 0x000000010d0dd824 */ /* 0x000fe200078e0a09 */
[----:B------:R-:W-:Y:S01]  /*1bb30*/  ISETP.GT.U32.AND P3, PT, R9, R14, PT ;  /* 0x0000000e0900720c */ /* 0x000fe20003f64070 */
[----:B------:R-:W-:Y:S01]  /*1bb40*/  IMAD.MOV.U32 R11, RZ, RZ, R19 ;  /* 0x000000ffff0b7224 */ /* 0x000fe200078e0013 */
[----:B---3--:R-:W3:Y:S01]  /*1bb50*/  LDL.LU R3, [R1+0x58] ;  /* 0x0000580001037983 */ /* 0x008ee20000300800 */
[----:B------:R-:W0:Y:S03]  /*1bb60*/  LDCU UR4, c[0x0][0x3b0] ;  /* 0x00007600ff0477ac */ /* 0x000e260008000800 */
[----:B------:R1:W-:Y:S01]  /*1bb70*/  STL [R1+0xa08], R2 ;  /* 0x000a080201007387 */ /* 0x0003e20000100800 */
[----:B------:R-:W-:Y:S01]  /*1bb80*/  LEA.HI.X.SX32 R16, R16, R5, 0x1, P6 ;  /* 0x0000000510107211 */ /* 0x000fe200030f0eff */
[----:B------:R-:W0:Y:S02]  /*1bb90*/  LDCU UR5, c[0x0][0x3b0] ;  /* 0x00007600ff0577ac */ /* 0x000e240008000800 */
[----:B------:R0:W-:Y:S04]  /*1bba0*/  STL [R1+0xa04], R4 ;  /* 0x000a040401007387 */ /* 0x0001e80000100800 */
[----:B------:R-:W3:Y:S01]  /*1bbb0*/  LDL R20, [R1+0x1580] ;  /* 0x0015800001147983 */ /* 0x000ee20000100800 */
[----:B-1----:R-:W-:-:S03]  /*1bbc0*/  IADD3 R2, P5, PT, R12, R8, RZ ;  /* 0x000000080c027210 */ /* 0x002fc60007fbe0ff */
[----:B------:R-:W3:Y:S01]  /*1bbd0*/  LDL.LU R18, [R1+0x60] ;  /* 0x0000600001127983 */ /* 0x000ee20000300800 */
[----:B------:R-:W-:-:S03]  /*1bbe0*/  LEA.HI.X.SX32 R12, R12, R5, 0x1, P5 ;  /* 0x000000050c0c7211 */ /* 0x000fc600028f0eff */
[----:B--2---:R-:W-:Y:S04]  /*1bbf0*/  STL [R1+0x17d4], R80 ;  /* 0x0017d45001007387 */ /* 0x004fe80000100800 */
[----:B0-----:R-:W2:Y:S04]  /*1bc00*/  LDL.LU R4, [R1+0x6c] ;  /* 0x00006c0001047983 */ /* 0x001ea80000300800 */
[----:B------:R-:W2:Y:S04]  /*1bc10*/  LDL R19, [R1+0x1584] ;  /* 0x0015840001137983 */ /* 0x000ea80000100800 */
[----:B------:R0:W-:Y:S04]  /*1bc20*/  STL [R1+0xa48], R17 ;  /* 0x000a481101007387 */ /* 0x0001e80000100800 */
[----:B------:R-:W-:Y:S01]  /*1bc30*/  STL [R1+0xa88], R2 ;  /* 0x000a880201007387 */ /* 0x000fe20000100800 */
[----:B0-----:R-:W-:-:S03]  /*1bc40*/  @P0 LOP3.LUT R17, R17, R16, RZ, 0x3c, !PT ;  /* 0x0000001011110212 */ /* 0x001fc600078e3cff */
[----:B------:R0:W-:Y:S02]  /*1bc50*/  STL [R1+0xa44], R16 ;  /* 0x000a441001007387 */ /* 0x0001e40000100800 */
[----:B0-----:R-:W-:-:S04]  /*1bc60*/  @P0 LOP3.LUT R16, R17, R16, RZ, 0x3c, !PT ;  /* 0x0000001011100212 */ /* 0x001fc800078e3cff */
[----:B------:R-:W-:-:S05]  /*1bc70*/  @P0 LOP3.LUT R17, R17, R16, RZ, 0x3c, !PT ;  /* 0x0000001011110212 */ /* 0x000fca00078e3cff */
[----:B------:R0:W2:Y:S02]  /*1bc80*/  @P0 LDG.E.U8 R79, desc[UR20][R16.64] ;  /* 0x00000014104f0981 */ /* 0x0000a4000c1e1100 */
[----:B0-----:R-:W-:Y:S02]  /*1bc90*/  @P0 IMAD.MOV.U32 R16, RZ, RZ, R2 ;  /* 0x000000ffff100224 */ /* 0x001fe400078e0002 */
[----:B------:R-:W-:-:S05]  /*1bca0*/  @P0 IMAD.MOV.U32 R17, RZ, RZ, R12 ;  /* 0x000000ffff110224 */ /* 0x000fca00078e000c */
[----:B------:R-:W2:Y:S01]  /*1bcb0*/  @P0 LDG.E.U8 R78, desc[UR20][R16.64] ;  /* 0x00000014104e0981 */ /* 0x000ea2000c1e1100 */
[----:B----4-:R-:W-:Y:S02]  /*1bcc0*/  ISETP.GE.AND P2, PT, R21, RZ, PT ;  /* 0x000000ff1500720c */ /* 0x010fe40003f46270 */
[----:B---3--:R-:W-:-:S11]  /*1bcd0*/  ISETP.GT.U32.AND P6, PT, R9, R3, PT ;  /* 0x000000030900720c */ /* 0x008fd60003fc4070 */
[----:B------:R-:W-:Y:S01]  /*1bce0*/  @!P2 IMAD.MOV R11, RZ, RZ, -R11 ;  /* 0x000000ffff0ba224 */ /* 0x000fe200078e0a0b */
[----:B------:R-:W-:-:S04]  /*1bcf0*/  ISETP.GE.AND P2, PT, R20, RZ, PT ;  /* 0x000000ff1400720c */ /* 0x000fc80003f46270 */
[----:B------:R-:W-:Y:S01]  /*1bd00*/  SEL R11, R47, R11, !P1 ;  /* 0x0000000b2f0b7207 */ /* 0x000fe20004800000 */
[----:B------:R-:W-:-:S04]  /*1bd10*/  @!P3 IMAD.IADD R14, R14, 0x1, -R9 ;  /* 0x000000010e0eb824 */ /* 0x000fc800078e0a09 */
[----:B------:R-:W-:Y:S01]  /*1bd20*/  IMAD R11, R11, UR6, RZ ;  /* 0x000000060b0b7c24 */ /* 0x000fe2000f8e02ff */
[----:B------:R-:W-:Y:S01]  /*1bd30*/  PRMT R77, RZ, 0x7610, R77 ;  /* 0x00007610ff4d7816 */ /* 0x000fe2000000004d */
[----:B------:R-:W-:Y:S01]  /*1bd40*/  @!P6 IMAD.IADD R3, R3, 0x1, -R9 ;  /* 0x000000010303e824 */ /* 0x000fe200078e0a09 */
[----:B------:R-:W-:Y:S01]  /*1bd50*/  ISETP.GT.U32.AND P6, PT, R9, R14, PT ;  /* 0x0000000e0900720c */ /* 0x000fe20003fc4070 */
[----:B------:R-:W0:Y:S01]  /*1bd60*/  LDCU UR6, c[0x0][0x3b0] ;  /* 0x00007600ff0677ac */ /* 0x000e220008000800 */
[----:B------:R-:W-:Y:S01]  /*1bd70*/  @!P2 IMAD.MOV R13, RZ, RZ, -R13 ;  /* 0x000000ffff0da224 */ /* 0x000fe200078e0a0d */
[----:B------:R-:W-:-:S04]  /*1bd80*/  IADD3 R2, P2, PT, R11, R8, RZ ;  /* 0x000000080b027210 */ /* 0x000fc80007f5e0ff */
[----:B------:R-:W-:-:S06]  /*1bd90*/  SEL R13, R47, R13, !P1 ;  /* 0x0000000d2f0d7207 */ /* 0x000fcc0004800000 */
[----:B------:R-:W-:Y:S01]  /*1bda0*/  @!P6 IMAD.IADD R14, R14, 0x1, -R9 ;  /* 0x000000010e0ee824 */ /* 0x000fe200078e0a09 */
[----:B------:R-:W-:Y:S02]  /*1bdb0*/  PRMT R76, RZ, 0x7610, R76 ;  /* 0x00007610ff4c7816 */ /* 0x000fe4000000004c */
[----:B------:R-:W-:-:S13]  /*1bdc0*/  ISETP.GT.U32.AND P5, PT, R9, R18, PT ;  /* 0x000000120900720c */ /* 0x000fda0003fa4070 */
[----:B------:R-:W-:Y:S01]  /*1bdd0*/  @!P5 IMAD.IADD R18, R18, 0x1, -R9 ;  /* 0x000000011212d824 */ /* 0x000fe200078e0a09 */
[----:B--2---:R-:W-:Y:S04]  /*1bde0*/  STL [R1+0x17d8], R79 ;  /* 0x0017d84f01007387 */ /* 0x004fe80000100800 */
[----:B------:R1:W-:Y:S04]  /*1bdf0*/  STL [R1+0xa84], R12 ;  /* 0x000a840c01007387 */ /* 0x0003e80000100800 */
[----:B------:R-:W2:Y:S04]  /*1be00*/  LDL R21, [R1+0x1338] ;  /* 0x0013380001157983 */ /* 0x000ea80000100800 */
[----:B------:R-:W3:Y:S01]  /*1be10*/  LDL R20, [R1+0x1390] ;  /* 0x0013900001147983 */ /* 0x000ee20000100800 */
[----:B-1----:R-:W-:-:S03]  /*1be20*/  LEA.HI.X.SX32 R12, R11, R5, 0x1, P2 ;  /* 0x000000050b0c7211 */ /* 0x002fc600010f0eff */
[----:B------:R-:W4:Y:S01]  /*1be30*/  LDL.LU R23, [R1+0x64] ;  /* 0x0000640001177983 */ /* 0x000f220000300800 */
[----:B------:R-:W-:Y:S01]  /*1be40*/  IMAD R11, R13, UR4, RZ ;  /* 0x000000040d0b7c24 */ /* 0x000fe2000f8e02ff */
[----:B------:R-:W-:Y:S02]  /*1be50*/  ISETP.GE.AND P5, PT, R19, RZ, PT ;  /* 0x000000ff1300720c */ /* 0x000fe40003fa6270 */
[----:B------:R-:W-:Y:S01]  /*1be60*/  STL [R1+0x17dc], R78 ;  /* 0x0017dc4e01007387 */ /* 0x000fe20000100800 */
[----:B------:R-:W-:Y:S01]  /*1be70*/  @P0 IMAD.MOV.U32 R13, RZ, RZ, R12 ;  /* 0x000000ffff0d0224 */ /* 0x000fe200078e000c */
[C---:B------:R-:W-:Y:S01]  /*1be80*/  ISETP.GT.U32.AND P3, PT, R9.reuse, R4, PT ;  /* 0x000000040900720c */ /* 0x040fe20003f64070 */
[----:B------:R-:W1:Y:S01]  /*1be90*/  LDCU UR4, c[0x0][0x3b0] ;  /* 0x00007600ff0477ac */ /* 0x000e620008000800 */
[----:B------:R-:W-:Y:S04]  /*1bea0*/  STL [R1+0xac8], R2 ;  /* 0x000ac80201007387 */ /* 0x000fe80000100800 */
[----:B------:R0:W-:Y:S04]  /*1beb0*/  STL [R1+0xac4], R12 ;  /* 0x000ac40c01007387 */ /* 0x0001e80000100800 */
[----:B------:R-:W3:Y:S01]  /*1bec0*/  LDL R19, [R1+0x13b0] ;  /* 0x0013b00001137983 */ /* 0x000ee20000100800 */
[----:B------:R-:W-:-:S02]  /*1bed0*/  ISETP.GT.U32.AND P2, PT, R9, R3, PT ;  /* 0x000000030900720c */ /* 0x000fc40003f44070 */
[----:B------:R-:W-:Y:S01]  /*1bee0*/  @!P3 IMAD.IADD R4, R4, 0x1, -R9 ;  /* 0x000000010404b824 */ /* 0x000fe200078e0a09 */
[----:B------:R-:W3:Y:S01]  /*1bef0*/  LDL.LU R22, [R1+0x74] ;  /* 0x0000740001167983 */ /* 0x000ee20000300800 */
[----:B0-----:R-:W-:Y:S01]  /*1bf00*/  @P0 IMAD.MOV.U32 R12, RZ, RZ, R2 ;  /* 0x000000ffff0c0224 */ /* 0x001fe200078e0002 */
[----:B------:R-:W-:-:S04]  /*1bf10*/  IADD3 R2, P6, PT, R11, R8, RZ ;  /* 0x000000080b027210 */ /* 0x000fc80007fde0ff */
[----:B------:R0:W3:Y:S01]  /*1bf20*/  @P0 LDG.E.U8 R77, desc[UR20][R12.64] ;  /* 0x000000140c4d0981 */ /* 0x0000e2000c1e1100 */
[----:B------:R-:W-:Y:S01]  /*1bf30*/  LEA.HI.X.SX32 R11, R11, R5, 0x1, P6 ;  /* 0x000000050b0b7211 */ /* 0x000fe200030f0eff */
[----:B0-----:R-:W-:-:S04]  /*1bf40*/  @P0 IMAD.MOV.U32 R12, RZ, RZ, R2 ;  /* 0x000000ffff0c0224 */ /* 0x001fc800078e0002 */
[----:B------:R-:W-:-:S05]  /*1bf50*/  @P0 IMAD.MOV.U32 R13, RZ, RZ, R11 ;  /* 0x000000ffff0d0224 */ /* 0x000fca00078e000b */
[----:B------:R-:W3:Y:S01]  /*1bf60*/  @P0 LDG.E.U8 R76, desc[UR20][R12.64] ;  /* 0x000000140c4c0981 */ /* 0x000ee2000c1e1100 */
[----:B------:R-:W-:Y:S02]  /*1bf70*/  @!P2 IMAD.IADD R3, R3, 0x1, -R9 ;  /* 0x000000010303a824 */ /* 0x000fe400078e0a09 */
[----:B------:R-:W-:-:S05]  /*1bf80*/  @!P5 IMAD.MOV R14, RZ, RZ, -R14 ;  /* 0x000000ffff0ed224 */ /* 0x000fca00078e0a0e */
[----:B------:R-:W-:Y:S02]  /*1bf90*/  SEL R14, R47, R14, !P1 ;  /* 0x0000000e2f0e7207 */ /* 0x000fe40004800000 */
[----:B------:R-:W-:-:S03]  /*1bfa0*/  ISETP.GT.U32.AND P2, PT, R9, R18, PT ;  /* 0x000000120900720c */ /* 0x000fc60003f44070 */
[----:B------:R-:W-:Y:S01]  /*1bfb0*/  IMAD R14, R14, UR6, RZ ;  /* 0x000000060e0e7c24 */ /* 0x000fe2000f8e02ff */
[----:B------:R-:W-:Y:S01]  /*1bfc0*/  PRMT R75, RZ, 0x7610, R75 ;  /* 0x00007610ff4b7816 */ /* 0x000fe2000000004b */
[----:B------:R-:W0:Y:S01]  /*1bfd0*/  LDCU UR6, c[0x0][0x3b0] ;  /* 0x00007600ff0677ac */ /* 0x000e220008000800 */
[----:B------:R-:W-:-:S07]  /*1bfe0*/  PRMT R74, RZ, 0x7610, R74 ;  /* 0x00007610ff4a7816 */ /* 0x000fce000000004a */
[----:B------:R-:W-:Y:S01]  /*1bff0*/  @!P2 IMAD.IADD R18, R18, 0x1, -R9 ;  /* 0x000000011212a824 */ /* 0x000fe200078e0a09 */
[----:B--2---:R-:W-:Y:S02]  /*1c000*/  ISETP.GE.AND P3, PT, R21, RZ, PT ;  /* 0x000000ff1500720c */ /* 0x004fe40003f66270 */
[----:B----4-:R-:W-:Y:S01]  /*1c010*/  ISETP.GT.U32.AND P6, PT, R9, R23, PT ;  /* 0x000000170900720c */ /* 0x010fe20003fc4070 */
[----:B---3--:R-:W-:Y:S04]  /*1c020*/  STL [R1+0x17e0], R77 ;  /* 0x0017e04d01007387 */ /* 0x008fe80000100800 */
[----:B------:R-:W-:Y:S04]  /*1c030*/  STL [R1+0xb00], R2 ;  /* 0x000b000201007387 */ /* 0x000fe80000100800 */
[----:B------:R2:W-:Y:S04]  /*1c040*/  STL [R1+0xafc], R11 ;  /* 0x000afc0b01007387 */ /* 0x0005e80000100800 */
[----:B------:R-:W3:Y:S01]  /*1c050*/  LDL.LU R21, [R1+0x78] ;  /* 0x0000780001157983 */ /* 0x000ee20000300800 */
[----:B--2---:R-:W-:-:S04]  /*1c060*/  IMAD.MOV.U32 R11, RZ, RZ, R3 ;  /* 0x000000ffff0b7224 */ /* 0x004fc800078e0003 */
[----:B------:R-:W-:Y:S01]  /*1c070*/  @!P3 IMAD.MOV R11, RZ, RZ, -R11 ;  /* 0x000000ffff0bb224 */ /* 0x000fe200078e0a0b */
[----:B------:R-:W-:Y:S01]  /*1c080*/  STL [R1+0x17e4], R76 ;  /* 0x0017e44c01007387 */ /* 0x000fe20000100800 */
[----:B------:R-:W-:-:S03]  /*1c090*/  ISETP.GE.AND P3, PT, R20, RZ, PT ;  /* 0x000000ff1400720c */ /* 0x000fc60003f66270 */
[----:B------:R-:W-:Y:S01]  /*1c0a0*/  SEL R11, R47, R11, !P1 ;  /* 0x0000000b2f0b7207 */ /* 0x000fe20004800000 */
[----:B------:R-:W2:Y:S01]  /*1c0b0*/  LDL R20, [R1+0x13d0] ;  /* 0x0013d00001147983 */ /* 0x000ea20000100800 */
[----:B------:R-:W-:Y:S01]  /*1c0c0*/  @!P6 IMAD.IADD R23, R23, 0x1, -R9 ;  /* 0x000000011717e824 */ /* 0x000fe200078e0a09 */
[C---:B------:R-:W-:Y:S02]  /*1c0d0*/  IADD3 R3, P6, PT, R14.reuse, R8, RZ ;  /* 0x000000080e037210 */ /* 0x040fe40007fde0ff */
[----:B-1----:R-:W-:Y:S01]  /*1c0e0*/  IMAD R11, R11, UR4, RZ ;  /* 0x000000040b0b7c24 */ /* 0x002fe2000f8e02ff */
[----:B------:R-:W-:Y:S02]  /*1c0f0*/  ISETP.GE.AND P2, PT, R19, RZ, PT ;  /* 0x000000ff1300720c */ /* 0x000fe40003f46270 */
[----:B------:R-:W-:Y:S02]  /*1c100*/  ISETP.GT.U32.AND P5, PT, R9, R4, PT ;  /* 0x000000040900720c */ /* 0x000fe40003fa4070 */
[-C--:B------:R-:W-:Y:S01]  /*1c110*/  LEA.HI.X.SX32 R13, R14, R5.reuse, 0x1, P6 ;  /* 0x000000050e0d7211 */ /* 0x080fe200030f0eff */
[----:B------:R1:W-:Y:S01]  /*1c120*/  STL [R1+0xb38], R3 ;  /* 0x000b380301007387 */ /* 0x0003e20000100800 */
[C---:B------:R-:W-:Y:S01]  /*1c130*/  IADD3 R2, P6, PT, R11.reuse, R8, RZ ;  /* 0x000000080b027210 */ /* 0x040fe20007fde0ff */
[----:B------:R-:W-:Y:S01]  /*1c140*/  @P0 IMAD.MOV.U32 R16, RZ, RZ, R3 ;  /* 0x000000ffff100224 */ /* 0x000fe200078e0003 */
[----:B------:R-:W4:Y:S01]  /*1c150*/  LDCU UR4, c[0x0][0x3b0] ;  /* 0x00007600ff0477ac */ /* 0x000f220008000800 */
[----:B------:R-:W-:Y:S01]  /*1c160*/  @P0 IMAD.MOV.U32 R17, RZ, RZ, R13 ;  /* 0x000000ffff110224 */ /* 0x000fe200078e000d */
[----:B------:R0:W-:Y:S04]  /*1c170*/  STL [R1+0xb34], R13 ;  /* 0x000b340d01007387 */ /* 0x0001e80000100800 */
[----:B------:R-:W2:Y:S01]  /*1c180*/  LDL R19, [R1+0x13f0] ;  /* 0x0013f00001137983 */ /* 0x000ea20000100800 */
[----:B-1----:R-:W-:-:S03]  /*1c190*/  LEA.HI.X.SX32 R3, R11, R5, 0x1, P6 ;  /* 0x000000050b037211 */ /* 0x002fc600030f0eff */
[----:B------:R1:W2:Y:S02]  /*1c1a0*/  @P0 LDG.E.U8 R75, desc[UR20][R16.64] ;  /* 0x00000014104b0981 */ /* 0x0002a4000c1e1100 */
[----:B-1----:R-:W-:Y:S02]  /*1c1b0*/  @P0 IMAD.MOV.U32 R16, RZ, RZ, R2 ;  /* 0x000000ffff100224 */ /* 0x002fe400078e0002 */
[----:B------:R-:W-:-:S05]  /*1c1c0*/  @P0 IMAD.MOV.U32 R17, RZ, RZ, R3 ;  /* 0x000000ffff110224 */ /* 0x000fca00078e0003 */
[----:B------:R1:W2:Y:S01]  /*1c1d0*/  @P0 LDG.E.U8 R74, desc[UR20][R16.64] ;  /* 0x00000014104a0981 */ /* 0x0002a2000c1e1100 */
[----:B------:R-:W-:Y:S01]  /*1c1e0*/  @!P5 IMAD.IADD R4, R4, 0x1, -R9 ;  /* 0x000000010404d824 */ /* 0x000fe200078e0a09 */
[C---:B------:R-:W-:Y:S01]  /*1c1f0*/  ISETP.GT.U32.AND P5, PT, R9.reuse, R22, PT ;  /* 0x000000160900720c */ /* 0x040fe20003fa4070 */
[----:B------:R-:W-:Y:S02]  /*1c200*/  IMAD.MOV.U32 R12, RZ, RZ, R18 ;  /* 0x000000ffff0c7224 */ /* 0x000fe400078e0012 */
[----:B------:R-:W-:Y:S01]  /*1c210*/  IMAD.MOV.U32 R11, RZ, RZ, R4 ;  /* 0x000000ffff0b7224 */ /* 0x000fe200078e0004 */
[----:B------:R-:W2:Y:S01]  /*1c220*/  LDL.LU R18, [R1+0x7c] ;  /* 0x00007c0001127983 */ /* 0x000ea20000300800 */
[----:B------:R-:W-:Y:S01]  /*1c230*/  @!P3 IMAD.MOV R12, RZ, RZ, -R12 ;  /* 0x000000ffff0cb224 */ /* 0x000fe200078e0a0c */
[----:B------:R-:W-:Y:S01]  /*1c240*/  ISETP.GT.U32.AND P3, PT, R9, R23, PT ;  /* 0x000000170900720c */ /* 0x000fe20003f64070 */
[----:B------:R-:W-:-:S06]  /*1c250*/  @!P2 IMAD.MOV R11, RZ, RZ, -R11 ;  /* 0x000000ffff0ba224 */ /* 0x000fcc00078e0a0b */
[----:B------:R-:W-:Y:S01]  /*1c260*/  @!P5 IMAD.IADD R22, R22, 0x1, -R9 ;  /* 0x000000011616d824 */ /* 0x000fe200078e0a09 */
[----:B0-----:R-:W-:-:S04]  /*1c270*/  SEL R13, R47, R12, !P1 ;  /* 0x0000000c2f0d7207 */ /* 0x001fc80004800000 */
[----:B------:R-:W-:Y:S01]  /*1c280*/  ISETP.GT.U32.AND P5, PT, R9, R22, PT ;  /* 0x000000160900720c */ /* 0x000fe20003fa4070 */
[----:B------:R-:W-:Y:S01]  /*1c290*/  @!P3 IMAD.IADD R23, R23, 0x1, -R9 ;  /* 0x000000011717b824 */ /* 0x000fe200078e0a09 */
[----:B------:R-:W-:Y:S01]  /*1c2a0*/  SEL R12, R47, R11, !P1 ;  /* 0x0000000b2f0c7207 */ /* 0x000fe20004800000 */
[----:B------:R-:W-:Y:S01]  /*1c2b0*/  IMAD R13, R13, UR5, RZ ;  /* 0x000000050d0d7c24 */ /* 0x000fe2000f8e02ff */
[----:B------:R0:W-:Y:S01]  /*1c2c0*/  STL [R1+0x368], R2 ;  /* 0x0003680201007387 */ /* 0x0001e20000100800 */
[----:B------:R-:W-:Y:S01]  /*1c2d0*/  IMAD.MOV.U32 R11, RZ, RZ, R23 ;  /* 0x000000ffff0b7224 */ /* 0x000fe200078e0017 */
[----:B------:R-:W-:Y:S01]  /*1c2e0*/  PRMT R73, RZ, 0x7610, R73 ;  /* 0x00007610ff497816 */ /* 0x000fe20000000049 */
[----:B----4-:R-:W-:Y:S01]  /*1c2f0*/  IMAD R12, R12, UR4, RZ ;  /* 0x000000040c0c7c24 */ /* 0x010fe2000f8e02ff */
[----:B------:R-:W-:Y:S01]  /*1c300*/  PRMT R72, RZ, 0x7610, R72 ;  /* 0x00007610ff487816 */ /* 0x000fe20000000048 */
[----:B------:R-:W4:Y:S04]  /*1c310*/  LDCU UR4, c[0x0][0x3b0] ;  /* 0x00007600ff0477ac */ /* 0x000f280008000800 */
[----:B------:R-:W-:Y:S01]  /*1c320*/  @!P5 IMAD.IADD R22, R22, 0x1, -R9 ;  /* 0x000000011616d824 */ /* 0x000fe200078e0a09 */
[----:B------:R-:W-:Y:S01]  /*1c330*/  PRMT R71, RZ, 0x7610, R71 ;  /* 0x00007610ff477816 */ /* 0x000fe20000000047 */
[----:B------:R-:W0:Y:S01]  /*1c340*/  LDCU UR5, c[0x0][0x3b0] ;  /* 0x00007600ff0577ac */ /* 0x000e220008000800 */
[----:B---3--:R-:W-:-:S02]  /*1c350*/  ISETP.GT.U32.AND P6, PT, R9, R21, PT ;  /* 0x000000150900720c */ /* 0x008fc40003fc4070 */
[----:B--2---:R-:W-:-:S11]  /*1c360*/  ISETP.GE.AND P2, PT, R20, RZ, PT ;  /* 0x000000ff1400720c */ /* 0x004fd60003f46270 */
[----:B------:R-:W-:Y:S01]  /*1c370*/  @!P6 IMAD.IADD R21, R21, 0x1, -R9 ;  /* 0x000000011515e824 */ /* 0x000fe200078e0a09 */
[----:B-1----:R-:W-:-:S04]  /*1c380*/  IADD3 R16, P6, PT, R13, R8, RZ ;  /* 0x000000080d107210 */ /* 0x002fc80007fde0ff */
[-C--:B------:R-:W-:Y:S01]  /*1c390*/  LEA.HI.X.SX32 R17, R13, R5.reuse, 0x1, P6 ;  /* 0x000000050d117211 */ /* 0x080fe200030f0eff */
[----:B------:R-:W-:Y:S01]  /*1c3a0*/  @!P2 IMAD.MOV R11, RZ, RZ, -R11 ;  /* 0x000000ffff0ba224 */ /* 0x000fe200078e0a0b */
[C---:B0-----:R-:W-:Y:S02]  /*1c3b0*/  IADD3 R2, P2, PT, R12.reuse, R8, RZ ;  /* 0x000000080c027210 */ /* 0x041fe40007f5e0ff */
[----:B------:R-:W-:Y:S01]  /*1c3c0*/  ISETP.GE.AND P5, PT, R19, RZ, PT ;  /* 0x000000ff1300720c */ /* 0x000fe20003fa6270 */
[----:B------:R-:W-:Y:S01]  /*1c3d0*/  @P0 IMAD.MOV.U32 R13, RZ, RZ, R17 ;  /* 0x000000ffff0d0224 */ /* 0x000fe200078e0011 */
[----:B------:R-:W-:Y:S01]  /*1c3e0*/  LEA.HI.X.SX32 R4, R12, R5, 0x1, P2 ;  /* 0x000000050c047211 */ /* 0x000fe200010f0eff */
[----:B------:R-:W-:Y:S01]  /*1c3f0*/  @P0 IMAD.MOV.U32 R12, RZ, RZ, R16 ;  /* 0x000000ffff0c0224 */ /* 0x000fe200078e0010 */
[----:B------:R-:W-:Y:S01]  /*1c400*/  SEL R14, R47, R11, !P1 ;  /* 0x0000000b2f0e7207 */ /* 0x000fe20004800000 */
[----:B------:R-:W-:Y:S01]  /*1c410*/  STL [R1+0x17e8], R75 ;  /* 0x0017e84b01007387 */ /* 0x000fe20000100800 */
[----:B------:R-:W-:-:S03]  /*1c420*/  IMAD.MOV.U32 R11, RZ, RZ, R22 ;  /* 0x000000ffff0b7224 */ /* 0x000fc600078e0016 */
[----:B------:R0:W-:Y:S01]  /*1c430*/  STL [R1+0x364], R3 ;  /* 0x0003640301007387 */ /* 0x0001e20000100800 */
[----:B------:R-:W-:Y:S01]  /*1c440*/  IMAD R14, R14, UR6, RZ ;  /* 0x000000060e0e7c24 */ /* 0x000fe2000f8e02ff */
[----:B------:R-:W-:Y:S01]  /*1c450*/  ISETP.GT.U32.AND P3, PT, R9, R21, PT ;  /* 0x000000150900720c */ /* 0x000fe20003f64070 */
[----:B------:R-:W1:Y:S01]  /*1c460*/  LDCU UR6, c[0x0][0x3b0] ;  /* 0x00007600ff0677ac */ /* 0x000e620008000800 */
[----:B------:R2:W3:Y:S01]  /*1c470*/  @P0 LDG.E.U8 R73, desc[UR20][R12.64] ;  /* 0x000000140c490981 */ /* 0x0004e2000c1e1100 */
[----:B------:R-:W-:-:S03]  /*1c480*/  @!P5 IMAD.MOV R11, RZ, RZ, -R11 ;  /* 0x000000ffff0bd224 */ /* 0x000fc600078e0a0b */
[----:B------:R-:W-:Y:S04]  /*1c490*/  STL [R1+0x17ec], R74 ;  /* 0x0017ec4a01007387 */ /* 0x000fe80000100800 */
[----:B------:R-:W4:Y:S01]  /*1c4a0*/  LDL R20, [R1+0x140c] ;  /* 0x00140c0001147983 */ /* 0x000f220000100800 */
[----:B--2---:R-:W-:Y:S02]  /*1c4b0*/  @P0 IMAD.MOV.U32 R12, RZ, RZ, R2 ;  /* 0x000000ffff0c0224 */ /* 0x004fe400078e0002 */
[----:B------:R-:W-:Y:S01]  /*1c4c0*/  @P0 IMAD.MOV.U32 R13, RZ, RZ, R4 ;  /* 0x000000ffff0d0224 */ /* 0x000fe200078e0004 */
[----:B------:R-:W2:Y:S04]  /*1c4d0*/  LDL.LU R93, [R1+0x88] ;  /* 0x00008800015d7983 */ /* 0x000ea80000300800 */
[----:B0-----:R-:W2:Y:S04]  /*1c4e0*/  LDL.LU R3, [R1+0x8c] ;  /* 0x00008c0001037983 */ /* 0x001ea80000300800 */
[----:B------:R-:W-:Y:S04]  /*1c4f0*/  STL [R1+0x3a8], R16 ;  /* 0x0003a81001007387 */ /* 0x000fe80000100800 */
[----:B------:R0:W-:Y:S04]  /*1c500*/  STL [R1+0x3e8], R2 ;  /* 0x0003e80201007387 */ /* 0x0001e80000100800 */
[----:B------:R-:W-:Y:S04]  /*1c510*/  STL [R1+0x3a4], R17 ;  /* 0x0003a41101007387 */ /* 0x000fe80000100800 */
[----:B------:R1:W2:Y:S01]  /*1c520*/  @P0 LDG.E.U8 R72, desc[UR20][R12.64] ;  /* 0x000000140c480981 */ /* 0x0002a2000c1e1100 */
[----:B0-----:R-:W-:-:S03]  /*1c530*/  IADD3 R2, P5, PT, R14, R8, RZ ;  /* 0x000000080e027210 */ /* 0x001fc60007fbe0ff */
[----:B------:R0:W-:Y:S04]  /*1c540*/  STL [R1+0x3e4], R4 ;  /* 0x0003e40401007387 */ /* 0x0001e80000100800 */
[----:B------:R-:W2:Y:S01]  /*1c550*/  LDL R19, [R1+0x1434] ;  /* 0x0014340001137983 */ /* 0x000ea20000100800 */
[----:B-1----:R-:W-:Y:S02]  /*1c560*/  SEL R12, R47, R11, !P1 ;  /* 0x0000000b2f0c7207 */ /* 0x002fe40004800000 */
[----:B0-----:R-:W-:-:S03]  /*1c570*/  LEA.HI.X.SX32 R4, R14, R5, 0x1, P5 ;  /* 0x000000050e047211 */ /* 0x001fc600028f0eff */
[----:B------:R-:W-:Y:S01]  /*1c580*/  IMAD R14, R12, UR7, RZ ;  /* 0x000000070c0e7c24 */ /* 0x000fe2000f8e02ff */
[----:B------:R-:W-:Y:S01]  /*1c590*/  PRMT R70, RZ, 0x7610, R70 ;  /* 0x00007610ff467816 */ /* 0x000fe20000000046 */
[----:B------:R-:W-:Y:S01]  /*1c5a0*/  @P0 IMAD.MOV.U32 R12, RZ, RZ, R2 ;  /* 0x000000ffff0c0224 */ /* 0x000fe200078e0002 */
[----:B------:R-:W-:Y:S01]  /*1c5b0*/  ISETP.GT.U32.AND P2, PT, R9, R18, PT ;  /* 0x000000120900720c */ /* 0x000fe20003f44070 */
[----:B------:R-:W-:Y:S01]  /*1c5c0*/  @P0 IMAD.MOV.U32 R13, RZ, RZ, R4 ;  /* 0x000000ffff0d0224 */ /* 0x000fe200078e0004 */
[----:B------:R-:W-:Y:S01]  /*1c5d0*/  PRMT R69, RZ, 0x7610, R69 ;  /* 0x00007610ff457816 */ /* 0x000fe20000000045 */
[----:B------:R-:W-:Y:S01]  /*1c5e0*/  @!P3 IMAD.IADD R21, R21, 0x1, -R9 ;  /* 0x000000011515b824 */ /* 0x000fe200078e0a09 */
[----:B------:R-:W-:Y:S01]  /*1c5f0*/  PRMT R68, RZ, 0x7610, R68 ;  /* 0x00007610ff447816 */ /* 0x000fe20000000044 */
[----:B------:R-:W0:Y:S01]  /*1c600*/  LDCU UR7, c[0x0][0x3b0] ;  /* 0x00007600ff0777ac */ /* 0x000e220008000800 */
[----:B------:R1:W2:Y:S01]  /*1c610*/  @P0 LDG.E.U8 R71, desc[UR20][R12.64] ;  /* 0x000000140c470981 */ /* 0x0002a2000c1e1100 */
[----:B------:R-:W-:-:S03]  /*1c620*/  IMAD.MOV.U32 R11, RZ, RZ, R21 ;  /* 0x000000ffff0b7224 */ /* 0x000fc600078e0015 */
[----:B---3--:R-:W-:Y:S01]  /*1c630*/  STL [R1+0x17f0], R73 ;  /* 0x0017f04901007387 */ /* 0x008fe20000100800 */
[----:B----4-:R-:W-:Y:S02]  /*1c640*/  ISETP.GE.AND P6, PT, R20, RZ, PT ;  /* 0x000000ff1400720c */ /* 0x010fe40003fc6270 */
[----:B--2---:R-:W-:-:S11]  /*1c650*/  ISETP.GT.U32.AND P3, PT, R9, R93, PT ;  /* 0x0000005d0900720c */ /* 0x004fd60003f64070 */
[----:B------:R-:W-:Y:S01]  /*1c660*/  @!P6 IMAD.MOV R11, RZ, RZ, -R11 ;  /* 0x000000ffff0be224 */ /* 0x000fe200078e0a0b */
[----:B------:R-:W-:Y:S04]  /*1c670*/  STL [R1+0x17f4], R72 ;  /* 0x0017f44801007387 */ /* 0x000fe80000100800 */
[----:B------:R-:W2:Y:S04]  /*1c680*/  LDL.LU R20, [R1+0x94] ;  /* 0x0000940001147983 */ /* 0x000ea80000300800 */
[----:B------:R3:W-:Y:S01]  /*1c690*/  STL [R1+0x448], R2 ;  /* 0x0004480201007387 */ /* 0x0007e20000100800 */
[----:B------:R-:W-:-:S03]  /*1c6a0*/  @!P3 IMAD.IADD R93, R93, 0x1, -R9 ;  /* 0x000000015d5db824 */ /* 0x000fc600078e0a09 */
[----:B------:R4:W-:Y:S01]  /*1c6b0*/  STL [R1+0x444], R4 ;  /* 0x0004440401007387 */ /* 0x0009e20000100800 */
[----:B---3--:R-:W-:-:S03]  /*1c6c0*/  IADD3 R2, P6, PT, R14, R8, RZ ;  /* 0x000000080e027210 */ /* 0x008fc60007fde0ff */
[----:B------:R-:W3:Y:S01]  /*1c6d0*/  LDL R21, [R1+0x144c] ;  /* 0x00144c0001157983 */ /* 0x000ee20000100800 */
[----:B------:R-:W-:Y:S02]  /*1c6e0*/  ISETP.GE.AND P3, PT, R19, RZ, PT ;  /* 0x000000ff1300720c */ /* 0x000fe40003f66270 */
[----:B-1----:R-:W-:Y:S01]  /*1c6f0*/  LEA.HI.X.SX32 R12, R14, R5, 0x1, P6 ;  /* 0x000000050e0c7211 */ /* 0x002fe200030f0eff */
[----:B----4-:R-:W4:Y:S04]  /*1c700*/  LDL.LU R4, [R1+0xa4] ;  /* 0x0000a40001047983 */ /* 0x010f280000300800 */
[----:B------:R-:W-:Y:S01]  /*1c710*/  STL [R1+0x17f8], R71 ;  /* 0x0017f84701007387 */ /* 0x000fe20000100800 */
[----:B------:R-:W-:-:S03]  /*1c720*/  @P0 IMAD.MOV.U32 R13, RZ, RZ, R12 ;  /* 0x000000ffff0d0224 */ /* 0x000fc600078e000c */
[----:B------:R-:W2:Y:S04]  /*1c730*/  LDL R19, [R1+0x1478] ;  /* 0x0014780001137983 */ /* 0x000ea80000100800 */
[----:B------:R-:W-:Y:S04]  /*1c740*/  STL [R1+0x488], R2 ;  /* 0x0004880201007387 */ /* 0x000fe80000100800 */
[----:B------:R1:W-:Y:S01]  /*1c750*/  STL [R1+0x484], R12 ;  /* 0x0004840c01007387 */ /* 0x0003e20000100800 */
[----:B------:R-:W-:Y:S01]  /*1c760*/  @!P2 IMAD.IADD R18, R18, 0x1, -R9 ;  /* 0x000000011212a824 */ /* 0x000fe200078e0a09 */
[----:B------:R-:W-:-:S02]  /*1c770*/  SEL R11, R47, R11, !P1 ;  /* 0x0000000b2f0b7207 */ /* 0x000fc40004800000 */
[----:B------:R-:W2:Y:S01]  /*1c780*/  LDL.LU R23, [R1+0x9c] ;  /* 0x00009c0001177983 */ /* 0x000ea20000300800 */
[----:B-1----:R-:W-:-:S05]  /*1c790*/  @P0 IMAD.MOV.U32 R12, RZ, RZ, R2 ;  /* 0x000000ffff0c0224 */ /* 0x002fca00078e0002 */
[----:B------:R-:W2:Y:S01]  /*1c7a0*/  @P0 LDG.E.U8 R70, desc[UR20][R12.64] ;  /* 0x000000140c460981 */ /* 0x000ea2000c1e1100 */
[----:B------:R-:W-:Y:S01]  /*1c7b0*/  ISETP.GT.U32.AND P2, PT, R9, R18, PT ;  /* 0x000000120900720c */ /* 0x000fe20003f44070 */
[----:B------:R-:W-:Y:S01]  /*1c7c0*/  IMAD R14, R11, UR4, RZ ;  /* 0x000000040b0e7c24 */ /* 0x000fe2000f8e02ff */
[----:B------:R-:W-:Y:S01]  /*1c7d0*/  ISETP.GT.U32.AND P5, PT, R9, R3, PT ;  /* 0x000000030900720c */ /* 0x000fe20003fa4070 */
[----:B------:R-:W1:Y:S10]  /*1c7e0*/  LDCU UR4, c[0x0][0x3b0] ;  /* 0x00007600ff0477ac */ /* 0x000e740008000800 */
[----:B------:R-:W-:-:S04]  /*1c7f0*/  @!P2 IMAD.IADD R18, R18, 0x1, -R9 ;  /* 0x000000011212a824 */ /* 0x000fc800078e0a09 */
[----:B------:R-:W-:Y:S02]  /*1c800*/  IMAD.MOV.U32 R11, RZ, RZ, R18 ;  /* 0x000000ffff0b7224 */ /* 0x000fe400078e0012 */
[----:B------:R-:W-:Y:S02]  /*1c810*/  @!P5 IMAD.IADD R3, R3, 0x1, -R9 ;  /* 0x000000010303d824 */ /* 0x000fe400078e0a09 */
[----:B------:R-:W-:-:S03]  /*1c820*/  @!P3 IMAD.MOV R11, RZ, RZ, -R11 ;  /* 0x000000ffff0bb224 */ /* 0x000fc600078e0a0b */
[C---:B------:R-:W-:Y:S01]  /*1c830*/  ISETP.GT.U32.AND P6, PT, R9.reuse, R3, PT ;  /* 0x000000030900720c */ /* 0x040fe20003fc4070 */
[----:B--2---:R-:W-:Y:S04]  /*1c840*/  STL [R1+0x17fc], R70 ;  /* 0x0017fc4601007387 */ /* 0x004fe80000100800 */
[----:B------:R-:W2:Y:S01]  /*1c850*/  LDL R18, [R1+0x1490] ;  /* 0x0014900001127983 */ /* 0x000ea20000100800 */
[C---:B------:R-:W-:Y:S02]  /*1c860*/  ISETP.GT.U32.AND P3, PT, R9.reuse, R20, PT ;  /* 0x000000140900720c */ /* 0x040fe40003f64070 */
[----:B------:R-:W-:Y:S02]  /*1c870*/  ISETP.GT.U32.AND P5, PT, R9, R93, PT ;  /* 0x0000005d0900720c */ /* 0x000fe40003fa4070 */
[----:B------:R-:W-:-:S02]  /*1c880*/  IADD3 R2, P2, PT, R14, R8, RZ ;  /* 0x000000080e027210 */ /* 0x000fc40007f5e0ff */
[----:B------:R-:W-:Y:S02]  /*1c890*/  SEL R11, R47, R11, !P1 ;  /* 0x0000000b2f0b7207 */ /* 0x000fe40004800000 */
[----:B------:R-:W-:Y:S01]  /*1c8a0*/  LEA.HI.X.SX32 R12, R14, R5, 0x1, P2 ;  /* 0x000000050e0c7211 */ /* 0x000fe200010f0eff */
[----:B------:R-:W-:Y:S02]  /*1c8b0*/  STL [R1+0x4c8], R2 ;  /* 0x0004c80201007387 */ /* 0x000fe40000100800 */
[----:B------:R-:W-:Y:S01]  /*1c8c0*/  IMAD R11, R11, UR5, RZ ;  /* 0x000000050b0b7c24 */ /* 0x000fe2000f8e02ff */
[----:B---3--:R-:W-:Y:S01]  /*1c8d0*/  ISETP.GE.AND P2, PT, R21, RZ, PT ;  /* 0x000000ff1500720c */ /* 0x008fe20003f46270 */
[----:B------:R3:W-:Y:S01]  /*1c8e0*/  STL [R1+0x4c4], R12 ;  /* 0x0004c40c01007387 */ /* 0x0007e20000100800 */
[----:B------:R-:W-:Y:S01]  /*1c8f0*/  @P0 IMAD.MOV.U32 R13, RZ, RZ, R12 ;  /* 0x000000ffff0d0224 */ /* 0x000fe200078e000c */
[----:B------:R-:W0:Y:S01]  /*1c900*/  LDCU UR5, c[0x0][0x3b0] ;  /* 0x00007600ff0577ac */ /* 0x000e220008000800 */
[--C-:B------:R-:W-:Y:S01]  /*1c910*/  @!P6 IMAD.IADD R3, R3, 0x1, -R9.reuse ;  /* 0x000000010303e824 */ /* 0x100fe200078e0a09 */
[----:B------:R-:W2:Y:S01]  /*1c920*/  LDL R21, [R1+0x14a8] ;  /* 0x0014a80001157983 */ /* 0x000ea20000100800 */
[--C-:B------:R-:W-:Y:S01]  /*1c930*/  @!P3 IMAD.IADD R20, R20, 0x1, -R9.reuse ;  /* 0x000000011414b824 */ /* 0x100fe200078e0a09 */
[----:B------:R-:W-:Y:S01]  /*1c940*/  ISETP.GE.AND P3, PT, R19, RZ, PT ;  /* 0x000000ff1300720c */ /* 0x000fe20003f66270 */
[----:B------:R-:W-:Y:S01]  /*1c950*/  @!P5 IMAD.IADD R93, R93, 0x1, -R9 ;  /* 0x000000015d5dd824 */ /* 0x000fe200078e0a09 */
[----:B------:R-:W2:Y:S01]  /*1c960*/  LDL.LU R22, [R1+0xa8] ;  /* 0x0000a80001167983 */ /* 0x000ea20000300800 */
[----:B---3--:R-:W-:Y:S01]  /*1c970*/  @P0 IMAD.MOV.U32 R12, RZ, RZ, R2 ;  /* 0x000000ffff0c0224 */ /* 0x008fe200078e0002 */
[----:B------:R-:W-:-:S04]  /*1c980*/  IADD3 R2, P6, PT, R11, R8, RZ ;  /* 0x000000080b027210 */ /* 0x000fc80007fde0ff */
[----:B------:R-:W-:Y:S01]  /*1c990*/  LEA.HI.X.SX32 R11, R11, R5, 0x1, P6 ;  /* 0x000000050b0b7211 */ /* 0x000fe200030f0eff */
[----:B------:R3:W2:Y:S01]  /*1c9a0*/  @P0 LDG.E.U8 R69, desc[UR20][R12.64] ;  /* 0x000000140c450981 */ /* 0x0006a2000c1e1100 */
[----:B------:R-:W-:-:S03]  /*1c9b0*/  ISETP.GT.U32.AND P6, PT, R9, R23, PT ;  /* 0x000000170900720c */ /* 0x000fc60003fc4070 */
[----:B------:R-:W-:Y:S01]  /*1c9c0*/  STL [R1+0x508], R2 ;  /* 0x0005080201007387 */ /* 0x000fe20000100800 */
[----:B------:R-:W-:Y:S02]  /*1c9d0*/  @P0 IMAD.MOV.U32 R17, RZ, RZ, R11 ;  /* 0x000000ffff110224 */ /* 0x000fe400078e000b */
[----:B---3--:R-:W-:Y:S01]  /*1c9e0*/  IMAD.MOV.U32 R12, RZ, RZ, R93 ;  /* 0x000000ffff0c7224 */ /* 0x008fe200078e005d */
[----:B------:R3:W-:Y:S03]  /*1c9f0*/  STL [R1+0x504], R11 ;  /* 0x0005040b01007387 */ /* 0x0007e60000100800 */
[----:B------:R-:W-:Y:S01]  /*1ca00*/  @!P2 IMAD.MOV R12, RZ, RZ, -R12 ;  /* 0x000000ffff0ca224 */ /* 0x000fe200078e0a0c */
[----:B------:R-:W2:Y:S01]  /*1ca10*/  LDL.LU R19, [R1+0xb0] ;  /* 0x0000b00001137983 */ /* 0x000ea20000300800 */
[----:B---3--:R-:W-:-:S03]  /*1ca20*/  IMAD.MOV.U32 R11, RZ, RZ, R3 ;  /* 0x000000ffff0b7224 */ /* 0x008fc600078e0003 */
[----:B------:R-:W-:Y:S01]  /*1ca30*/  SEL R12, R47, R12, !P1 ;  /* 0x0000000c2f0c7207 */ /* 0x000fe20004800000 */
[----:B------:R-:W-:Y:S01]  /*1ca40*/  @!P3 IMAD.MOV R11, RZ, RZ, -R11 ;  /* 0x000000ffff0bb224 */ /* 0x000fe200078e0a0b */
[----:B------:R-:W-:-:S03]  /*1ca50*/  ISETP.GT.U32.AND P2, PT, R9, R20, PT ;  /* 0x000000140900720c */ /* 0x000fc60003f44070 */
[----:B-1----:R-:W-:Y:S01]  /*1ca60*/  IMAD R13, R12, UR4, RZ ;  /* 0x000000040c0d7c24 */ /* 0x002fe2000f8e02ff */
[----:B----4-:R-:W-:Y:S01]  /*1ca70*/  ISETP.GT.U32.AND P5, PT, R9, R4, PT ;  /* 0x000000040900720c */ /* 0x010fe20003fa4070 */
[----:B------:R-:W-:Y:S01]  /*1ca80*/  @!P6 IMAD.IADD R23, R23, 0x1, -R9 ;  /* 0x000000011717e824 */ /* 0x000fe200078e0a09 */
[----:B--2---:R-:W-:-:S07]  /*1ca90*/  ISETP.GE.AND P3, PT, R18, RZ, PT ;  /* 0x000000ff1200720c */ /* 0x004fce0003f66270 */
[----:B------:R-:W-:Y:S01]  /*1caa0*/  @!P2 IMAD.IADD R20, R20, 0x1, -R9 ;  /* 0x000000011414a824 */ /* 0x000fe200078e0a09 */
[----:B------:R-:W2:Y:S01]  /*1cab0*/  LDL R18, [R1+0x14d4] ;  /* 0x0014d40001127983 */ /* 0x000ea20000100800 */
[----:B------:R-:W-:Y:S01]  /*1cac0*/  IADD3 R3, P6, PT, R13, R8, RZ ;  /* 0x000000080d037210 */ /* 0x000fe20007fde0ff */
[----:B------:R-:W-:Y:S01]  /*1cad0*/  @P0 IMAD.MOV.U32 R16, RZ, RZ, R2 ;  /* 0x000000ffff100224 */ /* 0x000fe200078e0002 */
[----:B------:R-:W-:Y:S01]  /*1cae0*/  SEL R11, R47, R11, !P1 ;  /* 0x0000000b2f0b7207 */ /* 0x000fe20004800000 */
[----:B------:R-:W1:Y:S01]  /*1caf0*/  LDCU UR4, c[0x0][0x3b0] ;  /* 0x00007600ff0477ac */ /* 0x000e620008000800 */
[----:B------:R-:W-:Y:S01]  /*1cb00*/  LEA.HI.X.SX32 R13, R13, R5, 0x1, P6 ;  /* 0x000000050d0d7211 */ /* 0x000fe200030f0eff */
[----:B------:R3:W-:Y:S01]  /*1cb10*/  STL [R1+0x548], R3 ;  /* 0x0005480301007387 */ /* 0x0007e20000100800 */
[----:B------:R-:W-:-:S03]  /*1cb20*/  IMAD.MOV.U32 R12, RZ, RZ, R20 ;  /* 0x000000ffff0c7224 */ /* 0x000fc600078e0014 */
[----:B------:R4:W-:Y:S04]  /*1cb30*/  STL [R1+0x544], R13 ;  /* 0x0005440d01007387 */ /* 0x0009e80000100800 */
[----:B------:R-:W2:Y:S01]  /*1cb40*/  LDL R20, [R1+0x14ec] ;  /* 0x0014ec0001147983 */ /* 0x000ea20000100800 */
[----:B------:R-:W-:Y:S01]  /*1cb50*/  @!P5 IMAD.IADD R4, R4, 0x1, -R9 ;  /* 0x000000010404d824 */ /* 0x000fe200078e0a09 */
[----:B------:R-:W-:Y:S01]  /*1cb60*/  ISETP.GE.AND P2, PT, R21, RZ, PT ;  /* 0x000000ff1500720c */ /* 0x000fe20003f46270 */
[----:B0-----:R-:W-:Y:S01]  /*1cb70*/  IMAD R11, R11, UR5, RZ ;  /* 0x000000050b0b7c24 */ /* 0x001fe2000f8e02ff */
[----:B------:R0:W2:Y:S01]  /*1cb80*/  @P0 LDG.E.U8 R68, desc[UR20][R16.64] ;  /* 0x0000001410440981 */ /* 0x0000a2000c1e1100 */
[----:B------:R-:W-:Y:S01]  /*1cb90*/  @!P3 IMAD.MOV R12, RZ, RZ, -R12 ;  /* 0x000000ffff0cb224 */ /* 0x000fe200078e0a0c */
[----:B------:R-:W-:Y:S01]  /*1cba0*/  ISETP.GT.U32.AND P5, PT, R9, R4, PT ;  /* 0x000000040900720c */ /* 0x000fe20003fa4070 */
[----:B------:R-:W1:Y:S01]  /*1cbb0*/  LDCU UR5, c[0x0][0x3b0] ;  /* 0x00007600ff0577ac */ /* 0x000e620008000800 */
[----:B------:R-:W-:Y:S01]  /*1cbc0*/  IADD3 R2, P6, PT, R11, R8, RZ ;  /* 0x000000080b027210 */ /* 0x000fe20007fde0ff */
[----:B------:R-:W2:Y:S01]  /*1cbd0*/  LDL.LU R21, [R1+0xb4] ;  /* 0x0000b40001157983 */ /* 0x000ea20000300800 */
[----:B------:R-:W-:-:S09]  /*1cbe0*/  ISETP.GT.U32.AND P3, PT, R9, R23, PT ;  /* 0x000000170900720c */ /* 0x000fd20003f64070 */
[----:B------:R-:W-:Y:S01]  /*1cbf0*/  @!P5 IMAD.IADD R4, R4, 0x1, -R9 ;  /* 0x000000010404d824 */ /* 0x000fe200078e0a09 */
[----:B------:R-:W-:Y:S01]  /*1cc00*/  ISETP.GT.U32.AND P5, PT, R9, R22, PT ;  /* 0x000000160900720c */ /* 0x000fe20003fa4070 */
[----:B0-----:R-:W-:Y:S01]  /*1cc10*/  @P0 IMAD.MOV.U32 R16, RZ, RZ, R3 ;  /* 0x000000ffff100224 */ /* 0x001fe200078e0003 */
[----:B---3--:R-:W-:Y:S01]  /*1cc20*/  LEA.HI.X.SX32 R3, R11, R5, 0x1, P6 ;  /* 0x000000050b037211 */ /* 0x008fe200030f0eff */
[----:B------:R-:W-:Y:S01]  /*1cc30*/  IMAD.MOV.U32 R11, RZ, RZ, R4 ;  /* 0x000000ffff0b7224 */ /* 0x000fe200078e0004 */
[----:B------:R-:W-:Y:S01]  /*1cc40*/  PRMT R67, RZ, 0x7610, R67 ;  /* 0x00007610ff437816 */ /* 0x000fe20000000043 */
[----:B------:R-:W-:Y:S02]  /*1cc50*/  @P0 IMAD.MOV.U32 R17, RZ, RZ, R13 ;  /* 0x000000ffff110224 */ /* 0x000fe400078e000d */
[----:B------:R-:W-:Y:S01]  /*1cc60*/  @!P2 IMAD.MOV R11, RZ, RZ, -R11 ;  /* 0x000000ffff0ba224 */ /* 0x000fe200078e0a0b */
[----:B------:R-:W-:Y:S01]  /*1cc70*/  ISETP.GT.U32.AND P6, PT, R9, R19, PT ;  /* 0x000000130900720c */ /* 0x000fe20003fc4070 */
[----:B------:R-:W-:Y:S04]  /*1cc80*/  STL [R1+0x588], R2 ;  /* 0x0005880201007387 */ /* 0x000fe80000100800 */
[--C-:B------:R-:W-:Y:S01]  /*1cc90*/  @!P5 IMAD.IADD R22, R22, 0x1, -R9.reuse ;  /* 0x000000011616d824 */ /* 0x100fe200078e0a09 */
[C---:B----4-:R-:W-:Y:S01]  /*1cca0*/  SEL R13, R47.reuse, R12, !P1 ;  /* 0x0000000c2f0d7207 */ /* 0x050fe20004800000 */
[----:B------:R0:W-:Y:S01]  /*1ccb0*/  STL [R1+0x584], R3 ;  /* 0x0005840301007387 */ /* 0x0001e20000100800 */
[----:B------:R-:W-:Y:S01]  /*1ccc0*/  SEL R12, R47, R11, !P1 ;  /* 0x0000000b2f0c7207 */ /* 0x000fe20004800000 */
[----:B------:R-:W-:Y:S01]  /*1ccd0*/  @!P3 IMAD.IADD R23, R23, 0x1, -R9 ;  /* 0x000000011717b824 */ /* 0x000fe200078e0a09 */
[----:B------:R-:W-:Y:S01]  /*1cce0*/  ISETP.GT.U32.AND P5, PT, R9, R22, PT ;  /* 0x000000160900720c */ /* 0x000fe20003fa4070 */
[----:B------:R3:W4:Y:S01]  /*1ccf0*/  @P0 LDG.E.U8 R67, desc[UR20][R16.64] ;  /* 0x0000001410430981 */ /* 0x000722000c1e1100 */
[----:B------:R-:W-:Y:S01]  /*1cd00*/  PRMT R66, RZ, 0x7610, R66 ;  /* 0x00007610ff427816 */ /* 0x000fe20000000042 */
[----:B------:R-:W-:Y:S01]  /*1cd10*/  IMAD R13, R13, UR6, RZ ;  /* 0x000000060d0d7c24 */ /* 0x000fe2000f8e02ff */
[----:B------:R-:W-:Y:S01]  /*1cd20*/  PRMT R65, RZ, 0x7610, R65 ;  /* 0x00007610ff417816 */ /* 0x000fe20000000041 */
[----:B------:R-:W-:Y:S01]  /*1cd30*/  IMAD.MOV.U32 R11, RZ, RZ, R23 ;  /* 0x000000ffff0b7224 */ /* 0x000fe200078e0017 */
[----:B------:R-:W-:Y:S01]  /*1cd40*/  PRMT R63, RZ, 0x7610, R63 ;  /* 0x00007610ff3f7816 */ /* 0x000fe2000000003f */
[----:B-1----:R-:W-:Y:S01]  /*1cd50*/  IMAD R12, R12, UR4, RZ ;  /* 0x000000040c0c7c24 */ /* 0x002fe2000f8e02ff */
[----:B------:R-:W1:Y:S01]  /*1cd60*/  LDCU UR4, c[0x0][0x3b0] ;  /* 0x00007600ff0477ac */ /* 0x000e620008000800 */
[----:B---3--:R-:W-:Y:S01]  /*1cd70*/  @P0 IMAD.MOV.U32 R16, RZ, RZ, R2 ;  /* 0x000000ffff100224 */ /* 0x008fe200078e0002 */
[----:B------:R-:W-:Y:S01]  /*1cd80*/  PRMT R62, RZ, 0x7610, R62 ;  /* 0x00007610ff3e7816 */ /* 0x000fe2000000003e */
[----:B------:R-:W-:Y:S01]  /*1cd90*/  @P0 IMAD.MOV.U32 R17, RZ, RZ, R3 ;  /* 0x000000ffff110224 */ /* 0x000fe200078e0003 */
[----:B------:R-:W-:Y:S01]  /*1cda0*/  PRMT R61, RZ, 0x7610, R61 ;  /* 0x00007610ff3d7816 */ /* 0x000fe2000000003d */
[--C-:B------:R-:W-:Y:S01]  /*1cdb0*/  @!P6 IMAD.IADD R19, R19, 0x1, -R9.reuse ;  /* 0x000000011313e824 */ /* 0x100fe200078e0a09 */
[----:B------:R-:W-:Y:S01]  /*1cdc0*/  PRMT R60, RZ, 0x7610, R60 ;  /* 0x00007610ff3c7816 */ /* 0x000fe2000000003c */
[----:B------:R-:W-:Y:S01]  /*1cdd0*/  @!P5 IMAD.IADD R22, R22, 0x1, -R9 ;  /* 0x000000011616d824 */ /* 0x000fe200078e0a09 */
[----:B------:R3:W4:Y:S01]  /*1cde0*/  @P0 LDG.E.U8 R66, desc[UR20][R16.64] ;  /* 0x0000001410420981 */ /* 0x000722000c1e1100 */
[----:B------:R-:W-:Y:S01]  /*1cdf0*/  PRMT R59, RZ, 0x7610, R59 ;  /* 0x00007610ff3b7816 */ /* 0x000fe2000000003b */
[----:B------:R-:W0:Y:S01]  /*1ce00*/  LDCU UR6, c[0x0][0x3b0] ;  /* 0x00007600ff0677ac */ /* 0x000e220008000800 */
[----:B---3--:R-:W-:-:S02]  /*1ce10*/  IADD3 R16, P6, PT, R13, R8, RZ ;  /* 0x000000080d107210 */ /* 0x008fc40007fde0ff */
[----:B--2---:R-:W-:Y:S02]  /*1ce20*/  ISETP.GE.AND P2, PT, R18, RZ, PT ;  /* 0x000000ff1200720c */ /* 0x004fe40003f46270 */
[----:B------:R-:W2:Y:S04]  /*1ce30*/  LDL R18, [R1+0x151c] ;  /* 0x00151c0001127983 */ /* 0x000ea80000100800 */
[----:B------:R-:W3:Y:S04]  /*1ce40*/  LDL.LU R93, [R1+0xb8] ;  /* 0x0000b800015d7983 */ /* 0x000ee80000300800 */
[----:B0-----:R-:W4:Y:S03]  /*1ce50*/  LDL.LU R3, [R1+0x144] ;  /* 0x0001440001037983 */ /* 0x001f260000300800 */
[----:B------:R-:W-:Y:S01]  /*1ce60*/  @!P2 IMAD.MOV R11, RZ, RZ, -R11 ;  /* 0x000000ffff0ba224 */ /* 0x000fe200078e0a0b */
[----:B------:R-:W-:Y:S01]  /*1ce70*/  IADD3 R2, P2, PT, R12, R8, RZ ;  /* 0x000000080c027210 */ /* 0x000fe20007f5e0ff */
[----:B------:R-:W-:Y:S01]  /*1ce80*/  STL [R1+0x5c8], R16 ;  /* 0x0005c81001007387 */ /* 0x000fe20000100800 */
[----:B------:R-:W-:-:S03]  /*1ce90*/  ISETP.GE.AND P5, PT, R20, RZ, PT ;  /* 0x000000ff1400720c */ /* 0x000fc60003fa6270 */
[----:B------:R0:W-:Y:S04]  /*1cea0*/  STL [R1+0x608], R2 ;  /* 0x0006080201007387 */ /* 0x0001e80000100800 */
[----:B------:R-:W4:Y:S01]  /*1ceb0*/  LDL R20, [R1+0x1534] ;  /* 0x0015340001147983 */ /* 0x000f220000100800 */
[----:B------:R-:W-:Y:S02]  /*1cec0*/  ISETP.GT.U32.AND P3, PT, R9, R19, PT ;  /* 0x000000130900720c */ /* 0x000fe40003f64070 */
[-C--:B------:R-:W-:Y:S02]  /*1ced0*/  LEA.HI.X.SX32 R17, R13, R5.reuse, 0x1, P6 ;  /* 0x000000050d117211 */ /* 0x080fe400030f0eff */
[----:B------:R-:W-:Y:S02]  /*1cee0*/  LEA.HI.X.SX32 R4, R12, R5, 0x1, P2 ;  /* 0x000000050c047211 */ /* 0x000fe400010f0eff */
[----:B------:R-:W-:-:S02]  /*1cef0*/  SEL R14, R47, R11, !P1 ;  /* 0x0000000b2f0e7207 */ /* 0x000fc40004800000 */
[----:B------:R-:W-:Y:S01]  /*1cf00*/  ISETP.GT.U32.AND P2, PT, R9, R21, PT ;  /* 0x000000150900720c */ /* 0x000fe20003f44070 */
[----:B------:R-:W-:Y:S02]  /*1cf10*/  @P0 IMAD.MOV.U32 R12, RZ, RZ, R16 ;  /* 0x000000ffff0c0224 */ /* 0x000fe400078e0010 */
[----:B------:R-:W-:Y:S02]  /*1cf20*/  @P0 IMAD.MOV.U32 R13, RZ, RZ, R17 ;  /* 0x000000ffff0d0224 */ /* 0x000fe400078e0011 */
[----:B------:R-:W-:Y:S02]  /*1cf30*/  IMAD.MOV.U32 R11, RZ, RZ, R22 ;  /* 0x000000ffff0b7224 */ /* 0x000fe400078e0016 */
[----:B------:R-:W-:Y:S01]  /*1cf40*/  IMAD R14, R14, UR5, RZ ;  /* 0x000000050e0e7c24 */ /* 0x000fe2000f8e02ff */
[----:B------:R-:W-:Y:S01]  /*1cf50*/  STL [R1+0x5c4], R17 ;  /* 0x0005c41101007387 */ /* 0x000fe20000100800 */
[----:B------:R-:W-:Y:S01]  /*1cf60*/  @!P5 IMAD.MOV R11, RZ, RZ, -R11 ;  /* 0x000000ffff0bd224 */ /* 0x000fe200078e0a0b */
[----:B------:R-:W1:Y:S01]  /*1cf70*/  LDCU UR5, c[0x0][0x3b0] ;  /* 0x00007600ff0577ac */ /* 0x000e620008000800 */
[--C-:B------:R-:W-:Y:S01]  /*1cf80*/  @!P3 IMAD.IADD R19, R19, 0x1, -R9.reuse ;  /* 0x000000011313b824 */ /* 0x100fe200078e0a09 */
[----:B------:R0:W4:Y:S04]  /*1cf90*/  @P0 LDG.E.U8 R65, desc[UR20][R12.64] ;  /* 0x000000140c410981 */ /* 0x000128000c1e1100 */
[----:B------:R1:W-:Y:S01]  /*1cfa0*/  STL [R1+0x604], R4 ;  /* 0x0006040401007387 */ /* 0x0003e20000100800 */
[----:B------:R-:W-:-:S02]  /*1cfb0*/  @!P2 IMAD.IADD R21, R21, 0x1, -R9 ;  /* 0x000000011515a824 */ /* 0x000fc400078e0a09 */
[----:B0-----:R-:W-:Y:S01]  /*1cfc0*/  @P0 IMAD.MOV.U32 R12, RZ, RZ, R2 ;  /* 0x000000ffff0c0224 */ /* 0x001fe200078e0002 */
[----:B------:R-:W-:Y:S01]  /*1cfd0*/  IADD3 R2, P3, PT, R14, R8, RZ ;  /* 0x000000080e027210 */ /* 0x000fe20007f7e0ff */
[----:B------:R-:W-:-:S03]  /*1cfe0*/  @P0 IMAD.MOV.U32 R13, RZ, RZ, R4 ;  /* 0x000000ffff0d0224 */ /* 0x000fc600078e0004 */
[----:B-1----:R-:W-:Y:S02]  /*1cff0*/  LEA.HI.X.SX32 R4, R14, R5, 0x1, P3 ;  /* 0x000000050e047211 */ /* 0x002fe400018f0eff */
[----:B------:R0:W4:Y:S01]  /*1d000*/  @P0 LDG.E.U8 R63, desc[UR20][R12.64] ;  /* 0x000000140c3f0981 */ /* 0x000122000c1e1100 */
[----:B------:R-:W-:Y:S02]  /*1d010*/  ISETP.GT.U32.AND P2, PT, R9, R21, PT ;  /* 0x000000150900720c */ /* 0x000fe40003f44070 */
[----:B0-----:R-:W-:Y:S01]  /*1d020*/  SEL R12, R47, R11, !P1 ;  /* 0x0000000b2f0c7207 */ /* 0x001fe20004800000 */
[----:B------:R-:W-:Y:S02]  /*1d030*/  IMAD.MOV.U32 R11, RZ, RZ, R19 ;  /* 0x000000ffff0b7224 */ /* 0x000fe400078e0013 */
[----:B------:R-:W-:Y:S02]  /*1d040*/  @P0 IMAD.MOV.U32 R13, RZ, RZ, R4 ;  /* 0x000000ffff0d0224 */ /* 0x000fe400078e0004 */
[----:B------:R-:W-:Y:S01]  /*1d050*/  IMAD R14, R12, UR7, RZ ;  /* 0x000000070c0e7c24 */ /* 0x000fe2000f8e02ff */
[----:B------:R-:W-:Y:S01]  /*1d060*/  PRMT R58, RZ, 0x7610, R58 ;  /* 0x00007610ff3a7816 */ /* 0x000fe2000000003a */
[----:B------:R-:W-:Y:S01]  /*1d070*/  @P0 IMAD.MOV.U32 R12, RZ, RZ, R2 ;  /* 0x000000ffff0c0224 */ /* 0x000fe200078e0002 */
[----:B------:R-:W-:-:S03]  /*1d080*/  PRMT R57, RZ, 0x7610, R57 ;  /* 0x00007610ff397816 */ /* 0x000fc60000000039 */
[----:B------:R-:W-:Y:S01]  /*1d090*/  @!P2 IMAD.IADD R21, R21, 0x1, -R9 ;  /* 0x000000011515a824 */ /* 0x000fe200078e0a09 */
[----:B------:R-:W0:Y:S01]  /*1d0a0*/  LDCU UR7, c[0x0][0x3b0] ;  /* 0x00007600ff0777ac */ /* 0x000e220008000800 */
[----:B------:R1:W4:Y:S01]  /*1d0b0*/  @P0 LDG.E.U8 R62, desc[UR20][R12.64] ;  /* 0x000000140c3e0981 */ /* 0x000322000c1e1100 */
[----:B--2---:R-:W-:-:S03]  /*1d0c0*/  ISETP.GE.AND P6, PT, R18, RZ, PT ;  /* 0x000000ff1200720c */ /* 0x004fc60003fc6270 */
[----:B------:R-:W2:Y:S01]  /*1d0d0*/  LDL.LU R18, [R1+0x150] ;  /* 0x0001500001127983 */ /* 0x000ea20000300800 */
[----:B---3--:R-:W-:-:S03]  /*1d0e0*/  ISETP.GT.U32.AND P5, PT, R9, R93, PT ;  /* 0x0000005d0900720c */ /* 0x008fc60003fa4070 */
[----:B------:R-:W-:Y:S04]  /*1d0f0*/  STL [R1+0x648], R2 ;  /* 0x0006480201007387 */ /* 0x000fe80000100800 */
[----:B------:R3:W-:Y:S04]  /*1d100*/  STL [R1+0x644], R4 ;  /* 0x0006440401007387 */ /* 0x0007e80000100800 */
[----:B------:R-:W2:Y:S02]  /*1d110*/  LDL R19, [R1+0x154c] ;  /* 0x00154c0001137983 */ /* 0x000ea40000100800 */
[----:B------:R-:W-:-:S02]  /*1d120*/  @!P5 IMAD.IADD R93, R93, 0x1, -R9 ;  /* 0x000000015d5dd824 */ /* 0x000fc400078e0a09 */
[----:B---3--:R-:W3:Y:S01]  /*1d130*/  LDL.LU R4, [R1+0x184] ;  /* 0x0001840001047983 */ /* 0x008ee20000300800 */
[----:B----4-:R-:W-:Y:S01]  /*1d140*/  ISETP.GE.AND P5, PT, R20, RZ, PT ;  /* 0x000000ff1400720c */ /* 0x010fe20003fa6270 */
[----:B------:R-:W-:Y:S02]  /*1d150*/  @!P6 IMAD.MOV R11, RZ, RZ, -R11 ;  /* 0x000000ffff0be224 */ /* 0x000fe400078e0a0b */
[----:B------:R-:W4:Y:S01]  /*1d160*/  LDL R20, [R1+0x1578] ;  /* 0x0015780001147983 */ /* 0x000f220000100800 */
[C---:B------:R-:W-:Y:S02]  /*1d170*/  IADD3 R2, P6, PT, R14.reuse, R8, RZ ;  /* 0x000000080e027210 */ /* 0x040fe40007fde0ff */
[----:B------:R-:W-:Y:S02]  /*1d180*/  SEL R11, R47, R11, !P1 ;  /* 0x0000000b2f0b7207 */ /* 0x000fe40004800000 */
[----:B-1----:R-:W-:Y:S01]  /*1d190*/  LEA.HI.X.SX32 R12, R14, R5, 0x1, P6 ;  /* 0x000000050e0c7211 */ /* 0x002fe200030f0eff */
[----:B------:R-:W-:Y:S02]  /*1d1a0*/  STL [R1+0x688], R2 ;  /* 0x0006880201007387 */ /* 0x000fe40000100800 */
[----:B------:R-:W-:Y:S01]  /*1d1b0*/  IMAD R14, R11, UR4, RZ ;  /* 0x000000040b0e7c24 */ /* 0x000fe2000f8e02ff */
[----:B------:R-:W-:Y:S01]  /*1d1c0*/  ISETP.GT.U32.AND P3, PT, R9, R3, PT ;  /* 0x000000030900720c */ /* 0x000fe20003f64070 */
[----:B------:R-:W3:Y:S01]  /*1d1d0*/  LDL.LU R23, [R1+0x160] ;  /* 0x0001600001177983 */ /* 0x000ee20000300800 */
[----:B------:R-:W-:Y:S01]  /*1d1e0*/  IMAD.MOV.U32 R11, RZ, RZ, R21 ;  /* 0x000000ffff0b7224 */ /* 0x000fe200078e0015 */
[----:B------:R-:W1:Y:S02]  /*1d1f0*/  LDCU UR4, c[0x0][0x3b0] ;  /* 0x00007600ff0477ac */ /* 0x000e640008000800 */
[----:B------:R0:W-:Y:S04]  /*1d200*/  STL [R1+0x684], R12 ;  /* 0x0006840c01007387 */ /* 0x0001e80000100800 */
[----:B------:R-:W3:Y:S04]  /*1d210*/  LDL R21, [R1+0x15e8] ;  /* 0x0015e80001157983 */ /* 0x000ee80000100800 */
[----:B------:R-:W-:-:S02]  /*1d220*/  @!P3 IMAD.IADD R3, R3, 0x1, -R9 ;  /* 0x000000010303b824 */ /* 0x000fc400078e0a09 */
[----:B------:R-:W-:Y:S02]  /*1d230*/  @!P5 IMAD.MOV R11, RZ, RZ, -R11 ;  /* 0x000000ffff0bd224 */ /* 0x000fe400078e0a0b */
[----:B------:R-:W-:Y:S01]  /*1d240*/  @P0 IMAD.MOV.U32 R13, RZ, RZ, R12 ;  /* 0x000000ffff0d0224 */ /* 0x000fe200078e000c */
[C---:B------:R-:W-:Y:S01]  /*1d250*/  ISETP.GT.U32.AND P6, PT, R9.reuse, R3, PT ;  /* 0x000000030900720c */ /* 0x040fe20003fc4070 */
[----:B0-----:R-:W-:Y:S01]  /*1d260*/  @P0 IMAD.MOV.U32 R12, RZ, RZ, R2 ;  /* 0x000000ffff0c0224 */ /* 0x001fe200078e0002 */
[----:B------:R-:W-:Y:S02]  /*1d270*/  ISETP.GT.U32.AND P3, PT, R9, R93, PT ;  /* 0x0000005d0900720c */ /* 0x000fe40003f64070 */
[C---:B------:R-:W-:Y:S02]  /*1d280*/  IADD3 R2, P2, PT, R14.reuse, R8, RZ ;  /* 0x000000080e027210 */ /* 0x040fe40007f5e0ff */
[----:B------:R-:W-:Y:S01]  /*1d290*/  SEL R11, R47, R11, !P1 ;  /* 0x0000000b2f0b7207 */ /* 0x000fe20004800000 */
[----:B------:R0:W3:Y:S04]  /*1d2a0*/  @P0 LDG.E.U8 R61, desc[UR20][R12.64] ;  /* 0x000000140c3d0981 */ /* 0x0000e8000c1e1100 */
[----:B------:R-:W-:Y:S01]  /*1d2b0*/  IMAD R11, R11, UR5, RZ ;  /* 0x000000050b0b7c24 */ /* 0x000fe2000f8e02ff */
[----:B------:R-:W-:Y:S01]  /*1d2c0*/  STL [R1+0x6c8], R2 ;  /* 0x0006c80201007387 */ /* 0x000fe20000100800 */
[--C-:B------:R-:W-:Y:S01]  /*1d2d0*/  @!P6 IMAD.IADD R3, R3, 0x1, -R9.reuse ;  /* 0x000000010303e824 */ /* 0x100fe200078e0a09 */
[----:B------:R-:W1:Y:S01]  /*1d2e0*/  LDCU UR5, c[0x0][0x3b0] ;  /* 0x00007600ff0577ac */ /* 0x000e620008000800 */
[----:B0-----:R-:W-:Y:S01]  /*1d2f0*/  LEA.HI.X.SX32 R12, R14, R5, 0x1, P2 ;  /* 0x000000050e0c7211 */ /* 0x001fe200010f0eff */
[----:B------:R-:W-:-:S04]  /*1d300*/  @!P3 IMAD.IADD R93, R93, 0x1, -R9 ;  /* 0x000000015d5db824 */ /* 0x000fc800078e0a09 */
[----:B------:R0:W-:Y:S01]  /*1d310*/  STL [R1+0x6c4], R12 ;  /* 0x0006c40c01007387 */ /* 0x0001e20000100800 */
[----:B------:R-:W-:Y:S02]  /*1d320*/  @P0 IMAD.MOV.U32 R13, RZ, RZ, R12 ;  /* 0x000000ffff0d0224 */ /* 0x000fe400078e000c */
[----:B0-----:R-:W-:Y:S01]  /*1d330*/  @P0 IMAD.MOV.U32 R12, RZ, RZ, R2 ;  /* 0x000000ffff0c0224 */ /* 0x001fe200078e0002 */
[----:B------:R-:W-:-:S04]  /*1d340*/  IADD3 R2, P6, PT, R11, R8, RZ ;  /* 0x000000080b027210 */ /* 0x000fc80007fde0ff */
[----:B------:R-:W-:Y:S01]  /*1d350*/  LEA.HI.X.SX32 R11, R11, R5, 0x1, P6 ;  /* 0x000000050b0b7211 */ /* 0x000fe200030f0eff */
[----:B------:R0:W3:Y:S04]  /*1d360*/  @P0 LDG.E.U8 R60, desc[UR20][R12.64] ;  /* 0x000000140c3c0981 */ /* 0x0000e8000c1e1100 */
[----:B------:R-:W-:Y:S02]  /*1d370*/  @P0 IMAD.MOV.U32 R17, RZ, RZ, R11 ;  /* 0x000000ffff110224 */ /* 0x000fe400078e000b */
[----:B0-----:R-:W-:Y:S01]  /*1d380*/  IMAD.MOV.U32 R12, RZ, RZ, R93 ;  /* 0x000000ffff0c7224 */ /* 0x001fe200078e005d */
[----:B--2---:R-:W-:Y:S02]  /*1d390*/  ISETP.GT.U32.AND P5, PT, R9, R18, PT ;  /* 0x000000120900720c */ /* 0x004fe40003fa4070 */
[----:B------:R-:W-:-:S11]  /*1d3a0*/  ISETP.GE.AND P2, PT, R19, RZ, PT ;  /* 0x000000ff1300720c */ /* 0x000fd60003f46270 */
[----:B------:R-:W-:Y:S01]  /*1d3b0*/  @!P5 IMAD.IADD R18, R18, 0x1, -R9 ;  /* 0x000000011212d824 */ /* 0x000fe200078e0a09 */
[----:B------:R-:W2:Y:S04]  /*1d3c0*/  LDL R19, [R1+0x1674] ;  /* 0x0016740001137983 */ /* 0x000ea80000100800 */
[----:B------:R-:W2:Y:S01]  /*1d3d0*/  LDL.LU R22, [R1+0xbc] ;  /* 0x0000bc0001167983 */ /* 0x000ea20000300800 */
[----:B----4-:R-:W-:-:S03]  /*1d3e0*/  ISETP.GE.AND P5, PT, R20, RZ, PT ;  /* 0x000000ff1400720c */ /* 0x010fc60003fa6270 */
[----:B------:R-:W-:Y:S01]  /*1d3f0*/  STL [R1+0x710], R2 ;  /* 0x0007100201007387 */ /* 0x000fe20000100800 */
[----:B------:R-:W-:-:S03]  /*1d400*/  @!P2 IMAD.MOV R12, RZ, RZ, -R12 ;  /* 0x000000ffff0ca224 */ /* 0x000fc600078e0a0c */
[----:B------:R0:W-:Y:S01]  /*1d410*/  STL [R1+0x70c], R11 ;  /* 0x00070c0b01007387 */ /* 0x0001e20000100800 */
[----:B---3--:R-:W-:-:S03]  /*1d420*/  ISETP.GT.U32.AND P6, PT, R9, R23, PT ;  /* 0x000000170900720c */ /* 0x008fc60003fc4070 */
[----:B------:R-:W3:Y:S01]  /*1d430*/  LDL.LU R20, [R1+0xac] ;  /* 0x0000ac0001147983 */ /* 0x000ee20000300800 */
[----:B0-----:R-:W-:Y:S01]  /*1d440*/  IMAD.MOV.U32 R11, RZ, RZ, R3 ;  /* 0x000000ffff0b7224 */ /* 0x001fe200078e0003 */
[----:B------:R-:W-:-:S03]  /*1d450*/  SEL R12, R47, R12, !P1 ;  /* 0x0000000c2f0c7207 */ /* 0x000fc60004800000 */
[----:B------:R-:W-:Y:S01]  /*1d460*/  @!P5 IMAD.MOV R11, RZ, RZ, -R11 ;  /* 0x000000ffff0bd224 */ /* 0x000fe200078e0a0b */
[----:B------:R-:W-:Y:S02]  /*1d470*/  ISETP.GE.AND P5, PT, R21, RZ, PT ;  /* 0x000000ff1500720c */ /* 0x000fe40003fa6270 */
[----:B------:R-:W-:Y:S01]  /*1d480*/  ISETP.GT.U32.AND P2, PT, R9, R18, PT ;  /* 0x000000120900720c */ /* 0x000fe20003f44070 */
[----:B------:R-:W4:Y:S01]  /*1d490*/  LDL R21, [R1+0x1618] ;  /* 0x0016180001157983 */ /* 0x000f220000100800 */
[----:B-1----:R-:W-:Y:S02]  /*1d4a0*/  IMAD R13, R12, UR4, RZ ;  /* 0x000000040c0d7c24 */ /* 0x002fe4000f8e02ff */
[----:B------:R-:W-:Y:S01]  /*1d4b0*/  @!P6 IMAD.IADD R23, R23, 0x1, -R9 ;  /* 0x000000011717e824 */ /* 0x000fe200078e0a09 */
[----:B------:R-:W-:Y:S01]  /*1d4c0*/  ISETP.GT.U32.AND P3, PT, R9, R4, PT ;  /* 0x000000040900720c */ /* 0x000fe20003f64070 */
[----:B------:R-:W-:Y:S01]  /*1d4d0*/  @P0 IMAD.MOV.U32 R16, RZ, RZ, R2 ;  /* 0x000000ffff100224 */ /* 0x000fe200078e0002 */
[C---:B------:R-:W-:Y:S01]  /*1d4e0*/  IADD3 R3, P6, PT, R13.reuse, R8, RZ ;  /* 0x000000080d037210 */ /* 0x040fe20007fde0ff */
[----:B------:R-:W0:Y:S03]  /*1d4f0*/  LDCU UR4, c[0x0][0x3b0] ;  /* 0x00007600ff0477ac */ /* 0x000e260008000800 */
[----:B------:R-:W-:-:S02]  /*1d500*/  LEA.HI.X.SX32 R13, R13, R5, 0x1, P6 ;  /* 0x000000050d0d7211 */ /* 0x000fc400030f0eff */
[--C-:B------:R-:W-:Y:S01]  /*1d510*/  @!P2 IMAD.IADD R18, R18, 0x1, -R9.reuse ;  /* 0x000000011212a824 */ /* 0x100fe200078e0a09 */
[----:B------:R1:W-:Y:S03]  /*1d520*/  STL [R1+0x750], R3 ;  /* 0x0007500301007387 */ /* 0x0003e60000100800 */
[----:B------:R-:W-:Y:S01]  /*1d530*/  IMAD.MOV.U32 R12, RZ, RZ, R18 ;  /* 0x000000ffff0c7224 */ /* 0x000fe200078e0012 */
[----:B------:R0:W-:Y:S04]  /*1d540*/  STL [R1+0x74c], R13 ;  /* 0x00074c0d01007387 */ /* 0x0001e80000100800 */
[----:B------:R-:W4:Y:S01]  /*1d550*/  LDL R18, [R1+0x15b4] ;  /* 0x0015b40001127983 */ /* 0x000f220000100800 */
[----:B------:R-:W-:Y:S01]  /*1d560*/  @!P3 IMAD.IADD R4, R4, 0x1, -R9 ;  /* 0x000000010404b824 */ /* 0x000fe200078e0a09 */
[----:B------:R-:W-:-:S02]  /*1d570*/  SEL R11, R47, R11, !P1 ;  /* 0x0000000b2f0b7207 */ /* 0x000fc40004800000 */
[----:B------:R0:W4:Y:S02]  /*1d580*/  @P0 LDG.E.U8 R59, desc[UR20][R16.64] ;  /* 0x00000014103b0981 */ /* 0x000124000c1e1100 */
[----:B------:R-:W-:Y:S01]  /*1d590*/  ISETP.GT.U32.AND P3, PT, R9, R4, PT ;  /* 0x000000040900720c */ /* 0x000fe20003f64070 */
[----:B------:R-:W-:Y:S01]  /*1d5a0*/  IMAD R11, R11, UR5, RZ ;  /* 0x000000050b0b7c24 */ /* 0x000fe2000f8e02ff */
[----:B------:R-:W2:Y:S01]  /*1d5b0*/  LDCU UR5, c[0x0][0x3b0] ;  /* 0x00007600ff0577ac */ /* 0x000ea20008000800 */
[----:B------:R-:W-:Y:S01]  /*1d5c0*/  @!P5 IMAD.MOV R12, RZ, RZ, -R12 ;  /* 0x000000ffff0cd224 */ /* 0x000fe200078e0a0c */
[----:B------:R-:W-:Y:S02]  /*1d5d0*/  ISETP.GT.U32.AND P5, PT, R9, R23, PT ;  /* 0x000000170900720c */ /* 0x000fe40003fa4070 */
[----:B------:R-:W-:-:S07]  /*1d5e0*/  IADD3 R2, P6, PT, R11, R8, RZ ;  /* 0x000000080b027210 */ /* 0x000fce0007fde0ff */
[----:B------:R-:W-:Y:S02]  /*1d5f0*/  @!P3 IMAD.IADD R4, R4, 0x1, -R9 ;  /* 0x000000010404b824 */ /* 0x000fe400078e0a09 */
[----:B0-----:R-:W-:Y:S01]  /*1d600*/  @P0 IMAD.MOV.U32 R16, RZ, RZ, R3 ;  /* 0x000000ffff100224 */ /* 0x001fe200078e0003 */
[----:B-1----:R-:W-:Y:S01]  /*1d610*/  LEA.HI.X.SX32 R3, R11, R5, 0x1, P6 ;  /* 0x000000050b037211 */ /* 0x002fe200030f0eff */
[----:B------:R-:W-:Y:S02]  /*1d620*/  IMAD.MOV.U32 R11, RZ, RZ, R4 ;  /* 0x000000ffff0b7224 */ /* 0x000fe400078e0004 */
[----:B------:R-:W-:Y:S01]  /*1d630*/  @P0 IMAD.MOV.U32 R17, RZ, RZ, R13 ;  /* 0x000000ffff110224 */ /* 0x000fe200078e000d */
[----:B------:R-:W-:Y:S01]  /*1d640*/  SEL R13, R47, R12, !P1 ;  /* 0x0000000c2f0d7207 */ /* 0x000fe20004800000 */
[----:B------:R-:W-:-:S03]  /*1d650*/  @!P5 IMAD.IADD R23, R23, 0x1, -R9 ;  /* 0x000000011717d824 */ /* 0x000fc600078e0a09 */
[----:B------:R0:W4:Y:S01]  /*1d660*/  @P0 LDG.E.U8 R58, desc[UR20][R16.64] ;  /* 0x00000014103a0981 */ /* 0x000122000c1e1100 */
[----:B------:R-:W-:Y:S01]  /*1d670*/  IMAD R13, R13, UR6, RZ ;  /* 0x000000060d0d7c24 */ /* 0x000fe2000f8e02ff */
[----:B------:R-:W-:Y:S01]  /*1d680*/  PRMT R56, RZ, 0x7610, R56 ;  /* 0x00007610ff387816 */ /* 0x000fe20000000038 */
[----:B------:R-:W1:Y:S01]  /*1d690*/  LDCU UR6, c[0x0][0x3b0] ;  /* 0x00007600ff0677ac */ /* 0x000e620008000800 */
[----:B0-----:R-:W-:Y:S02]  /*1d6a0*/  @P0 IMAD.MOV.U32 R16, RZ, RZ, R2 ;  /* 0x000000ffff100224 */ /* 0x001fe400078e0002 */
[----:B------:R-:W-:-:S05]  /*1d6b0*/  @P0 IMAD.MOV.U32 R17, RZ, RZ, R3 ;  /* 0x000000ffff110224 */ /* 0x000fca00078e0003 */
[----:B------:R0:W4:Y:S01]  /*1d6c0*/  @P0 LDG.E.U8 R57, desc[UR20][R16.64] ;  /* 0x0000001410390981 */ /* 0x000122000c1e1100 */
[----:B--2---:R-:W-:-:S03]  /*1d6d0*/  ISETP.GE.AND P2, PT, R19, RZ, PT ;  /* 0x000000ff1300720c */ /* 0x004fc60003f46270 */
[----:B------:R-:W2:Y:S01]  /*1d6e0*/  LDL.LU R19, [R1+0x98] ;  /* 0x0000980001137983 */ /* 0x000ea20000300800 */
[----:B------:R-:W-:-:S03]  /*1d6f0*/  ISETP.GT.U32.AND P3, PT, R9, R22, PT ;  /* 0x000000160900720c */ /* 0x000fc60003f64070 */
[----:B------:R-:W-:Y:S06]  /*1d700*/  STL [R1+0x790], R2 ;  /* 0x0007900201007387 */ /* 0x000fec0000100800 */
[----:B------:R-:W-:-:S04]  /*1d710*/  @!P2 IMAD.MOV R11, RZ, RZ, -R11 ;  /* 0x000000ffff0ba224 */ /* 0x000fc800078e0a0b */
[----:B------:R-:W-:Y:S01]  /*1d720*/  @!P3 IMAD.IADD R22, R22, 0x1, -R9 ;  /* 0x000000011616b824 */ /* 0x000fe200078e0a09 */
[----:B---3--:R-:W-:Y:S01]  /*1d730*/  ISETP.GT.U32.AND P6, PT, R9, R20, PT ;  /* 0x000000140900720c */ /* 0x008fe20003fc4070 */
[----:B------:R3:W-:Y:S01]  /*1d740*/  STL [R1+0x78c], R3 ;  /* 0x00078c0301007387 */ /* 0x0007e20000100800 */
[----:B------:R-:W-:Y:S02]  /*1d750*/  SEL R12, R47, R11, !P1 ;  /* 0x0000000b2f0c7207 */ /* 0x000fe40004800000 */
[----:B------:R-:W-:Y:S02]  /*1d760*/  ISETP.GT.U32.AND P2, PT, R9, R22, PT ;  /* 0x000000160900720c */ /* 0x000fe40003f44070 */
[----:B----4-:R-:W-:Y:S02]  /*1d770*/  ISETP.GE.AND P3, PT, R21, RZ, PT ;  /* 0x000000ff1500720c */ /* 0x010fe40003f66270 */
[----:B------:R-:W4:Y:S01]  /*1d780*/  LDL R21, [R1+0x163c] ;  /* 0x00163c0001157983 */ /* 0x000f220000100800 */
[----:B------:R-:W-:-:S03]  /*1d790*/  IMAD.MOV.U32 R11, RZ, RZ, R23 ;  /* 0x000000ffff0b7224 */ /* 0x000fc600078e0017 */
[----:B------:R-:W4:Y:S01]  /*1d7a0*/  LDL.LU R93, [R1+0x90] ;  /* 0x00009000015d7983 */ /* 0x000f220000300800 */
[----:B------:R-:W-:Y:S01]  /*1d7b0*/  IMAD R12, R12, UR4, RZ ;  /* 0x000000040c0c7c24 */ /* 0x000fe2000f8e02ff */
[----:B------:R-:W-:Y:S01]  /*1d7c0*/  PRMT R55, RZ, 0x7610, R55 ;  /* 0x00007610ff377816 */ /* 0x000fe20000000037 */
[--C-:B------:R-:W-:Y:S01]  /*1d7d0*/  @!P6 IMAD.IADD R20, R20, 0x1, -R9.reuse ;  /* 0x000000011414e824 */ /* 0x100fe200078e0a09 */
[-C--:B0-----:R-:W-:Y:S01]  /*1d7e0*/  IADD3 R16, P6, PT, R13, R8.reuse, RZ ;  /* 0x000000080d107210 */ /* 0x081fe20007fde0ff */
[----:B---3--:R-:W3:Y:S01]  /*1d7f0*/  LDL.LU R3, [R1+0x84] ;  /* 0x0000840001037983 */ /* 0x008ee20000300800 */
[----:B------:R-:W-:Y:S01]  /*1d800*/  @!P2 IMAD.IADD R22, R22, 0x1, -R9 ;  /* 0x000000011616a824 */ /* 0x000fe200078e0a09 */
[----:B------:R-:W0:Y:S01]  /*1d810*/  LDCU UR4, c[0x0][0x3b0] ;  /* 0x00007600ff0477ac */ /* 0x000e220008000800 */
[----:B------:R-:W-:Y:S01]  /*1d820*/  @!P3 IMAD.MOV R11, RZ, RZ, -R11 ;  /* 0x000000ffff0bb224 */ /* 0x000fe200078e0a0b */
[----:B------:R-:W-:Y:S01]  /*1d830*/  IADD3 R2, P3, PT, R12, R8, RZ ;  /* 0x000000080c027210 */ /* 0x000fe20007f7e0ff */
[----:B------:R-:W-:Y:S04]  /*1d840*/  STL [R1+0x7d0], R16 ;  /* 0x0007d01001007387 */ /* 0x000fe80000100800 */
[----:B------:R0:W-:Y:S01]  /*1d850*/  STL [R1+0x810], R2 ;  /* 0x0008100201007387 */ /* 0x0001e20000100800 */
[----:B------:R-:W-:-:S03]  /*1d860*/  ISETP.GE.AND P2, PT, R18, RZ, PT ;  /* 0x000000ff1200720c */ /* 0x000fc60003f46270 */
[----:B------:R-:W3:Y:S01]  /*1d870*/  LDL R18, [R1+0x15d8] ;  /* 0x0015d80001127983 */ /* 0x000ee20000100800 */
[----:B------:R-:W-:Y:S02]  /*1d880*/  ISETP.GT.U32.AND P5, PT, R9, R20, PT ;  /* 0x000000140900720c */ /* 0x000fe40003fa4070 */
[----:B------:R-:W-:Y:S02]  /*1d890*/  LEA.HI.X.SX32 R17, R13, R5, 0x1, P6 ;  /* 0x000000050d117211 */ /* 0x000fe400030f0eff */
[----:B------:R-:W-:Y:S01]  /*1d8a0*/  SEL R14, R47, R11, !P1 ;  /* 0x0000000b2f0e7207 */ /* 0x000fe20004800000 */
[----:B------:R-:W-:Y:S01]  /*1d8b0*/  IMAD.MOV.U32 R11, RZ, RZ, R22 ;  /* 0x000000ffff0b7224 */ /* 0x000fe200078e0016 */
[----:B------:R-:W-:Y:S01]  /*1d8c0*/  LEA.HI.X.SX32 R4, R12, R5, 0x1, P3 ;  /* 0x000000050c047211 */ /* 0x000fe200018f0eff */
[----:B------:R-:W-:Y:S02]  /*1d8d0*/  @P0 IMAD.MOV.U32 R12, RZ, RZ, R16 ;  /* 0x000000ffff0c0224 */ /* 0x000fe400078e0010 */
[----:B------:R-:W-:Y:S01]  /*1d8e0*/  @P0 IMAD.MOV.U32 R13, RZ, RZ, R17 ;  /* 0x000000ffff0d0224 */ /* 0x000fe200078e0011 */
[----:B------:R-:W-:Y:S01]  /*1d8f0*/  STL [R1+0x7cc], R17 ;  /* 0x0007cc1101007387 */ /* 0x000fe20000100800 */
[----:B------:R-:W-:Y:S01]  /*1d900*/  IMAD R14, R14, UR5, RZ ;  /* 0x000000050e0e7c24 */ /* 0x000fe2000f8e02ff */
[----:B------:R-:W-:Y:S01]  /*1d910*/  PRMT R54, RZ, 0x7610, R54 ;  /* 0x00007610ff367816 */ /* 0x000fe20000000036 */
[----:B------:R-:W-:Y:S01]  /*1d920*/  @!P2 IMAD.MOV R11, RZ, RZ, -R11 ;  /* 0x000000ffff0ba224 */ /* 0x000fe200078e0a0b */
[----:B------:R0:W-:Y:S01]  /*1d930*/  STL [R1+0x80c], R4 ;  /* 0x00080c0401007387 */ /* 0x0001e20000100800 */
[----:B------:R-:W-:Y:S01]  /*1d940*/  @!P5 IMAD.IADD R20, R20, 0x1, -R9 ;  /* 0x000000011414d824 */ /* 0x000fe200078e0a09 */
[----:B------:R-:W1:Y:S02]  /*1d950*/  LDCU UR5, c[0x0][0x3b0] ;  /* 0x00007600ff0577ac */ /* 0x000e640008000800 */
[----:B------:R0:W3:Y:S02]  /*1d960*/  @P0 LDG.E.U8 R56, desc[UR20][R12.64] ;  /* 0x000000140c380981 */ /* 0x0000e4000c1e1100 */
[----:B0-----:R-:W-:Y:S01]  /*1d970*/  @P0 IMAD.MOV.U32 R12, RZ, RZ, R2 ;  /* 0x000000ffff0c0224 */ /* 0x001fe200078e0002 */
[----:B------:R-:W-:Y:S01]  /*1d980*/  IADD3 R2, P5, PT, R14, R8, RZ ;  /* 0x000000080e027210 */ /* 0x000fe20007fbe0ff */
[----:B------:R-:W-:-:S03]  /*1d990*/  @P0 IMAD.MOV.U32 R13, RZ, RZ, R4 ;  /* 0x000000ffff0d0224 */ /* 0x000fc600078e0004 */
[----:B------:R-:W-:Y:S02]  /*1d9a0*/  LEA.HI.X.SX32 R4, R14, R5, 0x1, P5 ;  /* 0x000000050e047211 */ /* 0x000fe400028f0eff */
[----:B------:R0:W3:Y:S02]  /*1d9b0*/  @P0 LDG.E.U8 R55, desc[UR20][R12.64] ;  /* 0x000000140c370981 */ /* 0x0000e4000c1e1100 */
[----:B0-----:R-:W-:Y:S01]  /*1d9c0*/  SEL R12, R47, R11, !P1 ;  /* 0x0000000b2f0c7207 */ /* 0x001fe20004800000 */
[----:B------:R-:W-:-:S04]  /*1d9d0*/  IMAD.MOV.U32 R11, RZ, RZ, R20 ;  /* 0x000000ffff0b7224 */ /* 0x000fc800078e0014 */
[----:B------:R-:W-:Y:S01]  /*1d9e0*/  IMAD R14, R12, UR7, RZ ;  /* 0x000000070c0e7c24 */ /* 0x000fe2000f8e02ff */
[----:B------:R-:W-:Y:S01]  /*1d9f0*/  PRMT R53, RZ, 0x7610, R53 ;  /* 0x00007610ff357816 */ /* 0x000fe20000000035 */
[----:B------:R-:W-:Y:S01]  /*1da00*/  @P0 IMAD.MOV.U32 R12, RZ, RZ, R2 ;  /* 0x000000ffff0c0224 */ /* 0x000fe200078e0002 */
[----:B------:R-:W-:Y:S01]  /*1da10*/  PRMT R52, RZ, 0x7610, R52 ;  /* 0x00007610ff347816 */ /* 0x000fe20000000034 */
[----:B------:R-:W-:Y:S01]  /*1da20*/  @P0 IMAD.MOV.U32 R13, RZ, RZ, R4 ;  /* 0x000000ffff0d0224 */ /* 0x000fe200078e0004 */
[----:B------:R-:W-:Y:S01]  /*1da30*/  PRMT R51, RZ, 0x7610, R51 ;  /* 0x00007610ff337816 */ /* 0x000fe20000000033 */
[----:B------:R-:W0:Y:S03]  /*1da40*/  LDCU UR7, c[0x0][0x3b0] ;  /* 0x00007600ff0777ac */ /* 0x000e260008000800 */
[----:B------:R0:W3:Y:S01]  /*1da50*/  @P0 LDG.E.U8 R54, desc[UR20][R12.64] ;  /* 0x000000140c360981 */ /* 0x0000e2000c1e1100 */
[----:B--2---:R-:W-:-:S13]  /*1da60*/  ISETP.GT.U32.AND P6, PT, R9, R19, PT ;  /* 0x000000130900720c */ /* 0x004fda0003fc4070 */
[----:B------:R-:W-:-:S05]  /*1da70*/  @!P6 IMAD.IADD R19, R19, 0x1, -R9 ;  /* 0x000000011313e824 */ /* 0x000fca00078e0a09 */
[----:B------:R-:W-:Y:S02]  /*1da80*/  ISETP.GT.U32.AND P6, PT, R9, R19, PT ;  /* 0x000000130900720c */ /* 0x000fe40003fc4070 */
[----:B----4-:R-:W-:Y:S02]  /*1da90*/  ISETP.GE.AND P3, PT, R21, RZ, PT ;  /* 0x000000ff1500720c */ /* 0x010fe40003f66270 */
[----:B------:R-:W2:Y:S01]  /*1daa0*/  LDL.LU R21, [R1+0x80] ;  /* 0x0000800001157983 */ /* 0x000ea20000300800 */
[----:B------:R-:W-:-:S03]  /*1dab0*/  ISETP.GT.U32.AND P2, PT, R9, R93, PT ;  /* 0x0000005d0900720c */ /* 0x000fc60003f44070 */
[----:B------:R4:W-:Y:S04]  /*1dac0*/  STL [R1+0x850], R2 ;  /* 0x0008500201007387 */ /* 0x0009e80000100800 */
[----:B------:R0:W-:Y:S04]  /*1dad0*/  STL [R1+0x84c], R4 ;  /* 0x00084c0401007387 */ /* 0x0001e80000100800 */
[----:B------:R-:W2:Y:S02]  /*1dae0*/  LDL R20, [R1+0x1664] ;  /* 0x0016640001147983 */ /* 0x000ea40000100800 */
[----:B------:R-:W-:-:S02]  /*1daf0*/  @!P2 IMAD.IADD R93, R93, 0x1, -R9 ;  /* 0x000000015d5da824 */ /* 0x000fc400078e0a09 */
[----:B------:R-:W2:Y:S01]  /*1db00*/  LDL.LU R23, [R1+0x70] ;  /* 0x0000700001177983 */ /* 0x000ea20000300800 */
[----:B------:R-:W-:Y:S01]  /*1db10*/  @!P3 IMAD.MOV R11, RZ, RZ, -R11 ;  /* 0x000000ffff0bb224 */ /* 0x000fe200078e0a0b */
[----:B---3--:R-:W-:Y:S02]  /*1db20*/  ISETP.GE.AND P2, PT, R18, RZ, PT ;  /* 0x000000ff1200720c */ /* 0x008fe40003f46270 */
[----:B------:R-:W3:Y:S01]  /*1db30*/  LDL R18, [R1+0x1608] ;  /* 0x0016080001127983 */ /* 0x000ee20000100800 */
[CC--:B----4-:R-:W-:Y:S01]  /*1db40*/  IADD3 R2, P3, PT, R14.reuse, R8.reuse, RZ ;  /* 0x000000080e027210 */ /* 0x0d0fe20007f7e0ff */
[----:B------:R-:W-:Y:S01]  /*1db50*/  @!P6 IMAD.IADD R19, R19, 0x1, -R9 ;  /* 0x000000011313e824 */ /* 0x000fe200078e0a09 */
[----:B------:R-:W-:Y:S02]  /*1db60*/  SEL R11, R47, R11, !P1 ;  /* 0x0000000b2f0b7207 */ /* 0x000fe40004800000 */
[----:B0-----:R-:W-:Y:S01]  /*1db70*/  LEA.HI.X.SX32 R4, R14, R5, 0x1, P3 ;  /* 0x000000050e047211 */ /* 0x001fe200018f0eff */
[----:B------:R0:W-:Y:S02]  /*1db80*/  STL [R1+0x890], R2 ;  /* 0x0008900201007387 */ /* 0x0001e40000100800 */
[----:B------:R-:W-:Y:S01]  /*1db90*/  IMAD R14, R11, UR4, RZ ;  /* 0x000000040b0e7c24 */ /* 0x000fe2000f8e02ff */
[----:B------:R-:W-:Y:S01]  /*1dba0*/  ISETP.GT.U32.AND P5, PT, R9, R3, PT ;  /* 0x000000030900720c */ /* 0x000fe20003fa4070 */
[----:B------:R4:W-:Y:S01]  /*1dbb0*/  STL [R1+0x88c], R4 ;  /* 0x00088c0401007387 */ /* 0x0009e20000100800 */
[----:B------:R-:W-:Y:S01]  /*1dbc0*/  IMAD.MOV.U32 R11, RZ, RZ, R19 ;  /* 0x000000ffff0b7224 */ /* 0x000fe200078e0013 */
[----:B------:R-:W1:Y:S02]  /*1dbd0*/  LDCU UR4, c[0x0][0x3b0] ;  /* 0x00007600ff0477ac */ /* 0x000e640008000800 */
[----:B------:R-:W3:Y:S04]  /*1dbe0*/  LDL.LU R22, [R1+0x68] ;  /* 0x0000680001167983 */ /* 0x000ee80000300800 */
[----:B------:R-:W3:Y:S01]  /*1dbf0*/  LDL R19, [R1+0x1694] ;  /* 0x0016940001137983 */ /* 0x000ee20000100800 */
[----:B------:R-:W-:Y:S01]  /*1dc00*/  @P0 IMAD.MOV.U32 R12, RZ, RZ, R2 ;  /* 0x000000ffff0c0224 */ /* 0x000fe200078e0002 */
[----:B0-----:R-:W-:-:S02]  /*1dc10*/  IADD3 R2, P6, PT, R14, R8, RZ ;  /* 0x000000080e027210 */ /* 0x001fc40007fde0ff */
[----:B------:R-:W-:Y:S02]  /*1dc20*/  @!P5 IMAD.IADD R3, R3, 0x1, -R9 ;  /* 0x000000010303d824 */ /* 0x000fe400078e0a09 */
[----:B------:R-:W-:Y:S01]  /*1dc30*/  @P0 IMAD.MOV.U32 R13, RZ, RZ, R4 ;  /* 0x000000ffff0d0224 */ /* 0x000fe200078e0004 */
[----:B----4-:R-:W-:Y:S01]  /*1dc40*/  LEA.HI.X.SX32 R4, R14, R5, 0x1, P6 ;  /* 0x000000050e047211 */ /* 0x010fe200030f0eff */
[----:B------:R-:W-:Y:S01]  /*1dc50*/  @!P2 IMAD.MOV R11, RZ, RZ, -R11 ;  /* 0x000000ffff0ba224 */ /* 0x000fe200078e0a0b */
[----:B------:R-:W-:Y:S01]  /*1dc60*/  ISETP.GT.U32.AND P3, PT, R9, R3, PT ;  /* 0x000000030900720c */ /* 0x000fe20003f64070 */
[----:B------:R-:W-:Y:S03]  /*1dc70*/  STL [R1+0x8d0], R2 ;  /* 0x0008d00201007387 */ /* 0x000fe60000100800 */
[----:B------:R-:W-:Y:S01]  /*1dc80*/  SEL R11, R47, R11, !P1 ;  /* 0x0000000b2f0b7207 */ /* 0x000fe20004800000 */
[----:B------:R0:W4:Y:S04]  /*1dc90*/  @P0 LDG.E.U8 R53, desc[UR20][R12.64] ;  /* 0x000000140c350981 */ /* 0x000128000c1e1100 */
[----:B------:R0:W-:Y:S01]  /*1dca0*/  STL [R1+0x8cc], R4 ;  /* 0x0008cc0401007387 */ /* 0x0001e20000100800 */
[----:B-1----:R-:W-:Y:S01]  /*1dcb0*/  IMAD R11, R11, UR5, RZ ;  /* 0x000000050b0b7c24 */ /* 0x002fe2000f8e02ff */
[----:B------:R-:W-:Y:S01]  /*1dcc0*/  ISETP.GT.U32.AND P5, PT, R9, R93, PT ;  /* 0x0000005d0900720c */ /* 0x000fe20003fa4070 */
[----:B------:R-:W1:Y:S01]  /*1dcd0*/  LDCU UR5, c[0x0][0x3b0] ;  /* 0x00007600ff0577ac */ /* 0x000e620008000800 */
[----:B0-----:R-:W-:-:S02]  /*1dce0*/  @P0 IMAD.MOV.U32 R13, RZ, RZ, R4 ;  /* 0x000000ffff0d0224 */ /* 0x001fc400078e0004 */
[----:B------:R-:W4:Y:S01]  /*1dcf0*/  LDL R4, [R1+0x16a0] ;  /* 0x0016a00001047983 */ /* 0x000f220000100800 */
[----:B------:R-:W-:Y:S02]  /*1dd00*/  @P0 IMAD.MOV.U32 R12, RZ, RZ, R2 ;  /* 0x000000ffff0c0224 */ /* 0x000fe400078e0002 */
[----:B------:R-:W-:Y:S01]  /*1dd10*/  @!P3 IMAD.IADD R3, R3, 0x1, -R9 ;  /* 0x000000010303b824 */ /* 0x000fe200078e0a09 */
[----:B------:R-:W-:Y:S02]  /*1dd20*/  IADD3 R2, P3, PT, R11, R8, RZ ;  /* 0x000000080b027210 */ /* 0x000fe40007f7e0ff */
[----:B--2---:R-:W-:Y:S02]  /*1dd30*/  ISETP.GT.U32.AND P2, PT, R9, R21, PT ;  /* 0x000000150900720c */ /* 0x004fe40003f44070 */
[----:B------:R-:W-:-:S11]  /*1dd40*/  ISETP.GE.AND P6, PT, R20, RZ, PT ;  /* 0x000000ff1400720c */ /* 0x000fd60003fc6270 */
[--C-:B------:R-:W-:Y:S01]  /*1dd50*/  @!P2 IMAD.IADD R21, R21, 0x1, -R9.reuse ;  /* 0x000000011515a824 */ /* 0x100fe200078e0a09 */
[----:B------:R-:W2:Y:S01]  /*1dd60*/  LDL.LU R20, [R1+0x5c] ;  /* 0x00005c0001147983 */ /* 0x000ea20000300800 */
[----:B------:R-:W-:Y:S01]  /*1dd70*/  LEA.HI.X.SX32 R11, R11, R5, 0x1, P3 ;  /* 0x000000050b0b7211 */ /* 0x000fe200018f0eff */
[----:B------:R-:W-:Y:S02]  /*1dd80*/  @!P5 IMAD.IADD R93, R93, 0x1, -R9 ;  /* 0x000000015d5dd824 */ /* 0x000fe400078e0a09 */
[----:B------:R0:W2:Y:S01]  /*1dd90*/  @P0 LDG.E.U8 R52, desc[UR20][R12.64] ;  /* 0x000000140c340981 */ /* 0x0000a2000c1e1100 */
[----:B---3--:R-:W-:-:S03]  /*1dda0*/  ISETP.GE.AND P2, PT, R18, RZ, PT ;  /* 0x000000ff1200720c */ /* 0x008fc60003f46270 */
[----:B------:R-:W-:Y:S01]  /*1ddb0*/  STL [R1+0x910], R2 ;  /* 0x0009100201007387 */ /* 0x000fe20000100800 */
[----:B------:R-:W-:-:S03]  /*1ddc0*/  @P0 IMAD.MOV.U32 R17, RZ, RZ, R11 ;  /* 0x000000ffff110224 */ /* 0x000fc600078e000b */
[----:B------:R-:W3:Y:S04]  /*1ddd0*/  LDL.LU R18, [R1+0x54] ;  /* 0x0000540001127983 */ /* 0x000ee80000300800 */
[----:B------:R0:W-:Y:S02]  /*1dde0*/  STL [R1+0x90c], R11 ;  /* 0x00090c0b01007387 */ /* 0x0001e40000100800 */
[----:B0-----:R-:W-:-:S04]  /*1ddf0*/  IMAD.MOV.U32 R11, RZ, RZ, R3 ;  /* 0x000000ffff0b7224 */ /* 0x001fc800078e0003 */
[----:B------:R-:W-:Y:S01]  /*1de00*/  @!P2 IMAD.MOV R11, RZ, RZ, -R11 ;  /* 0x000000ffff0ba224 */ /* 0x000fe200078e0a0b */
[----:B------:R-:W-:Y:S02]  /*1de10*/  ISETP.GE.AND P2, PT, R19, RZ, PT ;  /* 0x000000ff1300720c */ /* 0x000fe40003f46270 */
[----:B------:R-:W3:Y:S01]  /*1de20*/  LDL R19, [R1+0x16ac] ;  /* 0x0016ac0001137983 */ /* 0x000ee20000100800 */
[----:B------:R-:W-:Y:S01]  /*1de30*/  ISETP.GT.U32.AND P5, PT, R9, R23, PT ;  /* 0x000000170900720c */ /* 0x000fe20003fa4070 */
[----:B------:R-:W-:-:S04]  /*1de40*/  IMAD.MOV.U32 R12, RZ, RZ, R93 ;  /* 0x000000ffff0c7224 */ /* 0x000fc800078e005d */
[----:B------:R-:W-:Y:S01]  /*1de50*/  @!P6 IMAD.MOV R12, RZ, RZ, -R12 ;  /* 0x000000ffff0ce224 */ /* 0x000fe200078e0a0c */
[C---:B------:R-:W-:Y:S02]  /*1de60*/  ISETP.GT.U32.AND P6, PT, R9.reuse, R22, PT ;  /* 0x000000160900720c */ /* 0x040fe40003fc4070 */
[----:B------:R-:W-:Y:S02]  /*1de70*/  ISETP.GT.U32.AND P3, PT, R9, R21, PT ;  /* 0x000000150900720c */ /* 0x000fe40003f64070 */
[----:B------:R-:W-:-:S03]  /*1de80*/  SEL R12, R47, R12, !P1 ;  /* 0x0000000c2f0c7207 */ /* 0x000fc60004800000 */
[--C-:B------:R-:W-:Y:S02]  /*1de90*/  @!P5 IMAD.IADD R23, R23, 0x1, -R9.reuse ;  /* 0x000000011717d824 */ /* 0x100fe400078e0a09 */
[----:B------:R-:W-:Y:S01]  /*1dea0*/  IMAD R13, R12, UR4, RZ ;  /* 0x000000040c0d7c24 */ /* 0x000fe2000f8e02ff */
[----:B------:R-:W-:Y:S01]  /*1deb0*/  SEL R11, R47, R11, !P1 ;  /* 0x0000000b2f0b7207 */ /* 0x000fe20004800000 */
[----:B------:R-:W-:Y:S01]  /*1dec0*/  @P0 IMAD.MOV.U32 R16, RZ, RZ, R2 ;  /* 0x000000ffff100224 */ /* 0x000fe200078e0002 */
[----:B------:R-:W-:Y:S01]  /*1ded0*/  ISETP.GT.U32.AND P5, PT, R9, R23, PT ;  /* 0x000000170900720c */ /* 0x000fe20003fa4070 */
[--C-:B------:R-:W-:Y:S01]  /*1dee0*/  @!P6 IMAD.IADD R22, R22, 0x1, -R9.reuse ;  /* 0x000000011616e824 */ /* 0x100fe200078e0a09 */
[-C--:B------:R-:W-:Y:S01]  /*1def0*/  IADD3 R3, P6, PT, R13, R8.reuse, RZ ;  /* 0x000000080d037210 */ /* 0x080fe20007fde0ff */
[----:B------:R-:W-:Y:S01]  /*1df00*/  @!P3 IMAD.IADD R21, R21, 0x1, -R9 ;  /* 0x000000011515b824 */ /* 0x000fe200078e0a09 */
[----:B----4-:R-:W-:Y:S01]  /*1df10*/  ISETP.GE.AND P3, PT, R4, RZ, PT ;  /* 0x000000ff0400720c */ /* 0x010fe20003f66270 */
[----:B-1----:R-:W-:Y:S01]  /*1df20*/  IMAD R11, R11, UR5, RZ ;  /* 0x000000050b0b7c24 */ /* 0x002fe2000f8e02ff */
[-C--:B------:R-:W-:Y:S01]  /*1df30*/  LEA.HI.X.SX32 R4, R13, R5.reuse, 0x1, P6 ;  /* 0x000000050d047211 */ /* 0x080fe200030f0eff */
[----:B------:R0:W-:Y:S01]  /*1df40*/  STL [R1+0x950], R3 ;  /* 0x0009500301007387 */ /* 0x0001e20000100800 */
[----:B------:R-:W-:Y:S01]  /*1df50*/  IMAD.MOV.U32 R12, RZ, RZ, R21 ;  /* 0x000000ffff0c7224 */ /* 0x000fe200078e0015 */
[----:B------:R-:W1:Y:S02]  /*1df60*/  LDCU UR4, c[0x0][0x3b0] ;  /* 0x00007600ff0477ac */ /* 0x000e640008000800 */
[----:B------:R4:W-:Y:S02]  /*1df70*/  STL [R1+0x94c], R4 ;  /* 0x00094c0401007387 */ /* 0x0009e40000100800 */
[----:B------:R-:W-:Y:S01]  /*1df80*/  @!P5 IMAD.IADD R23, R23, 0x1, -R9 ;  /* 0x000000011717d824 */ /* 0x000fe200078e0a09 */
[----:B------:R-:W-:Y:S01]  /*1df90*/  PRMT R50, RZ, 0x7610, R50 ;  /* 0x00007610ff327816 */ /* 0x000fe20000000032 */
[----:B------:R-:W4:Y:S01]  /*1dfa0*/  LDL R21, [R1+0x16b8] ;  /* 0x0016b80001157983 */ /* 0x000f220000100800 */
[----:B------:R-:W-:Y:S01]  /*1dfb0*/  @!P2 IMAD.MOV R12, RZ, RZ, -R12 ;  /* 0x000000ffff0ca224 */ /* 0x000fe200078e0a0c */
[C---:B------:R-:W-:Y:S01]  /*1dfc0*/  IADD3 R2, P2, PT, R11.reuse, R8, RZ ;  /* 0x000000080b027210 */ /* 0x040fe20007f5e0ff */
[----:B------:R-:W1:Y:S01]  /*1dfd0*/  LDCU UR5, c[0x0][0x3b0] ;  /* 0x00007600ff0577ac */ /* 0x000e620008000800 */
[----:B------:R0:W4:Y:S04]  /*1dfe0*/  @P0 LDG.E.U8 R51, desc[UR20][R16.64] ;  /* 0x0000001410330981 */ /* 0x000128000c1e1100 */
[----:B------:R1:W-:Y:S01]  /*1dff0*/  STL [R1+0x990], R2 ;  /* 0x0009900201007387 */ /* 0x0003e20000100800 */
[----:B0-----:R-:W-:Y:S01]  /*1e000*/  @P0 IMAD.MOV.U32 R16, RZ, RZ, R3 ;  /* 0x000000ffff100224 */ /* 0x001fe200078e0003 */
[----:B------:R-:W-:-:S05]  /*1e010*/  LEA.HI.X.SX32 R3, R11, R5, 0x1, P2 ;  /* 0x000000050b037211 */ /* 0x000fca00010f0eff */
[----:B------:R0:W-:Y:S01]  /*1e020*/  STL [R1+0x98c], R3 ;  /* 0x00098c0301007387 */ /* 0x0001e20000100800 */
[----:B--2---:R-:W-:-:S13]  /*1e030*/  ISETP.GT.U32.AND P5, PT, R9, R20, PT ;  /* 0x000000140900720c */ /* 0x004fda0003fa4070 */
[----:B------:R-:W-:Y:S01]  /*1e040*/  @!P5 IMAD.IADD R20, R20, 0x1, -R9 ;  /* 0x000000011414d824 */ /* 0x000fe200078e0a09 */
[----:B---3--:R-:W-:Y:S02]  /*1e050*/  ISETP.GE.AND P5, PT, R19, RZ, PT ;  /* 0x000000ff1300720c */ /* 0x008fe40003fa6270 */
[----:B------:R-:W2:Y:S01]  /*1e060*/  LDL R19, [R1+0x16c8] ;  /* 0x0016c80001137983 */ /* 0x000ea20000100800 */
[C---:B------:R-:W-:Y:S01]  /*1e070*/  ISETP.GT.U32.AND P6, PT, R9.reuse, R22, PT ;  /* 0x000000160900720c */ /* 0x040fe20003fc4070 */
[----:B------:R-:W-:Y:S02]  /*1e080*/  IMAD.MOV.U32 R11, RZ, RZ, R23 ;  /* 0x000000ffff0b7224 */ /* 0x000fe400078e0017 */
[----:B------:R-:W-:Y:S02]  /*1e090*/  @P0 IMAD.MOV.U32 R17, RZ, RZ, R4 ;  /* 0x000000ffff110224 */ /* 0x000fe400078e0004 */
[----:B------:R-:W-:Y:S01]  /*1e0a0*/  @!P3 IMAD.MOV R11, RZ, RZ, -R11 ;  /* 0x000000ffff0bb224 */ /* 0x000fe200078e0a0b */
[----:B------:R-:W-:Y:S01]  /*1e0b0*/  ISETP.GT.U32.AND P3, PT, R9, R20, PT ;  /* 0x000000140900720c */ /* 0x000fe20003f64070 */
[----:B----4-:R-:W3:Y:S01]  /*1e0c0*/  LDL.LU R4, [R1+0x1b0] ;  /* 0x0001b00001047983 */ /* 0x010ee20000300800 */
[----:B------:R-:W-:-:S02]  /*1e0d0*/  SEL R13, R47, R12, !P1 ;  /* 0x0000000c2f0d7207 */ /* 0x000fc40004800000 */
[----:B------:R-:W-:Y:S01]  /*1e0e0*/  SEL R12, R47, R11, !P1 ;  /* 0x0000000b2f0c7207 */ /* 0x000fe20004800000 */
[----:B------:R4:W3:Y:S01]  /*1e0f0*/  @P0 LDG.E.U8 R50, desc[UR20][R16.64] ;  /* 0x0000001410320981 */ /* 0x0008e2000c1e1100 */
[----:B------:R-:W-:Y:S01]  /*1e100*/  PRMT R49, RZ, 0x7610, R49 ;  /* 0x00007610ff317816 */ /* 0x000fe20000000031 */
[----:B------:R-:W-:Y:S01]  /*1e110*/  @!P6 IMAD.IADD R22, R22, 0x1, -R9 ;  /* 0x000000011616e824 */ /* 0x000fe200078e0a09 */
[----:B------:R-:W-:Y:S01]  /*1e120*/  ISETP.GT.U32.AND P2, PT, R9, R18, PT ;  /* 0x000000120900720c */ /* 0x000fe20003f44070 */
[----:B------:R-:W-:Y:S01]  /*1e130*/  IMAD R13, R13, UR6, RZ ;  /* 0x000000060d0d7c24 */ /* 0x000fe2000f8e02ff */
[----:B------:R-:W-:Y:S01]  /*1e140*/  PRMT R48, RZ, 0x7610, R48 ;  /* 0x00007610ff307816 */ /* 0x000fe20000000030 */
[----:B------:R-:W-:Y:S01]  /*1e150*/  IMAD.MOV.U32 R11, RZ, RZ, R22 ;  /* 0x000000ffff0b7224 */ /* 0x000fe200078e0016 */
[----:B------:R-:W-:Y:S01]  /*1e160*/  PRMT R46, RZ, 0x7610, R46 ;  /* 0x00007610ff2e7816 */ /* 0x000fe2000000002e */
[----:B-1----:R-:W-:Y:S01]  /*1e170*/  IMAD R12, R12, UR4, RZ ;  /* 0x000000040c0c7c24 */ /* 0x002fe2000f8e02ff */
[----:B------:R-:W-:Y:S01]  /*1e180*/  PRMT R45, RZ, 0x7610, R45 ;  /* 0x00007610ff2d7816 */ /* 0x000fe2000000002d */
[----:B----4-:R-:W-:Y:S01]  /*1e190*/  @P0 IMAD.MOV.U32 R16, RZ, RZ, R2 ;  /* 0x000000ffff100224 */ /* 0x010fe200078e0002 */
[----:B------:R-:W1:Y:S01]  /*1e1a0*/  LDCU UR4, c[0x0][0x3b0] ;  /* 0x00007600ff0477ac */ /* 0x000e620008000800 */
[----:B------:R-:W-:-:S02]  /*1e1b0*/  @P0 IMAD.MOV.U32 R17, RZ, RZ, R3 ;  /* 0x000000ffff110224 */ /* 0x000fc400078e0003 */
[----:B------:R-:W-:Y:S01]  /*1e1c0*/  @!P5 IMAD.MOV R11, RZ, RZ, -R11 ;  /* 0x000000ffff0bd224 */ /* 0x000fe200078e0a0b */
[----:B------:R-:W-:Y:S01]  /*1e1d0*/  PRMT R44, RZ, 0x7610, R44 ;  /* 0x00007610ff2c7816 */ /* 0x000fe2000000002c */
[--C-:B------:R-:W-:Y:S01]  /*1e1e0*/  @!P3 IMAD.IADD R20, R20, 0x1, -R9.reuse ;  /* 0x000000011414b824 */ /* 0x100fe200078e0a09 */
[----:B------:R4:W3:Y:S01]  /*1e1f0*/  @P0 LDG.E.U8 R49, desc[UR20][R16.64] ;  /* 0x0000001410310981 */ /* 0x0008e2000c1e1100 */
[-C--:B------:R-:W-:Y:S01]  /*1e200*/  IADD3 R2, P5, PT, R12, R8.reuse, RZ ;  /* 0x000000080c027210 */ /* 0x080fe20007fbe0ff */
[----:B------:R-:W-:Y:S01]  /*1e210*/  @!P2 IMAD.IADD R18, R18, 0x1, -R9 ;  /* 0x000000011212a824 */ /* 0x000fe200078e0a09 */
[----:B------:R-:W-:Y:S01]  /*1e220*/  ISETP.GE.AND P3, PT, R21, RZ, PT ;  /* 0x000000ff1500720c */ /* 0x000fe20003f66270 */
[----:B------:R-:W1:Y:S01]  /*1e230*/  LDCU UR6, c[0x0][0x3b0] ;  /* 0x00007600ff0677ac */ /* 0x000e620008000800 */
[----:B----4-:R-:W-:-:S04]  /*1e240*/  IADD3 R16, P6, PT, R13, R8, RZ ;  /* 0x000000080d107210 */ /* 0x010fc80007fde0ff */
[-C--:B------:R-:W-:Y:S01]  /*1e250*/  LEA.HI.X.SX32 R17, R13, R5.reuse, 0x1, P6 ;  /* 0x000000050d117211 */ /* 0x080fe200030f0eff */
[----:B------:R-:W-:Y:S01]  /*1e260*/  STL [R1+0x9d0], R16 ;  /* 0x0009d01001007387 */ /* 0x000fe20000100800 */
[----:B0-----:R-:W-:Y:S01]  /*1e270*/  LEA.HI.X.SX32 R3, R12, R5, 0x1, P5 ;  /* 0x000000050c037211 */ /* 0x001fe200028f0eff */
[----:B------:R-:W-:Y:S02]  /*1e280*/  @P0 IMAD.MOV.U32 R12, RZ, RZ, R16 ;  /* 0x000000ffff0c0224 */ /* 0x000fe400078e0010 */
[----:B------:R0:W-:Y:S01]  /*1e290*/  STL [R1+0xa10], R2 ;  /* 0x000a100201007387 */ /* 0x0001e20000100800 */
[----:B------:R-:W-:-:S03]  /*1e2a0*/  @P0 IMAD.MOV.U32 R13, RZ, RZ, R17 ;  /* 0x000000ffff0d0224 */ /* 0x000fc600078e0011 */
[----:B------:R-:W4:Y:S01]  /*1e2b0*/  LDL R21, [R1+0x1590] ;  /* 0x0015900001157983 */ /* 0x000f220000100800 */
[----:B------:R-:W-:Y:S01]  /*1e2c0*/  SEL R14, R47, R11, !P1 ;  /* 0x0000000b2f0e7207 */ /* 0x000fe20004800000 */
[----:B------:R-:W-:Y:S01]  /*1e2d0*/  IMAD.MOV.U32 R11, RZ, RZ, R20 ;  /* 0x000000ffff0b7224 */ /* 0x000fe200078e0014 */
[C---:B------:R-:W-:Y:S01]  /*1e2e0*/  ISETP.GT.U32.AND P2, PT, R9.reuse, R18, PT ;  /* 0x000000120900720c */ /* 0x040fe20003f44070 */
[----:B------:R0:W4:Y:S01]  /*1e2f0*/  @P0 LDG.E.U8 R48, desc[UR20][R12.64] ;  /* 0x000000140c300981 */ /* 0x000122000c1e1100 */
[----:B------:R-:W-:Y:S01]  /*1e300*/  ISETP.GT.U32.AND P6, PT, R9, R42, PT ;  /* 0x0000002a0900720c */ /* 0x000fe20003fc4070 */
[----:B------:R-:W-:Y:S01]  /*1e310*/  IMAD R14, R14, UR5, RZ ;  /* 0x000000050e0e7c24 */ /* 0x000fe2000f8e02ff */
[----:B------:R-:W1:Y:S01]  /*1e320*/  LDCU UR5, c[0x0][0x3b0] ;  /* 0x00007600ff0577ac */ /* 0x000e620008000800 */
[----:B------:R-:W-:Y:S01]  /*1e330*/  STL [R1+0x9cc], R17 ;  /* 0x0009cc1101007387 */ /* 0x000fe20000100800 */
[----:B------:R-:W-:-:S03]  /*1e340*/  @!P3 IMAD.MOV R11, RZ, RZ, -R11 ;  /* 0x000000ffff0bb224 */ /* 0x000fc600078e0a0b */
[----:B------:R1:W-:Y:S01]  /*1e350*/  STL [R1+0xa0c], R3 ;  /* 0x000a0c0301007387 */ /* 0x0003e20000100800 */
[----:B0-----:R-:W-:Y:S02]  /*1e360*/  @P0 IMAD.MOV.U32 R12, RZ, RZ, R2 ;  /* 0x000000ffff0c0224 */ /* 0x001fe400078e0002 */
[----:B------:R-:W-:Y:S01]  /*1e370*/  @P0 IMAD.MOV.U32 R13, RZ, RZ, R3 ;  /* 0x000000ffff0d0224 */ /* 0x000fe200078e0003 */
[----:B------:R-:W4:Y:S01]  /*1e380*/  LDL R20, [R1+0x1514] ;  /* 0x0015140001147983 */ /* 0x000f220000100800 */
[----:B------:R-:W-:-:S03]  /*1e390*/  IADD3 R2, P3, PT, R14, R8, RZ ;  /* 0x000000080e027210 */ /* 0x000fc60007f7e0ff */
[----:B------:R0:W4:Y:S01]  /*1e3a0*/  @P0 LDG.E.U8 R46, desc[UR20][R12.64] ;  /* 0x000000140c2e0981 */ /* 0x000122000c1e1100 */
[--C-:B------:R-:W-:Y:S01]  /*1e3b0*/  @!P2 IMAD.IADD R18, R18, 0x1, -R9.reuse ;  /* 0x000000011212a824 */ /* 0x100fe200078e0a09 */
[----:B-1----:R-:W-:Y:S02]  /*1e3c0*/  LEA.HI.X.SX32 R3, R14, R5, 0x1, P3 ;  /* 0x000000050e037211 */ /* 0x002fe400018f0eff */
[----:B0-----:R-:W-:Y:S01]  /*1e3d0*/  SEL R12, R47, R11, !P1 ;  /* 0x0000000b2f0c7207 */ /* 0x001fe20004800000 */
[----:B------:R-:W-:-:S04]  /*1e3e0*/  @!P6 IMAD.IADD R42, R42, 0x1, -R9 ;  /* 0x000000012a2ae824 */ /* 0x000fc800078e0a09 */
[----:B------:R-:W-:Y:S02]  /*1e3f0*/  IMAD R14, R12, UR7, RZ ;  /* 0x000000070c0e7c24 */ /* 0x000fe4000f8e02ff */
[----:B------:R-:W-:Y:S02]  /*1e400*/  IMAD.MOV.U32 R11, RZ, RZ, R18 ;  /* 0x000000ffff0b7224 */ /* 0x000fe400078e0012 */
[----:B------:R-:W-:Y:S01]  /*1e410*/  @P0 IMAD.MOV.U32 R13, RZ, RZ, R3 ;  /* 0x000000ffff0d0224 */ /* 0x000fe200078e0003 */
[----:B--2---:R-:W-:Y:S01]  /*1e420*/  ISETP.GE.AND P5, PT, R19, RZ, PT ;  /* 0x000000ff1300720c */ /* 0x004fe20003fa6270 */
[----:B------:R-:W-:Y:S01]  /*1e430*/  @P0 IMAD.MOV.U32 R12, RZ, RZ, R2 ;  /* 0x000000ffff0c0224 */ /* 0x000fe200078e0002 */
[----:B------:R-:W2:Y:S01]  /*1e440*/  LDL.LU R19, [R1+0x1b8] ;  /* 0x0001b80001137983 */ /* 0x000ea20000300800 */
[----:B------:R-:W-:Y:S01]  /*1e450*/  ISETP.GT.U32.AND P2, PT, R9, R15, PT ;  /* 0x0000000f0900720c */ /* 0x000fe20003f44070 */
[----:B------:R-:W0:Y:S02]  /*1e460*/  LDCU UR7, c[0x0][0x3b0] ;  /* 0x00007600ff0777ac */ /* 0x000e240008000800 */
[----:B------:R1:W-:Y:S04]  /*1e470*/  STL [R1+0xa50], R2 ;  /* 0x000a500201007387 */ /* 0x0003e80000100800 */
[----:B------:R0:W-:Y:S04]  /*1e480*/  STL [R1+0xa4c], R3 ;  /* 0x000a4c0301007387 */ /* 0x0001e80000100800 */
[----:B------:R-:W2:Y:S01]  /*1e490*/  LDL.LU R18, [R1+0x1bc] ;  /* 0x0001bc0001127983 */ /* 0x000ea20000300800 */
[----:B-1----:R-:W-:-:S03]  /*1e4a0*/  IADD3 R2, P6, PT, R14, R8, RZ ;  /* 0x000000080e027210 */ /* 0x002fc60007fde0ff */
[----:B------:R1:W2:Y:S04]  /*1e4b0*/  @P0 LDG.E.U8 R45, desc[UR20][R12.64] ;  /* 0x000000140c2d0981 */ /* 0x0002a8000c1e1100 */
[----:B------:R-:W-:Y:S04]  /*1e4c0*/  STL [R1+0xa90], R2 ;  /* 0x000a900201007387 */ /* 0x000fe80000100800 */
[----:B------:R-:W2:Y:S01]  /*1e4d0*/  LDL R22, [R1+0x1374] ;  /* 0x0013740001167983 */ /* 0x000ea20000100800 */
[----:B0-----:R-:W-:-:S05]  /*1e4e0*/  LEA.HI.X.SX32 R3, R14, R5, 0x1, P6 ;  /* 0x000000050e037211 */ /* 0x001fca00030f0eff */
[----:B------:R0:W-:Y:S01]  /*1e4f0*/  STL [R1+0xa8c], R3 ;  /* 0x000a8c0301007387 */ /* 0x0001e20000100800 */
[----:B-1----:R-:W-:-:S03]  /*1e500*/  @P0 IMAD.MOV.U32 R13, RZ, RZ, R3 ;  /* 0x000000ffff0d0224 */ /* 0x002fc600078e0003 */
[----:B------:R-:W2:Y:S04]  /*1e510*/  LDL R23, [R1+0x1394] ;  /* 0x0013940001177983 */ /* 0x000ea80000100800 */
[----:B0-----:R-:W2:Y:S01]  /*1e520*/  LDL.LU R3, [R1+0x1c4] ;  /* 0x0001c40001037983 */ /* 0x001ea20000300800 */
[C---:B------:R-:W-:Y:S01]  /*1e530*/  ISETP.GT.U32.AND P3, PT, R9.reuse, R42, PT ;  /* 0x0000002a0900720c */ /* 0x040fe20003f64070 */
[----:B------:R-:W-:Y:S01]  /*1e540*/  @!P5 IMAD.MOV R11, RZ, RZ, -R11 ;  /* 0x000000ffff0bd224 */ /* 0x000fe200078e0a0b */
[----:B---3--:R-:W-:Y:S01]  /*1e550*/  ISETP.GT.U32.AND P5, PT, R9, R4, PT ;  /* 0x000000040900720c */ /* 0x008fe20003fa4070 */
[----:B------:R-:W-:Y:S01]  /*1e560*/  @!P2 IMAD.IADD R15, R15, 0x1, -R9 ;  /* 0x000000010f0fa824 */ /* 0x000fe200078e0a09 */
[----:B----4-:R-:W-:Y:S02]  /*1e570*/  ISETP.GE.AND P2, PT, R21, RZ, PT ;  /* 0x000000ff1500720c */ /* 0x010fe40003f46270 */
[----:B------:R-:W-:Y:S01]  /*1e580*/  SEL R11, R47, R11, !P1 ;  /* 0x0000000b2f0b7207 */ /* 0x000fe20004800000 */
[----:B------:R-:W-:Y:S01]  /*1e590*/  @P0 IMAD.MOV.U32 R12, RZ, RZ, R2 ;  /* 0x000000ffff0c0224 */ /* 0x000fe200078e0002 */
[----:B------:R-:W-:-:S05]  /*1e5a0*/  ISETP.GT.U32.AND P6, PT, R9, R15, PT ;  /* 0x0000000f0900720c */ /* 0x000fca0003fc4070 */
[----:B------:R-:W-:Y:S01]  /*1e5b0*/  @!P3 IMAD.IADD R42, R42, 0x1, -R9 ;  /* 0x000000012a2ab824 */ /* 0x000fe200078e0a09 */
[----:B------:R-:W3:Y:S01]  /*1e5c0*/  LDL.LU R21, [R1+0x1d0] ;  /* 0x0001d00001157983 */ /* 0x000ee20000300800 */
[----:B------:R-:W-:Y:S01]  /*1e5d0*/  IMAD R11, R11, UR4, RZ ;  /* 0x000000040b0b7c24 */ /* 0x000fe2000f8e02ff */
[----:B------:R-:W-:Y:S01]  /*1e5e0*/  PRMT R43, RZ, 0x7610, R43 ;  /* 0x00007610ff2b7816 */ /* 0x000fe2000000002b */
[--C-:B------:R-:W-:Y:S01]  /*1e5f0*/  @!P5 IMAD.IADD R4, R4, 0x1, -R9.reuse ;  /* 0x000000010404d824 */ /* 0x100fe200078e0a09 */
[----:B------:R0:W4:Y:S01]  /*1e600*/  @P0 LDG.E.U8 R44, desc[UR20][R12.64] ;  /* 0x000000140c2c0981 */ /* 0x000122000c1e1100 */
[----:B------:R-:W1:Y:S01]  /*1e610*/  LDCU UR4, c[0x0][0x3b0] ;  /* 0x00007600ff0477ac */ /* 0x000e620008000800 */
[----:B------:R-:W-:Y:S01]  /*1e620*/  @!P2 IMAD.MOV R42, RZ, RZ, -R42 ;  /* 0x000000ffff2aa224 */ /* 0x000fe200078e0a2a */
[----:B------:R-:W-:Y:S02]  /*1e630*/  ISETP.GE.AND P3, PT, R20, RZ, PT ;  /* 0x000000ff1400720c */ /* 0x000fe40003f66270 */
[----:B------:R-:W-:Y:S01]  /*1e640*/  IADD3 R2, P2, PT, R11, R8, RZ ;  /* 0x000000080b027210 */ /* 0x000fe20007f5e0ff */
[----:B------:R-:W-:Y:S01]  /*1e650*/  @!P6 IMAD.IADD R15, R15, 0x1, -R9 ;  /* 0x000000010f0fe824 */ /* 0x000fe200078e0a09 */
[----:B------:R-:W-:-:S02]  /*1e660*/  SEL R42, R47, R42, !P1 ;  /* 0x0000002a2f2a7207 */ /* 0x000fc40004800000 */
[----:B0-----:R-:W-:Y:S01]  /*1e670*/  LEA.HI.X.SX32 R12, R11, R5, 0x1, P2 ;  /* 0x000000050b0c7211 */ /* 0x001fe200010f0eff */
[----:B------:R-:W-:Y:S01]  /*1e680*/  STL [R1+0xad0], R2 ;  /* 0x000ad00201007387 */ /* 0x000fe20000100800 */
[----:B------:R-:W-:Y:S01]  /*1e690*/  ISETP.GT.U32.AND P2, PT, R9, R4, PT ;  /* 0x000000040900720c */ /* 0x000fe20003f44070 */
[----:B------:R-:W-:Y:S01]  /*1e6a0*/  IMAD R42, R42, UR5, RZ ;  /* 0x000000052a2a7c24 */ /* 0x000fe2000f8e02ff */
[----:B------:R-:W-:Y:S01]  /*1e6b0*/  PRMT R41, RZ, 0x7610, R41 ;  /* 0x00007610ff297816 */ /* 0x000fe20000000029 */
[----:B------:R0:W-:Y:S02]  /*1e6c0*/  STL [R1+0xacc], R12 ;  /* 0x000acc0c01007387 */ /* 0x0001e40000100800 */
[----:B------:R-:W-:Y:S01]  /*1e6d0*/  @!P3 IMAD.MOV R15, RZ, RZ, -R15 ;  /* 0x000000ffff0fb224 */ /* 0x000fe200078e0a0f */
[----:B------:R-:W-:Y:S01]  /*1e6e0*/  PRMT R40, RZ, 0x7610, R40 ;  /* 0x00007610ff287816 */ /* 0x000fe20000000028 */
[----:B------:R-:W4:Y:S01]  /*1e6f0*/  LDL R20, [R1+0x13b4] ;  /* 0x0013b40001147983 */ /* 0x000f220000100800 */
[----:B------:R-:W-:Y:S01]  /*1e700*/  @P0 IMAD.MOV.U32 R13, RZ, RZ, R12 ;  /* 0x000000ffff0d0224 */ /* 0x000fe200078e000c */
[----:B------:R-:W1:Y:S01]  /*1e710*/  LDCU UR5, c[0x0][0x3b0] ;  /* 0x00007600ff0577ac */ /* 0x000e620008000800 */
[----:B------:R-:W-:Y:S01]  /*1e720*/  SEL R15, R47, R15, !P1 ;  /* 0x0000000f2f0f7207 */ /* 0x000fe20004800000 */
[----:B0-----:R-:W-:-:S04]  /*1e730*/  @P0 IMAD.MOV.U32 R12, RZ, RZ, R2 ;  /* 0x000000ffff0c0224 */ /* 0x001fc800078e0002 */
[----:B------:R-:W-:Y:S01]  /*1e740*/  IMAD R15, R15, UR6, RZ ;  /* 0x000000060f0f7c24 */ /* 0x000fe2000f8e02ff */
[----:B------:R-:W0:Y:S01]  /*1e750*/  LDCU UR6, c[0x0][0x3b0] ;  /* 0x00007600ff0677ac */ /* 0x000e220008000800 */
[----:B------:R-:W-:Y:S01]  /*1e760*/  @!P2 IMAD.IADD R4, R4, 0x1, -R9 ;  /* 0x000000010404a824 */ /* 0x000fe200078e0a09 */
[----:B------:R0:W4:Y:S01]  /*1e770*/  @P0 LDG.E.U8 R43, desc[UR20][R12.64] ;  /* 0x000000140c2b0981 */ /* 0x000122000c1e1100 */
[C---:B--2---:R-:W-:Y:S02]  /*1e780*/  ISETP.GT.U32.AND P5, PT, R9.reuse, R19, PT ;  /* 0x000000130900720c */ /* 0x044fe40003fa4070 */
[----:B------:R-:W-:-:S11]  /*1e790*/  ISETP.GT.U32.AND P6, PT, R9, R18, PT ;  /* 0x000000120900720c */ /* 0x000fd60003fc4070 */
[----:B------:R-:W-:Y:S01]  /*1e7a0*/  @!P5 IMAD.IADD R19, R19, 0x1, -R9 ;  /* 0x000000011313d824 */ /* 0x000fe200078e0a09 */
[----:B------:R-:W-:-:S04]  /*1e7b0*/  IADD3 R2, P5, PT, R42, R8, RZ ;  /* 0x000000082a027210 */ /* 0x000fc80007fbe0ff */
[----:B------:R-:W-:Y:S02]  /*1e7c0*/  LEA.HI.X.SX32 R11, R42, R5, 0x1, P5 ;  /* 0x000000052a0b7211 */ /* 0x000fe400028f0eff */
[----:B------:R-:W-:Y:S02]  /*1e7d0*/  ISETP.GE.AND P3, PT, R22, RZ, PT ;  /* 0x000000ff1600720c */ /* 0x000fe40003f66270 */
[----:B------:R-:W-:Y:S01]  /*1e7e0*/  ISETP.GT.U32.AND P5, PT, R9, R19, PT ;  /* 0x000000130900720c */ /* 0x000fe20003fa4070 */
[----:B------:R2:W-:Y:S01]  /*1e7f0*/  STL [R1+0xb08], R2 ;  /* 0x000b080201007387 */ /* 0x0005e20000100800 */
[----:B------:R-:W-:Y:S02]  /*1e800*/  @!P6 IMAD.IADD R18, R18, 0x1, -R9 ;  /* 0x000000011212e824 */ /* 0x000fe400078e0a09 */
[----:B0-----:R-:W-:Y:S01]  /*1e810*/  @P0 IMAD.MOV.U32 R12, RZ, RZ, R2 ;  /* 0x000000ffff0c0224 */ /* 0x001fe200078e0002 */
[----:B------:R0:W-:Y:S01]  /*1e820*/  STL [R1+0xb04], R11 ;  /* 0x000b040b01007387 */ /* 0x0001e20000100800 */
[----:B------:R-:W-:-:S03]  /*1e830*/  @P0 IMAD.MOV.U32 R13, RZ, RZ, R11 ;  /* 0x000000ffff0d0224 */ /* 0x000fc600078e000b */
[----:B------:R-:W4:Y:S01]  /*1e840*/  LDL.LU R22, [R1+0x1d8] ;  /* 0x0001d80001167983 */ /* 0x000f220000300800 */
[----:B--2---:R-:W-:-:S03]  /*1e850*/  IADD3 R2, P6, PT, R15, R8, RZ ;  /* 0x000000080f027210 */ /* 0x004fc60007fde0ff */
[----:B------:R2:W4:Y:S01]  /*1e860*/  @P0 LDG.E.U8 R41, desc[UR20][R12.64] ;  /* 0x000000140c290981 */ /* 0x000522000c1e1100 */
[----:B0-----:R-:W-:Y:S01]  /*1e870*/  IMAD.MOV.U32 R11, RZ, RZ, R4 ;  /* 0x000000ffff0b7224 */ /* 0x001fe200078e0004 */
[----:B------:R-:W-:-:S03]  /*1e880*/  LEA.HI.X.SX32 R4, R15, R5, 0x1, P6 ;  /* 0x000000050f047211 */ /* 0x000fc600030f0eff */
[----:B------:R-:W-:Y:S01]  /*1e890*/  @!P3 IMAD.MOV R11, RZ, RZ, -R11 ;  /* 0x000000ffff0bb224 */ /* 0x000fe200078e0a0b */
[----:B------:R-:W-:Y:S01]  /*1e8a0*/  ISETP.GT.U32.AND P3, PT, R9, R3, PT ;  /* 0x000000030900720c */ /* 0x000fe20003f64070 */
[----:B------:R-:W-:Y:S02]  /*1e8b0*/  @!P5 IMAD.IADD R19, R19, 0x1, -R9 ;  /* 0x000000011313d824 */ /* 0x000fe400078e0a09 */
[----:B--2---:R-:W-:Y:S01]  /*1e8c0*/  @P0 IMAD.MOV.U32 R12, RZ, RZ, R2 ;  /* 0x000000ffff0c0224 */ /* 0x004fe200078e0002 */
[----:B------:R-:W-:Y:S01]  /*1e8d0*/  SEL R11, R47, R11, !P1 ;  /* 0x0000000b2f0b7207 */ /* 0x000fe20004800000 */
[----:B------:R-:W-:Y:S01]  /*1e8e0*/  @P0 IMAD.MOV.U32 R13, RZ, RZ, R4 ;  /* 0x000000ffff0d0224 */ /* 0x000fe200078e0004 */
[----:B------:R-:W-:Y:S01]  /*1e8f0*/  ISETP.GT.U32.AND P2, PT, R9, R18, PT ;  /* 0x000000120900720c */ /* 0x000fe20003f44070 */
[----:B------:R0:W-:Y:S01]  /*1e900*/  STL [R1+0xb40], R2 ;  /* 0x000b400201007387 */ /* 0x0001e20000100800 */
[----:B------:R-:W-:-:S03]  /*1e910*/  ISETP.GE.AND P6, PT, R23, RZ, PT ;  /* 0x000000ff1700720c */ /* 0x000fc60003fc6270 */
[----:B------:R2:W-:Y:S04]  /*1e920*/  STL [R1+0xb3c], R4 ;  /* 0x000b3c0401007387 */ /* 0x0005e80000100800 */
[----:B------:R1:W4:Y:S04]  /*1e930*/  @P0 LDG.E.U8 R40, desc[UR20][R12.64] ;  /* 0x000000140c280981 */ /* 0x000328000c1e1100 */
[----:B------:R-:W4:Y:S01]  /*1e940*/  LDL.LU R23, [R1+0x1e4] ;  /* 0x0001e40001177983 */ /* 0x000f220000300800 */
[--C-:B------:R-:W-:Y:S02]  /*1e950*/  @!P3 IMAD.IADD R3, R3, 0x1, -R9.reuse ;  /* 0x000000010303b824 */ /* 0x100fe400078e0a09 */
[----:B------:R-:W-:Y:S01]  /*1e960*/  @!P2 IMAD.IADD R18, R18, 0x1, -R9 ;  /* 0x000000011212a824 */ /* 0x000fe200078e0a09 */
[----:B------:R-:W4:Y:S01]  /*1e970*/  LDL R93, [R1+0x13d4] ;  /* 0x0013d400015d7983 */ /* 0x000f220000100800 */
[----:B-1----:R-:W-:Y:S01]  /*1e980*/  IMAD R13, R11, UR4, RZ ;  /* 0x000000040b0d7c24 */ /* 0x002fe2000f8e02ff */
[----:B---3--:R-:W-:Y:S01]  /*1e990*/  ISETP.GT.U32.AND P5, PT, R9, R21, PT ;  /* 0x000000150900720c */ /* 0x008fe20003fa4070 */
[----:B------:R-:W-:Y:S01]  /*1e9a0*/  IMAD.MOV.U32 R12, RZ, RZ, R19 ;  /* 0x000000ffff0c7224 */ /* 0x000fe200078e0013 */
[----:B------:R-:W-:Y:S01]  /*1e9b0*/  PRMT R39, RZ, 0x7610, R39 ;  /* 0x00007610ff277816 */ /* 0x000fe20000000027 */
[----:B------:R-:W3:Y:S01]  /*1e9c0*/  LDL R19, [R1+0x13f4] ;  /* 0x0013f40001137983 */ /* 0x000ee20000100800 */
[C---:B0-----:R-:W-:Y:S01]  /*1e9d0*/  IADD3 R2, P3, PT, R13.reuse, R8, RZ ;  /* 0x000000080d027210 */ /* 0x041fe20007f7e0ff */
[----:B------:R-:W-:Y:S01]  /*1e9e0*/  IMAD.MOV.U32 R11, RZ, RZ, R18 ;  /* 0x000000ffff0b7224 */ /* 0x000fe200078e0012 */
[----:B------:R-:W-:Y:S01]  /*1e9f0*/  PRMT R38, RZ, 0x7610, R38 ;  /* 0x00007610ff267816 */ /* 0x000fe20000000026 */
[----:B------:R-:W0:Y:S01]  /*1ea00*/  LDCU UR4, c[0x0][0x3b0] ;  /* 0x00007600ff0477ac */ /* 0x000e220008000800 */
[----:B--2---:R-:W-:Y:S01]  /*1ea10*/  LEA.HI.X.SX32 R4, R13, R5, 0x1, P3 ;  /* 0x000000050d047211 */ /* 0x004fe200018f0eff */
[----:B------:R-:W-:Y:S04]  /*1ea20*/  STL [R1+0x370], R2 ;  /* 0x0003700201007387 */ /* 0x000fe80000100800 */
[----:B------:R1:W-:Y:S04]  /*1ea30*/  STL [R1+0x36c], R4 ;  /* 0x00036c0401007387 */ /* 0x0003e80000100800 */
[----:B------:R-:W2:Y:S01]  /*1ea40*/  LDL R18, [R1+0x1414] ;  /* 0x0014140001127983 */ /* 0x000ea20000100800 */
[----:B----4-:R-:W-:Y:S01]  /*1ea50*/  ISETP.GE.AND P2, PT, R20, RZ, PT ;  /* 0x000000ff1400720c */ /* 0x010fe20003f46270 */
[----:B------:R-:W-:Y:S01]  /*1ea60*/  @!P6 IMAD.MOV R12, RZ, RZ, -R12 ;  /* 0x000000ffff0ce224 */ /* 0x000fe200078e0a0c */
[----:B------:R-:W-:Y:S01]  /*1ea70*/  ISETP.GT.U32.AND P6, PT, R9, R3, PT ;  /* 0x000000030900720c */ /* 0x000fe20003fc4070 */
[----:B------:R-:W-:-:S02]  /*1ea80*/  @P0 IMAD.MOV.U32 R13, RZ, RZ, R4 ;  /* 0x000000ffff0d0224 */ /* 0x000fc400078e0004 */
[----:B-1----:R-:W4:Y:S01]  /*1ea90*/  LDL R4, [R1+0x143c] ;  /* 0x00143c0001047983 */ /* 0x002f220000100800 */
[----:B------:R-:W-:Y:S01]  /*1eaa0*/  SEL R14, R47, R12, !P1 ;  /* 0x0000000c2f0e7207 */ /* 0x000fe20004800000 */
[----:B------:R-:W-:Y:S02]  /*1eab0*/  @!P5 IMAD.IADD R21, R21, 0x1, -R9 ;  /* 0x000000011515d824 */ /* 0x000fe400078e0a09 */
[----:B------:R-:W4:Y:S04]  /*1eac0*/  LDL.LU R20, [R1+0x1ec] ;  /* 0x0001ec0001147983 */ /* 0x000f280000300800 */
[----:B------:R-:W-:Y:S02]  /*1ead0*/  @!P2 IMAD.MOV R11, RZ, RZ, -R11 ;  /* 0x000000ffff0ba224 */ /* 0x000fe400078e0a0b */
[----:B------:R-:W-:Y:S01]  /*1eae0*/  IMAD R14, R14, UR5, RZ ;  /* 0x000000050e0e7c24 */ /* 0x000fe2000f8e02ff */
[----:B------:R-:W-:Y:S01]  /*1eaf0*/  ISETP.GT.U32.AND P5, PT, R9, R21, PT ;  /* 0x000000150900720c */ /* 0x000fe20003fa4070 */
[----:B------:R-:W-:Y:S01]  /*1eb00*/  @!P6 IMAD.IADD R3, R3, 0x1, -R9 ;  /* 0x000000010303e824 */ /* 0x000fe200078e0a09 */
[----:B------:R-:W-:Y:S01]  /*1eb10*/  SEL R11, R47, R11, !P1 ;  /* 0x0000000b2f0b7207 */ /* 0x000fe20004800000 */
[----:B------:R-:W-:Y:S01]  /*1eb20*/  @P0 IMAD.MOV.U32 R12, RZ, RZ, R2 ;  /* 0x000000ffff0c0224 */ /* 0x000fe200078e0002 */
[C---:B------:R-:W-:Y:S01]  /*1eb30*/  IADD3 R15, P6, PT, R14.reuse, R8, RZ ;  /* 0x000000080e0f7210 */ /* 0x040fe20007fde0ff */
[----:B------:R-:W1:Y:S02]  /*1eb40*/  LDCU UR5, c[0x0][0x3b0] ;  /* 0x00007600ff0577ac */ /* 0x000e640008000800 */
[----:B------:R-:W-:Y:S01]  /*1eb50*/  IMAD R11, R11, UR6, RZ ;  /* 0x000000060b0b7c24 */ /* 0x000fe2000f8e02ff */
[----:B------:R-:W-:Y:S01]  /*1eb60*/  LEA.HI.X.SX32 R16, R14, R5, 0x1, P6 ;  /* 0x000000050e107211 */ /* 0x000fe200030f0eff */
[----:B------:R0:W4:Y:S01]  /*1eb70*/  @P0 LDG.E.U8 R39, desc[UR20][R12.64] ;  /* 0x000000140c270981 */ /* 0x000122000c1e1100 */
[----:B------:R-:W-:Y:S01]  /*1eb80*/  PRMT R37, RZ, 0x7610, R37 ;  /* 0x00007610ff257816 */ /* 0x000fe20000000025 */
[----:B------:R-:W1:Y:S02]  /*1eb90*/  LDCU UR6, c[0x0][0x3b0] ;  /* 0x00007600ff0677ac */ /* 0x000e640008000800 */
[----:B------:R-:W-:Y:S01]  /*1eba0*/  STL [R1+0x3b0], R15 ;  /* 0x0003b00f01007387 */ /* 0x000fe20000100800 */
[----:B------:R-:W-:-:S02]  /*1ebb0*/  @!P5 IMAD.IADD R21, R21, 0x1, -R9 ;  /* 0x000000011515d824 */ /* 0x000fc400078e0a09 */
[----:B0-----:R-:W-:Y:S02]  /*1ebc0*/  @P0 IMAD.MOV.U32 R12, RZ, RZ, R15 ;  /* 0x000000ffff0c0224 */ /* 0x001fe400078e000f */
[----:B------:R-:W-:-:S05]  /*1ebd0*/  @P0 IMAD.MOV.U32 R13, RZ, RZ, R16 ;  /* 0x000000ffff0d0224 */ /* 0x000fca00078e0010 */
[----:B------:R0:W4:Y:S01]  /*1ebe0*/  @P0 LDG.E.U8 R38, desc[UR20][R12.64] ;  /* 0x000000140c260981 */ /* 0x000122000c1e1100 */
[----:B------:R-:W-:-:S13]  /*1ebf0*/  ISETP.GT.U32.AND P3, PT, R9, R22, PT ;  /* 0x000000160900720c */ /* 0x000fda0003f64070 */
[----:B------:R-:W-:Y:S01]  /*1ec00*/  @!P3 IMAD.IADD R22, R22, 0x1, -R9 ;  /* 0x000000011616b824 */ /* 0x000fe200078e0a09 */
[----:B------:R-:W-:-:S04]  /*1ec10*/  IADD3 R2, P3, PT, R11, R8, RZ ;  /* 0x000000080b027210 */ /* 0x000fc80007f7e0ff */
[----:B------:R-:W-:Y:S01]  /*1ec20*/  LEA.HI.X.SX32 R11, R11, R5, 0x1, P3 ;  /* 0x000000050b0b7211 */ /* 0x000fe200018f0eff */
[----:B------:R-:W-:Y:S04]  /*1ec30*/  STL [R1+0x3f0], R2 ;  /* 0x0003f00201007387 */ /* 0x000fe80000100800 */
[----:B------:R-:W-:Y:S01]  /*1ec40*/  STL [R1+0x3ac], R16 ;  /* 0x0003ac1001007387 */ /* 0x000fe20000100800 */
[----:B0-----:R-:W-:Y:S01]  /*1ec50*/  @P0 IMAD.MOV.U32 R13, RZ, RZ, R11 ;  /* 0x000000ffff0d0224 */ /* 0x001fe200078e000b */
[----:B---3--:R-:W-:Y:S02]  /*1ec60*/  ISETP.GE.AND P6, PT, R19, RZ, PT ;  /* 0x000000ff1300720c */ /* 0x008fe40003fc6270 */
[----:B------:R-:W3:Y:S04]  /*1ec70*/  LDL.LU R19, [R1+0x1f4] ;  /* 0x0001f40001137983 */ /* 0x000ee80000300800 */
[----:B------:R0:W-:Y:S02]  /*1ec80*/  STL [R1+0x3ec], R11 ;  /* 0x0003ec0b01007387 */ /* 0x0001e40000100800 */
[----:B0-----:R-:W-:-:S02]  /*1ec90*/  IMAD.MOV.U32 R11, RZ, RZ, R21 ;  /* 0x000000ffff0b7224 */ /* 0x001fc400078e0015 */
[----:B------:R-:W3:Y:S03]  /*1eca0*/  LDL R21, [R1+0x1454] ;  /* 0x0014540001157983 */ /* 0x000ee60000100800 */
[----:B------:R-:W-:Y:S01]  /*1ecb0*/  @!P6 IMAD.MOV R11, RZ, RZ, -R11 ;  /* 0x000000ffff0be224 */ /* 0x000fe200078e0a0b */
[----:B--2---:R-:W-:Y:S02]  /*1ecc0*/  ISETP.GE.AND P6, PT, R18, RZ, PT ;  /* 0x000000ff1200720c */ /* 0x004fe40003fc6270 */
[----:B------:R-:W2:Y:S01]  /*1ecd0*/  LDL.LU R18, [R1+0x1fc] ;  /* 0x0001fc0001127983 */ /* 0x000ea20000300800 */
[----:B------:R-:W-:-:S05]  /*1ece0*/  @P0 IMAD.MOV.U32 R12, RZ, RZ, R2 ;  /* 0x000000ffff0c0224 */ /* 0x000fca00078e0002 */
[----:B------:R0:W2:Y:S02]  /*1ecf0*/  @P0 LDG.E.U8 R37, desc[UR20][R12.64] ;  /* 0x000000140c250981 */ /* 0x0000a4000c1e1100 */
[----:B0-----:R-:W-:Y:S02]  /*1ed00*/  IMAD.MOV.U32 R12, RZ, RZ, R3 ;  /* 0x000000ffff0c7224 */ /* 0x001fe400078e0003 */
[----:B------:R-:W2:Y:S01]  /*1ed10*/  LDL R3, [R1+0x146c] ;  /* 0x00146c0001037983 */ /* 0x000ea20000100800 */
[----:B------:R-:W-:Y:S02]  /*1ed20*/  ISETP.GT.U32.AND P2, PT, R9, R23, PT ;  /* 0x000000170900720c */ /* 0x000fe40003f44070 */
[----:B------:R-:W-:Y:S02]  /*1ed30*/  ISETP.GE.AND P5, PT, R93, RZ, PT ;  /* 0x000000ff5d00720c */ /* 0x000fe40003fa6270 */
[----:B------:R-:W-:-:S09]  /*1ed40*/  ISETP.GT.U32.AND P3, PT, R9, R22, PT ;  /* 0x000000160900720c */ /* 0x000fd20003f64070 */
[--C-:B------:R-:W-:Y:S02]  /*1ed50*/  @!P2 IMAD.IADD R23, R23, 0x1, -R9.reuse ;  /* 0x000000011717a824 */ /* 0x100fe400078e0a09 */
[----:B------:R-:W-:Y:S01]  /*1ed60*/  @!P5 IMAD.MOV R12, RZ, RZ, -R12 ;  /* 0x000000ffff0cd224 */ /* 0x000fe200078e0a0c */
[C---:B----4-:R-:W-:Y:S02]  /*1ed70*/  ISETP.GT.U32.AND P5, PT, R9.reuse, R20, PT ;  /* 0x000000140900720c */ /* 0x050fe40003fa4070 */
[----:B------:R-:W-:Y:S02]  /*1ed80*/  ISETP.GT.U32.AND P2, PT, R9, R23, PT ;  /* 0x000000170900720c */ /* 0x000fe40003f44070 */
[C---:B------:R-:W-:Y:S01]  /*1ed90*/  SEL R13, R47.reuse, R12, !P1 ;  /* 0x0000000c2f0d7207 */ /* 0x040fe20004800000 */
[----:B------:R-:W-:Y:S01]  /*1eda0*/  @!P3 IMAD.IADD R22, R22, 0x1, -R9 ;  /* 0x000000011616b824 */ /* 0x000fe200078e0a09 */
[----:B------:R-:W-:-:S03]  /*1edb0*/  SEL R12, R47, R11, !P1 ;  /* 0x0000000b2f0c7207 */ /* 0x000fc60004800000 */
[----:B------:R-:W-:Y:S01]  /*1edc0*/  IMAD R13, R13, UR4, RZ ;  /* 0x000000040d0d7c24 */ /* 0x000fe2000f8e02ff */
[----:B------:R-:W-:Y:S01]  /*1edd0*/  ISETP.GE.AND P3, PT, R4, RZ, PT ;  /* 0x000000ff0400720c */ /* 0x000fe20003f66270 */
[----:B------:R-:W-:Y:S01]  /*1ede0*/  IMAD.MOV.U32 R11, RZ, RZ, R22 ;  /* 0x000000ffff0b7224 */ /* 0x000fe200078e0016 */
[----:B------:R-:W-:Y:S01]  /*1edf0*/  PRMT R36, RZ, 0x7610, R36 ;  /* 0x00007610ff247816 */ /* 0x000fe20000000024 */
[----:B------:R-:W-:Y:S01]  /*1ee00*/  @!P5 IMAD.IADD R20, R20, 0x1, -R9 ;  /* 0x000000011414d824 */ /* 0x000fe200078e0a09 */
[----:B------:R-:W-:Y:S01]  /*1ee10*/  PRMT R35, RZ, 0x7610, R35 ;  /* 0x00007610ff237816 */ /* 0x000fe20000000023 */
[----:B------:R-:W-:Y:S01]  /*1ee20*/  @!P2 IMAD.IADD R23, R23, 0x1, -R9 ;  /* 0x000000011717a824 */ /* 0x000fe200078e0a09 */
[C---:B------:R-:W-:Y:S01]  /*1ee30*/  IADD3 R15, P2, PT, R13.reuse, R8, RZ ;  /* 0x000000080d0f7210 */ /* 0x040fe20007f5e0ff */
[----:B------:R-:W-:Y:S01]  /*1ee40*/  IMAD R12, R12, UR7, RZ ;  /* 0x000000070c0c7c24 */ /* 0x000fe2000f8e02ff */
[----:B------:R-:W-:Y:S01]  /*1ee50*/  PRMT R34, RZ, 0x7610, R34 ;  /* 0x00007610ff227816 */ /* 0x000fe20000000022 */
[----:B------:R-:W-:Y:S01]  /*1ee60*/  @!P6 IMAD.MOV R11, RZ, RZ, -R11 ;  /* 0x000000ffff0be224 */ /* 0x000fe200078e0a0b */
[----:B------:R-:W-:Y:S01]  /*1ee70*/  LEA.HI.X.SX32 R16, R13, R5, 0x1, P2 ;  /* 0x000000050d107211 */ /* 0x000fe200010f0eff */
[----:B------:R-:W-:Y:S01]  /*1ee80*/  STL [R1+0x450], R15 ;  /* 0x0004500f01007387 */ /* 0x000fe20000100800 */
[----:B------:R-:W-:Y:S01]  /*1ee90*/  ISETP.GT.U32.AND P2, PT, R9, R20, PT ;  /* 0x000000140900720c */ /* 0x000fe20003f44070 */
[----:B------:R-:W0:Y:S01]  /*1eea0*/  LDCU UR4, c[0x0][0x3b0] ;  /* 0x00007600ff0477ac */ /* 0x000e220008000800 */
[----:B------:R-:W-:-:S02]  /*1eeb0*/  IADD3 R2, P5, PT, R12, R8, RZ ;  /* 0x000000080c027210 */ /* 0x000fc40007fbe0ff */
[C---:B------:R-:W-:Y:S01]  /*1eec0*/  SEL R14, R47.reuse, R11, !P1 ;  /* 0x0000000b2f0e7207 */ /* 0x040fe20004800000 */
[----:B------:R-:W-:Y:S01]  /*1eed0*/  @P0 IMAD.MOV.U32 R13, RZ, RZ, R16 ;  /* 0x000000ffff0d0224 */ /* 0x000fe200078e0010 */
[----:B------:R-:W-:Y:S01]  /*1eee0*/  LEA.HI.X.SX32 R4, R12, R5, 0x1, P5 ;  /* 0x000000050c047211 */ /* 0x000fe200028f0eff */
[----:B------:R-:W-:Y:S01]  /*1eef0*/  @P0 IMAD.MOV.U32 R12, RZ, RZ, R15 ;  /* 0x000000ffff0c0224 */ /* 0x000fe200078e000f */
[----:B------:R-:W-:Y:S01]  /*1ef00*/  PRMT R33, RZ, 0x7610, R33 ;  /* 0x00007610ff217816 */ /* 0x000fe20000000021 */
[----:B------:R-:W-:Y:S01]  /*1ef10*/  IMAD.MOV.U32 R11, RZ, RZ, R23 ;  /* 0x000000ffff0b7224 */ /* 0x000fe200078e0017 */
[----:B------:R4:W-:Y:S01]  /*1ef20*/  STL [R1+0x490], R2 ;  /* 0x0004900201007387 */ /* 0x0009e20000100800 */
[----:B-1----:R-:W-:Y:S01]  /*1ef30*/  IMAD R14, R14, UR5, RZ ;  /* 0x000000050e0e7c24 */ /* 0x002fe2000f8e02ff */
[----:B------:R-:W1:Y:S01]  /*1ef40*/  LDCU UR5, c[0x0][0x3b0] ;  /* 0x00007600ff0577ac */ /* 0x000e620008000800 */
[----:B------:R-:W-:Y:S01]  /*1ef50*/  @!P3 IMAD.MOV R11, RZ, RZ, -R11 ;  /* 0x000000ffff0bb224 */ /* 0x000fe200078e0a0b */
[----:B------:R-:W-:Y:S01]  /*1ef60*/  STL [R1+0x44c], R16 ;  /* 0x00044c1001007387 */ /* 0x000fe20000100800 */
[----:B------:R-:W-:Y:S01]  /*1ef70*/  @!P2 IMAD.IADD R20, R20, 0x1, -R9 ;  /* 0x000000011414a824 */ /* 0x000fe200078e0a09 */
[----:B------:R-:W-:Y:S01]  /*1ef80*/  PRMT R32, RZ, 0x7610, R32 ;  /* 0x00007610ff207816 */ /* 0x000fe20000000020 */
[----:B------:R-:W0:Y:S01]  /*1ef90*/  LDCU UR7, c[0x0][0x3b0] ;  /* 0x00007600ff0777ac */ /* 0x000e220008000800 */
[----:B------:R-:W2:Y:S04]  /*1efa0*/  LDL.LU R22, [R1+0x204] ;  /* 0x0002040001167983 */ /* 0x000ea80000300800 */
[----:B------:R1:W2:Y:S01]  /*1efb0*/  @P0 LDG.E.U8 R36, desc[UR20][R12.64] ;  /* 0x000000140c240981 */ /* 0x0002a2000c1e1100 */
[----:B------:R-:W-:-:S03]  /*1efc0*/  SEL R11, R47, R11, !P1 ;  /* 0x0000000b2f0b7207 */ /* 0x000fc60004800000 */
[----:B------:R0:W-:Y:S01]  /*1efd0*/  STL [R1+0x48c], R4 ;  /* 0x00048c0401007387 */ /* 0x0001e20000100800 */
[----:B-1----:R-:W-:Y:S02]  /*1efe0*/  @P0 IMAD.MOV.U32 R12, RZ, RZ, R2 ;  /* 0x000000ffff0c0224 */ /* 0x002fe400078e0002 */
[----:B------:R-:W-:Y:S01]  /*1eff0*/  @P0 IMAD.MOV.U32 R13, RZ, RZ, R4 ;  /* 0x000000ffff0d0224 */ /* 0x000fe200078e0004 */
[C---:B----4-:R-:W-:Y:S01]  /*1f000*/  IADD3 R2, P2, PT, R14.reuse, R8, RZ ;  /* 0x000000080e027210 */ /* 0x050fe20007f5e0ff */
[----:B0-----:R-:W4:Y:S04]  /*1f010*/  LDL R4, [R1+0x1498] ;  /* 0x0014980001047983 */ /* 0x001f280000100800 */
[----:B------:R0:W4:Y:S02]  /*1f020*/  @P0 LDG.E.U8 R35, desc[UR20][R12.64] ;  /* 0x000000140c230981 */ /* 0x000124000c1e1100 */
[----:B0-----:R-:W-:Y:S01]  /*1f030*/  LEA.HI.X.SX32 R12, R14, R5, 0x1, P2 ;  /* 0x000000050e0c7211 */ /* 0x001fe200010f0eff */
[----:B------:R-:W-:Y:S01]  /*1f040*/  IMAD R14, R11, UR6, RZ ;  /* 0x000000060b0e7c24 */ /* 0x000fe2000f8e02ff */
[----:B------:R-:W-:-:S03]  /*1f050*/  PRMT R31, RZ, 0x7610, R31 ;  /* 0x00007610ff1f7816 */ /* 0x000fc6000000001f */
[----:B------:R-:W-:Y:S01]  /*1f060*/  @P0 IMAD.MOV.U32 R13, RZ, RZ, R12 ;  /* 0x000000ffff0d0224 */ /* 0x000fe200078e000c */
[----:B------:R-:W0:Y:S01]  /*1f070*/  LDCU UR6, c[0x0][0x3b0] ;  /* 0x00007600ff0677ac */ /* 0x000e220008000800 */
[----:B------:R-:W-:Y:S01]  /*1f080*/  IMAD.MOV.U32 R11, RZ, RZ, R20 ;  /* 0x000000ffff0b7224 */ /* 0x000fe200078e0014 */
[----:B---3--:R-:W-:Y:S02]  /*1f090*/  ISETP.GT.U32.AND P6, PT, R9, R19, PT ;  /* 0x000000130900720c */ /* 0x008fe40003fc4070 */
[----:B------:R-:W-:Y:S02]  /*1f0a0*/  ISETP.GE.AND P5, PT, R21, RZ, PT ;  /* 0x000000ff1500720c */ /* 0x000fe40003fa6270 */
[----:B------:R-:W3:Y:S01]  /*1f0b0*/  LDL.LU R21, [R1+0x208] ;  /* 0x0002080001157983 */ /* 0x000ee20000300800 */
[----:B--2---:R-:W-:-:S03]  /*1f0c0*/  ISETP.GT.U32.AND P3, PT, R9, R18, PT ;  /* 0x000000120900720c */ /* 0x004fc60003f64070 */
[----:B------:R-:W2:Y:S04]  /*1f0d0*/  LDL.LU R23, [R1+0x218] ;  /* 0x0002180001177983 */ /* 0x000ea80000300800 */
[----:B------:R-:W-:Y:S04]  /*1f0e0*/  STL [R1+0x4d0], R2 ;  /* 0x0004d00201007387 */ /* 0x000fe80000100800 */
[----:B------:R1:W-:Y:S01]  /*1f0f0*/  STL [R1+0x4cc], R12 ;  /* 0x0004cc0c01007387 */ /* 0x0003e20000100800 */
[--C-:B------:R-:W-:Y:S02]  /*1f100*/  @!P6 IMAD.IADD R19, R19, 0x1, -R9.reuse ;  /* 0x000000011313e824 */ /* 0x100fe400078e0a09 */
[----:B------:R-:W-:Y:S01]  /*1f110*/  @!P3 IMAD.IADD R18, R18, 0x1, -R9 ;  /* 0x000000011212b824 */ /* 0x000fe200078e0a09 */
[----:B------:R-:W2:Y:S01]  /*1f120*/  LDL.LU R20, [R1+0x22c] ;  /* 0x00022c0001147983 */ /* 0x000ea20000300800 */
[----:B-1----:R-:W-:Y:S01]  /*1f130*/  @P0 IMAD.MOV.U32 R12, RZ, RZ, R2 ;  /* 0x000000ffff0c0224 */ /* 0x002fe200078e0002 */
[----:B------:R-:W-:-:S02]  /*1f140*/  IADD3 R2, P3, PT, R14, R8, RZ ;  /* 0x000000080e027210 */ /* 0x000fc40007f7e0ff */
[----:B------:R-:W-:Y:S02]  /*1f150*/  ISETP.GE.AND P6, PT, R3, RZ, PT ;  /* 0x000000ff0300720c */ /* 0x000fe40003fc6270 */
[----:B------:R-:W-:Y:S01]  /*1f160*/  LEA.HI.X.SX32 R3, R14, R5, 0x1, P3 ;  /* 0x000000050e037211 */ /* 0x000fe200018f0eff */
[----:B------:R1:W2:Y:S04]  /*1f170*/  @P0 LDG.E.U8 R34, desc[UR20][R12.64] ;  /* 0x000000140c220981 */ /* 0x0002a8000c1e1100 */
[----:B------:R-:W-:Y:S04]  /*1f180*/  STL [R1+0x510], R2 ;  /* 0x0005100201007387 */ /* 0x000fe80000100800 */
[----:B------:R0:W-:Y:S01]  /*1f190*/  STL [R1+0x50c], R3 ;  /* 0x00050c0301007387 */ /* 0x0001e20000100800 */
[----:B-1----:R-:W-:-:S03]  /*1f1a0*/  @P0 IMAD.MOV.U32 R13, RZ, RZ, R3 ;  /* 0x000000ffff0d0224 */ /* 0x002fc600078e0003 */
[----:B0-----:R-:W2:Y:S01]  /*1f1b0*/  LDL R3, [R1+0x14b0] ;  /* 0x0014b00001037983 */ /* 0x001ea20000100800 */
[C---:B------:R-:W-:Y:S01]  /*1f1c0*/  ISETP.GT.U32.AND P2, PT, R9.reuse, R19, PT ;  /* 0x000000130900720c */ /* 0x040fe20003f44070 */
[----:B------:R-:W-:Y:S01]  /*1f1d0*/  @!P5 IMAD.MOV R11, RZ, RZ, -R11 ;  /* 0x000000ffff0bd224 */ /* 0x000fe200078e0a0b */
[----:B------:R-:W-:Y:S01]  /*1f1e0*/  ISETP.GT.U32.AND P5, PT, R9, R18, PT ;  /* 0x000000120900720c */ /* 0x000fe20003fa4070 */
[----:B------:R-:W-:-:S03]  /*1f1f0*/  @P0 IMAD.MOV.U32 R12, RZ, RZ, R2 ;  /* 0x000000ffff0c0224 */ /* 0x000fc600078e0002 */
[----:B------:R-:W-:Y:S02]  /*1f200*/  SEL R11, R47, R11, !P1 ;  /* 0x0000000b2f0b7207 */ /* 0x000fe40004800000 */
[----:B------:R0:W2:Y:S05]  /*1f210*/  @P0 LDG.E.U8 R33, desc[UR20][R12.64] ;  /* 0x000000140c210981 */ /* 0x0000aa000c1e1100 */
[----:B------:R-:W-:-:S04]  /*1f220*/  @!P2 IMAD.IADD R19, R19, 0x1, -R9 ;  /* 0x000000011313a824 */ /* 0x000fc800078e0a09 */
[----:B0-----:R-:W-:Y:S02]  /*1f230*/  IMAD.MOV.U32 R12, RZ, RZ, R19 ;  /* 0x000000ffff0c7224 */ /* 0x001fe400078e0013 */
[----:B------:R-:W2:Y:S01]  /*1f240*/  LDL.LU R19, [R1+0x230] ;  /* 0x0002300001137983 */ /* 0x000ea20000300800 */
[----:B------:R-:W-:Y:S01]  /*1f250*/  IMAD R13, R11, UR4, RZ ;  /* 0x000000040b0d7c24 */ /* 0x000fe2000f8e02ff */
[----:B------:R-:W0:Y:S02]  /*1f260*/  LDCU UR4, c[0x0][0x3b0] ;  /* 0x00007600ff0477ac */ /* 0x000e240008000800 */
[----:B------:R-:W2:Y:S01]  /*1f270*/  LDL R93, [R1+0x14dc] ;  /* 0x0014dc00015d7983 */ /* 0x000ea20000100800 */
[----:B------:R-:W-:Y:S02]  /*1f280*/  @!P5 IMAD.IADD R18, R18, 0x1, -R9 ;  /* 0x000000011212d824 */ /* 0x000fe400078e0a09 */
[----:B------:R-:W-:Y:S01]  /*1f290*/  @!P6 IMAD.MOV R12, RZ, RZ, -R12 ;  /* 0x000000ffff0ce224 */ /* 0x000fe200078e0a0c */
[----:B------:R-:W-:-:S02]  /*1f2a0*/  IADD3 R2, P6, PT, R13, R8, RZ ;  /* 0x000000080d027210 */ /* 0x000fc40007fde0ff */
[----:B------:R-:W-:Y:S02]  /*1f2b0*/  ISETP.GT.U32.AND P2, PT, R9, R22, PT ;  /* 0x000000160900720c */ /* 0x000fe40003f44070 */
[----:B------:R-:W-:Y:S01]  /*1f2c0*/  SEL R14, R47, R12, !P1 ;  /* 0x0000000c2f0e7207 */ /* 0x000fe20004800000 */
[----:B------:R-:W-:Y:S01]  /*1f2d0*/  STL [R1+0x550], R2 ;  /* 0x0005500201007387 */ /* 0x000fe20000100800 */
[----:B------:R-:W-:-:S03]  /*1f2e0*/  IMAD.MOV.U32 R11, RZ, RZ, R18 ;  /* 0x000000ffff0b7224 */ /* 0x000fc600078e0012 */
[----:B------:R-:W-:Y:S01]  /*1f2f0*/  IMAD R14, R14, UR5, RZ ;  /* 0x000000050e0e7c24 */ /* 0x000fe2000f8e02ff */
[----:B------:R-:W-:Y:S02]  /*1f300*/  PRMT R24, RZ, 0x7610, R24 ;  /* 0x00007610ff187816 */ /* 0x000fe40000000018 */
[----:B----4-:R-:W-:-:S03]  /*1f310*/  ISETP.GE.AND P3, PT, R4, RZ, PT ;  /* 0x000000ff0400720c */ /* 0x010fc60003f66270 */
[----:B------:R-:W-:Y:S01]  /*1f320*/  @!P2 IMAD.IADD R22, R22, 0x1, -R9 ;  /* 0x000000011616a824 */ /* 0x000fe200078e0a09 */
[----:B------:R-:W-:Y:S01]  /*1f330*/  LEA.HI.X.SX32 R4, R13, R5, 0x1, P6 ;  /* 0x000000050d047211 */ /* 0x000fe200030f0eff */
[----:B------:R-:W-:Y:S01]  /*1f340*/  @P0 IMAD.MOV.U32 R12, RZ, RZ, R2 ;  /* 0x000000ffff0c0224 */ /* 0x000fe200078e0002 */
[----:B------:R-:W1:Y:S03]  /*1f350*/  LDCU UR5, c[0x0][0x3b0] ;  /* 0x00007600ff0577ac */ /* 0x000e660008000800 */
[----:B------:R4:W-:Y:S01]  /*1f360*/  STL [R1+0x54c], R4 ;  /* 0x00054c0401007387 */ /* 0x0009e20000100800 */
[----:B------:R-:W-:-:S03]  /*1f370*/  @P0 IMAD.MOV.U32 R13, RZ, RZ, R4 ;  /* 0x000000ffff0d0224 */ /* 0x000fc600078e0004 */
[----:B------:R-:W2:Y:S01]  /*1f380*/  LDL.LU R18, [R1+0x220] ;  /* 0x0002200001127983 */ /* 0x000ea20000300800 */
[----:B------:R-:W-:Y:S01]  /*1f390*/  @!P3 IMAD.MOV R11, RZ, RZ, -R11 ;  /* 0x000000ffff0bb224 */ /* 0x000fe200078e0a0b */
[----:B------:R-:W-:Y:S02]  /*1f3a0*/  ISETP.GT.U32.AND P3, PT, R9, R22, PT ;  /* 0x000000160900720c */ /* 0x000fe40003f64070 */
[----:B------:R1:W2:Y:S02]  /*1f3b0*/  @P0 LDG.E.U8 R32, desc[UR20][R12.64] ;  /* 0x000000140c200981 */ /* 0x0002a4000c1e1100 */
[----:B------:R-:W-:-:S05]  /*1f3c0*/  SEL R11, R47, R11, !P1 ;  /* 0x0000000b2f0b7207 */ /* 0x000fca0004800000 */
[----:B0-----:R-:W-:Y:S01]  /*1f3d0*/  IMAD R11, R11, UR4, RZ ;  /* 0x000000040b0b7c24 */ /* 0x001fe2000f8e02ff */
[----:B------:R-:W0:Y:S03]  /*1f3e0*/  LDCU UR4, c[0x0][0x3b0] ;  /* 0x00007600ff0477ac */ /* 0x000e260008000800 */
[----:B------:R-:W-:Y:S01]  /*1f3f0*/  @!P3 IMAD.IADD R22, R22, 0x1, -R9 ;  /* 0x000000011616b824 */ /* 0x000fe200078e0a09 */
[C---:B---3--:R-:W-:Y:S02]  /*1f400*/  ISETP.GT.U32.AND P5, PT, R9.reuse, R21, PT ;  /* 0x000000150900720c */ /* 0x048fe40003fa4070 */
[----:B--2---:R-:W-:-:S11]  /*1f410*/  ISETP.GT.U32.AND P2, PT, R9, R23, PT ;  /* 0x000000170900720c */ /* 0x004fd60003f44070 */
[--C-:B------:R-:W-:Y:S01]  /*1f420*/  @!P5 IMAD.IADD R21, R21, 0x1, -R9.reuse ;  /* 0x000000011515d824 */ /* 0x100fe200078e0a09 */
[C---:B----4-:R-:W-:Y:S02]  /*1f430*/  IADD3 R4, P5, PT, R14.reuse, R8, RZ ;  /* 0x000000080e047210 */ /* 0x050fe40007fbe0ff */
[----:B------:R-:W-:Y:S02]  /*1f440*/  ISETP.GT.U32.AND P6, PT, R9, R20, PT ;  /* 0x000000140900720c */ /* 0x000fe40003fc4070 */
[----:B------:R-:W-:Y:S01]  /*1f450*/  LEA.HI.X.SX32 R15, R14, R5, 0x1, P5 ;  /* 0x000000050e0f7211 */ /* 0x000fe200028f0eff */
[----:B------:R2:W-:Y:S01]  /*1f460*/  STL [R1+0x590], R4 ;  /* 0x0005900401007387 */ /* 0x0005e20000100800 */
[----:B-1----:R-:W-:Y:S02]  /*1f470*/  @P0 IMAD.MOV.U32 R12, RZ, RZ, R4 ;  /* 0x000000ffff0c0224 */ /* 0x002fe400078e0004 */
[----:B------:R-:W-:Y:S01]  /*1f480*/  @!P2 IMAD.IADD R23, R23, 0x1, -R9 ;  /* 0x000000011717a824 */ /* 0x000fe200078e0a09 */
[----:B------:R-:W-:Y:S01]  /*1f490*/  ISETP.GT.U32.AND P2, PT, R9, R21, PT ;  /* 0x000000150900720c */ /* 0x000fe20003f44070 */
[----:B------:R-:W-:-:S05]  /*1f4a0*/  @P0 IMAD.MOV.U32 R13, RZ, RZ, R15 ;  /* 0x000000ffff0d0224 */ /* 0x000fca00078e000f */
[----:B------:R-:W-:Y:S01]  /*1f4b0*/  @!P6 IMAD.IADD R20, R20, 0x1, -R9 ;  /* 0x000000011414e824 */ /* 0x000fe200078e0a09 */
[----:B------:R-:W-:Y:S01]  /*1f4c0*/  IADD3 R2, P6, PT, R11, R8, RZ ;  /* 0x000000080b027210 */ /* 0x000fe20007fde0ff */
[----:B------:R1:W3:Y:S01]  /*1f4d0*/  @P0 LDG.E.U8 R31, desc[UR20][R12.64] ;  /* 0x000000140c1f0981 */ /* 0x0002e2000c1e1100 */
[----:B------:R-:W-:-:S03]  /*1f4e0*/  ISETP.GE.AND P5, PT, R3, RZ, PT ;  /* 0x000000ff0300720c */ /* 0x000fc60003fa6270 */
[----:B------:R-:W4:Y:S04]  /*1f4f0*/  LDL R3, [R1+0x14f4] ;  /* 0x0014f40001037983 */ /* 0x000f280000100800 */
[----:B------:R0:W-:Y:S04]  /*1f500*/  STL [R1+0x58c], R15 ;  /* 0x00058c0f01007387 */ /* 0x0001e80000100800 */
[----:B--2---:R-:W2:Y:S01]  /*1f510*/  LDL R4, [R1+0x150c] ;  /* 0x00150c0001047983 */ /* 0x004ea20000100800 */
[----:B------:R-:W-:Y:S01]  /*1f520*/  LEA.HI.X.SX32 R11, R11, R5, 0x1, P6 ;  /* 0x000000050b0b7211 */ /* 0x000fe200030f0eff */
[----:B-1----:R-:W-:-:S02]  /*1f530*/  IMAD.MOV.U32 R12, RZ, RZ, R22 ;  /* 0x000000ffff0c7224 */ /* 0x002fc400078e0016 */
[----:B------:R-:W-:Y:S01]  /*1f540*/  STL [R1+0x5d0], R2 ;  /* 0x0005d00201007387 */ /* 0x000fe20000100800 */
[----:B------:R-:W-:-:S03]  /*1f550*/  @!P2 IMAD.IADD R21, R21, 0x1, -R9 ;  /* 0x000000011515a824 */ /* 0x000fc600078e0a09 */
[----:B------:R1:W-:Y:S04]  /*1f560*/  STL [R1+0x5cc], R11 ;  /* 0x0005cc0b01007387 */ /* 0x0003e80000100800 */
[----:B------:R-:W3:Y:S01]  /*1f570*/  LDL R22, [R1+0x153c] ;  /* 0x00153c0001167983 */ /* 0x000ee20000100800 */
[----:B0-----:R-:W-:Y:S02]  /*1f580*/  @P0 IMAD.MOV.U32 R15, RZ, RZ, R11 ;  /* 0x000000ffff0f0224 */ /* 0x001fe400078e000b */
[----:B-1----:R-:W-:Y:S02]  /*1f590*/  IMAD.MOV.U32 R11, RZ, RZ, R21 ;  /* 0x000000ffff0b7224 */ /* 0x002fe400078e0015 */
[----:B------:R-:W3:Y:S01]  /*1f5a0*/  LDL R21, [R1+0x1554] ;  /* 0x0015540001157983 */ /* 0x000ee20000100800 */
[----:B------:R-:W-:-:S02]  /*1f5b0*/  ISETP.GT.U32.AND P3, PT, R9, R19, PT ;  /* 0x000000130900720c */ /* 0x000fc40003f64070 */
[----:B------:R-:W-:Y:S01]  /*1f5c0*/  ISETP.GE.AND P6, PT, R93, RZ, PT ;  /* 0x000000ff5d00720c */ /* 0x000fe20003fc6270 */
[----:B------:R-:W-:Y:S01]  /*1f5d0*/  @!P5 IMAD.MOV R12, RZ, RZ, -R12 ;  /* 0x000000ffff0cd224 */ /* 0x000fe200078e0a0c */
[C---:B------:R-:W-:Y:S02]  /*1f5e0*/  ISETP.GT.U32.AND P5, PT, R9.reuse, R20, PT ;  /* 0x000000140900720c */ /* 0x040fe40003fa4070 */
[----:B------:R-:W-:-:S07]  /*1f5f0*/  ISETP.GT.U32.AND P2, PT, R9, R23, PT ;  /* 0x000000170900720c */ /* 0x000fce0003f44070 */
[----:B------:R-:W-:Y:S02]  /*1f600*/  @!P3 IMAD.IADD R19, R19, 0x1, -R9 ;  /* 0x000000011313b824 */ /* 0x000fe400078e0a09 */
[----:B------:R-:W-:-:S03]  /*1f610*/  @!P6 IMAD.MOV R11, RZ, RZ, -R11 ;  /* 0x000000ffff0be224 */ /* 0x000fc600078e0a0b */
[----:B------:R-:W-:Y:S02]  /*1f620*/  ISETP.GT.U32.AND P3, PT, R9, R19, PT ;  /* 0x000000130900720c */ /* 0x000fe40003f64070 */
[C---:B------:R-:W-:Y:S02]  /*1f630*/  SEL R12, R47.reuse, R12, !P1 ;  /* 0x0000000c2f0c7207 */ /* 0x040fe40004800000 */
[----:B------:R-:W-:Y:S02]  /*1f640*/  SEL R11, R47, R11, !P1 ;  /* 0x0000000b2f0b7207 */ /* 0x000fe40004800000 */
[----:B------:R-:W-:Y:S01]  /*1f650*/  ISETP.GT.U32.AND P6, PT, R9, R18, PT ;  /* 0x000000120900720c */ /* 0x000fe20003fc4070 */
[----:B------:R-:W-:Y:S01]  /*1f660*/  IMAD R13, R12, UR6, RZ ;  /* 0x000000060c0d7c24 */ /* 0x000fe2000f8e02ff */
[----:B------:R-:W-:Y:S01]  /*1f670*/  PRMT R29, RZ, 0x7610, R29 ;  /* 0x00007610ff1d7816 */ /* 0x000fe2000000001d */
[----:B------:R-:W-:Y:S01]  /*1f680*/  IMAD R12, R11, UR4, RZ ;  /* 0x000000040b0c7c24 */ /* 0x000fe2000f8e02ff */
[----:B------:R-:W-:Y:S01]  /*1f690*/  PRMT R30, RZ, 0x7610, R30 ;  /* 0x00007610ff1e7816 */ /* 0x000fe2000000001e */
[----:B------:R-:W-:Y:S01]  /*1f6a0*/  @!P5 IMAD.IADD R20, R20, 0x1, -R9 ;  /* 0x000000011414d824 */ /* 0x000fe200078e0a09 */
[----:B------:R-:W0:Y:S01]  /*1f6b0*/  LDCU UR4, c[0x0][0x3b0] ;  /* 0x00007600ff0477ac */ /* 0x000e220008000800 */
[----:B------:R-:W-:-:S02]  /*1f6c0*/  @P0 IMAD.MOV.U32 R14, RZ, RZ, R2 ;  /* 0x000000ffff0e0224 */ /* 0x000fc400078e0002 */
[----:B------:R-:W-:Y:S01]  /*1f6d0*/  @!P2 IMAD.IADD R23, R23, 0x1, -R9 ;  /* 0x000000011717a824 */ /* 0x000fe200078e0a09 */
[----:B------:R-:W-:Y:S01]  /*1f6e0*/  PRMT R27, RZ, 0x7610, R27 ;  /* 0x00007610ff1b7816 */ /* 0x000fe2000000001b */
[--C-:B------:R-:W-:Y:S01]  /*1f6f0*/  @!P3 IMAD.IADD R19, R19, 0x1, -R9.reuse ;  /* 0x000000011313b824 */ /* 0x100fe200078e0a09 */
[----:B------:R1:W3:Y:S01]  /*1f700*/  @P0 LDG.E.U8 R30, desc[UR20][R14.64] ;  /* 0x000000140e1e0981 */ /* 0x0002e2000c1e1100 */
[----:B------:R-:W-:Y:S01]  /*1f710*/  @!P6 IMAD.IADD R18, R18, 0x1, -R9 ;  /* 0x000000011212e824 */ /* 0x000fe200078e0a09 */
[----:B------:R-:W-:Y:S01]  /*1f720*/  IADD3 R2, P6, PT, R12, R8, RZ ;  /* 0x000000080c027210 */ /* 0x000fe20007fde0ff */
[----:B------:R-:W-:Y:S01]  /*1f730*/  IMAD.MOV.U32 R11, RZ, RZ, R23 ;  /* 0x000000ffff0b7224 */ /* 0x000fe200078e0017 */
[----:B------:R-:W-:Y:S02]  /*1f740*/  PRMT R26, RZ, 0x7610, R26 ;  /* 0x00007610ff1a7816 */ /* 0x000fe4000000001a */
[----:B------:R-:W-:Y:S02]  /*1f750*/  PRMT R25, RZ, 0x7610, R25 ;  /* 0x00007610ff197816 */ /* 0x000fe40000000019 */
[----:B------:R-:W-:Y:S01]  /*1f760*/  PRMT R28, RZ, 0x7610, R28 ;  /* 0x00007610ff1c7816 */ /* 0x000fe2000000001c */
[----:B------:R-:W0:Y:S01]  /*1f770*/  S2R R83, SR_TID.X ;  /* 0x0000000000537919 */ /* 0x000e220000002100 */
[----:B------:R-:W0:Y:S01]  /*1f780*/  LDCU UR6, c[0x0][0x3b0] ;  /* 0x00007600ff0677ac */ /* 0x000e220008000800 */
[----:B----4-:R-:W-:-:S02]  /*1f790*/  ISETP.GE.AND P2, PT, R3, RZ, PT ;  /* 0x000000ff0300720c */ /* 0x010fc40003f46270 */
[----:B------:R-:W-:Y:S02]  /*1f7a0*/  LEA.HI.X.SX32 R3, R12, R5, 0x1, P6 ;  /* 0x000000050c037211 */ /* 0x000fe400030f0eff */
[----:B--2---:R-:W-:Y:S02]  /*1f7b0*/  ISETP.GE.AND P5, PT, R4, RZ, PT ;  /* 0x000000ff0400720c */ /* 0x004fe40003fa6270 */
[----:B------:R-:W-:-:S04]  /*1f7c0*/  IADD3 R4, P3, PT, R13, R8, RZ ;  /* 0x000000080d047210 */ /* 0x000fc80007f7e0ff */
[----:B------:R-:W-:Y:S01]  /*1f7d0*/  LEA.HI.X.SX32 R13, R13, R5, 0x1, P3 ;  /* 0x000000050d0d7211 */ /* 0x000fe200018f0eff */
[----:B------:R-:W-:Y:S01]  /*1f7e0*/  @P0 IMAD.MOV.U32 R12, RZ, RZ, R4 ;  /* 0x000000ffff0c0224 */ /* 0x000fe200078e0004 */
[----:B------:R-:W-:Y:S01]  /*1f7f0*/  STL [R1+0x610], R4 ;  /* 0x0006100401007387 */ /* 0x000fe20000100800 */
[----:B------:R-:W-:-:S03]  /*1f800*/  ISETP.GT.U32.AND P3, PT, R9, R18, PT ;  /* 0x000000120900720c */ /* 0x000fc60003f64070 */
[----:B------:R-:W-:Y:S01]  /*1f810*/  STL [R1+0x650], R2 ;  /* 0x0006500201007387 */ /* 0x000fe20000100800 */
[----:B------:R-:W-:-:S03]  /*1f820*/  @!P2 IMAD.MOV R11, RZ, RZ, -R11 ;  /* 0x000000ffff0ba224 */ /* 0x000fc600078e0a0b */
[----:B------:R2:W-:Y:S04]  /*1f830*/  STL [R1+0x60c], R13 ;  /* 0x00060c0d01007387 */ /* 0x0005e80000100800 */
[----:B------:R4:W3:Y:S02]  /*1f840*/  @P0 LDG.E.U8 R24, desc[UR20][R12.64] ;  /* 0x000000140c180981 */ /* 0x0008e4000c1e1100 */
[----:B---3--:R-:W-:Y:S02]  /*1f850*/  ISETP.GE.AND P2, PT, R22, RZ, PT ;  /* 0x000000ff1600720c */ /* 0x008fe40003f46270 */
[----:B-1----:R-:W-:Y:S01]  /*1f860*/  SEL R14, R47, R11, !P1 ;  /* 0x0000000b2f0e7207 */ /* 0x002fe20004800000 */
[----:B----4-:R-:W-:Y:S02]  /*1f870*/  @P0 IMAD.MOV.U32 R12, RZ, RZ, R2 ;  /* 0x000000ffff0c0224 */ /* 0x010fe400078e0002 */
[----:B--2---:R-:W-:Y:S01]  /*1f880*/  @P0 IMAD.MOV.U32 R13, RZ, RZ, R3 ;  /* 0x000000ffff0d0224 */ /* 0x004fe200078e0003 */
[----:B------:R-:W-:-:S04]  /*1f890*/  ISETP.GE.AND P6, PT, R21, RZ, PT ;  /* 0x000000ff1500720c */ /* 0x000fc80003fc6270 */
[----:B------:R1:W2:Y:S01]  /*1f8a0*/  @P0 LDG.E.U8 R29, desc[UR20][R12.64] ;  /* 0x000000140c1d0981 */ /* 0x0002a2000c1e1100 */
[----:B------:R-:W-:Y:S02]  /*1f8b0*/  IMAD.MOV.U32 R11, RZ, RZ, R19 ;  /* 0x000000ffff0b7224 */ /* 0x000fe400078e0013 */
[----:B------:R-:W-:Y:S01]  /*1f8c0*/  IMAD R14, R14, UR5, RZ ;  /* 0x000000050e0e7c24 */ /* 0x000fe2000f8e02ff */
[----:B------:R-:W3:Y:S01]  /*1f8d0*/  LDCU UR5, c[0x0][0x3b0] ;  /* 0x00007600ff0577ac */ /* 0x000ee20008000800 */
[----:B-1----:R-:W-:-:S04]  /*1f8e0*/  IMAD.MOV.U32 R12, RZ, RZ, R20 ;  /* 0x000000ffff0c7224 */ /* 0x002fc800078e0014 */
[----:B------:R-:W-:Y:S02]  /*1f8f0*/  @!P5 IMAD.MOV R12, RZ, RZ, -R12 ;  /* 0x000000ffff0cd224 */ /* 0x000fe400078e0a0c */
[----:B------:R-:W-:Y:S02]  /*1f900*/  @!P3 IMAD.IADD R18, R18, 0x1, -R9 ;  /* 0x000000011212b824 */ /* 0x000fe400078e0a09 */
[----:B------:R-:W-:Y:S01]  /*1f910*/  @!P2 IMAD.MOV R11, RZ, RZ, -R11 ;  /* 0x000000ffff0ba224 */ /* 0x000fe200078e0a0b */
[C---:B------:R-:W-:Y:S01]  /*1f920*/  SEL R13, R47.reuse, R12, !P1 ;  /* 0x0000000c2f0d7207 */ /* 0x040fe20004800000 */
[----:B------:R-:W-:Y:S01]  /*1f930*/  IMAD.MOV.U32 R12, RZ, RZ, R18 ;  /* 0x000000ffff0c7224 */ /* 0x000fe200078e0012 */
[CC--:B------:R-:W-:Y:S01]  /*1f940*/  IADD3 R2, P2, PT, R14.reuse, R8.reuse, RZ ;  /* 0x000000080e027210 */ /* 0x0c0fe20007f5e0ff */
[----:B------:R1:W-:Y:S01]  /*1f950*/  STL [R1+0x64c], R3 ;  /* 0x00064c0301007387 */ /* 0x0003e20000100800 */
[----:B------:R-:W-:Y:S01]  /*1f960*/  SEL R11, R47, R11, !P1 ;  /* 0x0000000b2f0b7207 */ /* 0x000fe20004800000 */
[----:B------:R-:W-:Y:S01]  /*1f970*/  IMAD R13, R13, UR7, RZ ;  /* 0x000000070d0d7c24 */ /* 0x000fe2000f8e02ff */
[----:B0-----:R-:W-:Y:S01]  /*1f980*/  LOP3.LUT R83, R83, 0x7f, RZ, 0xc0, !PT ;  /* 0x0000007f53537812 */ /* 0x001fe200078ec0ff */
[----:B------:R-:W-:Y:S01]  /*1f990*/  @!P6 IMAD.MOV R12, RZ, RZ, -R12 ;  /* 0x000000ffff0ce224 */ /* 0x000fe200078e0a0c */
[-C--:B-1----:R-:W-:Y:S01]  /*1f9a0*/  LEA.HI.X.SX32 R3, R14, R5.reuse, 0x1, P2 ;  /* 0x000000050e037211 */ /* 0x082fe200010f0eff */
[----:B------:R-:W-:Y:S01]  /*1f9b0*/  IMAD R11, R11, UR4, RZ ;  /* 0x000000040b0b7c24 */ /* 0x000fe2000f8e02ff */
[----:B------:R-:W-:Y:S01]  /*1f9c0*/  IADD3 R16, P2, PT, R13, R8, RZ ;  /* 0x000000080d107210 */ /* 0x000fe20007f5e0ff */
[----:B------:R-:W-:Y:S01]  /*1f9d0*/  @P0 IMAD.MOV.U32 R14, RZ, RZ, R2 ;  /* 0x000000ffff0e0224 */ /* 0x000fe200078e0002 */
[----:B------:R-:W-:Y:S01]  /*1f9e0*/  SEL R12, R47, R12, !P1 ;  /* 0x0000000c2f0c7207 */ /* 0x000fe20004800000 */
[----:B------:R-:W-:Y:S01]  /*1f9f0*/  @P0 IMAD.MOV.U32 R15, RZ, RZ, R3 ;  /* 0x000000ffff0f0224 */ /* 0x000fe200078e0003 */
[----:B------:R-:W-:Y:S01]  /*1fa00*/  LEA.HI.X.SX32 R17, R13, R5, 0x1, P2 ;  /* 0x000000050d117211 */ /* 0x000fe200010f0eff */
[----:B------:R0:W-:Y:S01]  /*1fa10*/  STL [R1+0x690], R2 ;  /* 0x0006900201007387 */ /* 0x0001e20000100800 */
[----:B------:R-:W-:Y:S01]  /*1fa20*/  VIADD R4, R64, 0xbe ;  /* 0x000000be40047836 */ /* 0x000fe20000000000 */
[----:B------:R-:W-:Y:S01]  /*1fa30*/  LOP3.LUT R79, R83, 0x60, RZ, 0x3c, !PT ;  /* 0x00000060534f7812 */ /* 0x000fe200078e3cff */
[----:B------:R-:W1:Y:S01]  /*1fa40*/  LDCU UR4, c[0x0][0x3b0] ;  /* 0x00007600ff0477ac */ /* 0x000e620008000800 */
[----:B------:R3:W4:Y:S01]  /*1fa50*/  @P0 LDG.E.U8 R27, desc[UR20][R14.64] ;  /* 0x000000140e1b0981 */ /* 0x000722000c1e1100 */
[----:B------:R-:W-:Y:S01]  /*1fa60*/  @P0 IMAD.MOV.U32 R13, RZ, RZ, R17 ;  /* 0x000000ffff0d0224 */ /* 0x000fe200078e0011 */
[----:B------:R-:W1:Y:S01]  /*1fa70*/  LDCU UR7, c[0x0][0x3b0] ;  /* 0x00007600ff0777ac */ /* 0x000e620008000800 */
[----:B0-----:R-:W-:Y:S01]  /*1fa80*/  IADD3 R2, P3, PT, R11, R8, RZ ;  /* 0x000000080b027210 */ /* 0x001fe20007f7e0ff */
[----:B------:R0:W-:Y:S01]  /*1fa90*/  STL [R1+0x68c], R3 ;  /* 0x00068c0301007387 */ /* 0x0001e20000100800 */
[----:B---3--:R-:W-:-:S03]  /*1faa0*/  IMAD R14, R12, UR5, RZ ;  /* 0x000000050c0e7c24 */ /* 0x008fc6000f8e02ff */
[----:B------:R3:W-:Y:S01]  /*1fab0*/  STL [R1+0x6d0], R16 ;  /* 0x0006d01001007387 */ /* 0x0007e20000100800 */
[----:B------:R-:W-:Y:S01]  /*1fac0*/  @P0 IMAD.MOV.U32 R12, RZ, RZ, R16 ;  /* 0x000000ffff0c0224 */ /* 0x000fe200078e0010 */
[----:B------:R-:W1:Y:S01]  /*1fad0*/  LDCU UR5, c[0x0][0x3b0] ;  /* 0x00007600ff0577ac */ /* 0x000e620008000800 */
[----:B0-----:R-:W-:-:S03]  /*1fae0*/  LEA.HI.X.SX32 R3, R11, R5, 0x1, P3 ;  /* 0x000000050b037211 */ /* 0x001fc600018f0eff */
[----:B------:R0:W2:Y:S01]  /*1faf0*/  @P0 LDG.E.U8 R26, desc[UR20][R12.64] ;  /* 0x000000140c1a0981 */ /* 0x0000a2000c1e1100 */
[----:B---3--:R-:W-:-:S03]  /*1fb00*/  IADD3 R16, P2, PT, R14, R8, RZ ;  /* 0x000000080e107210 */ /* 0x008fc60007f5e0ff */
[----:B------:R-:W-:Y:S01]  /*1fb10*/  STL [R1+0x718], R2 ;  /* 0x0007180201007387 */ /* 0x000fe20000100800 */
[----:B------:R-:W-:Y:S02]  /*1fb20*/  IABS R11, R4 ;  /* 0x00000004000b7213 */ /* 0x000fe40000000000 */
[----:B------:R-:W-:Y:S01]  /*1fb30*/  LEA.HI.X.SX32 R14, R14, R5, 0x1, P2 ;  /* 0x000000050e0e7211 */ /* 0x000fe200010f0eff */
[----:B0-----:R-:W-:Y:S02]  /*1fb40*/  @P0 IMAD.MOV.U32 R12, RZ, RZ, R2 ;  /* 0x000000ffff0c0224 */ /* 0x001fe400078e0002 */
[----:B------:R-:W-:Y:S01]  /*1fb50*/  @P0 IMAD.MOV.U32 R13, RZ, RZ, R3 ;  /* 0x000000ffff0d0224 */ /* 0x000fe200078e0003 */
[----:B------:R-:W-:Y:S01]  /*1fb60*/  STL [R1+0x6cc], R17 ;  /* 0x0006cc1101007387 */ /* 0x000fe20000100800 */
[----:B------:R-:W-:-:S03]  /*1fb70*/  IMAD.HI.U32 R15, R10, R11, RZ ;  /* 0x0000000b0a0f7227 */ /* 0x000fc600078e00ff */
[----:B------:R0:W3:Y:S04]  /*1fb80*/  @P0 LDG.E.U8 R25, desc[UR20][R12.64] ;  /* 0x000000140c190981 */ /* 0x0000e8000c1e1100 */
[----:B------:R1:W-:Y:S01]  /*1fb90*/  STL [R1+0x1344], R4 ;  /* 0x0013440401007387 */ /* 0x0003e20000100800 */
[----:B0-----:R-:W-:Y:S02]  /*1fba0*/  @P0 IMAD.MOV.U32 R12, RZ, RZ, R16 ;  /* 0x000000ffff0c0224 */ /* 0x001fe400078e0010 */
[----:B------:R-:W-:Y:S02]  /*1fbb0*/  @P0 IMAD.MOV.U32 R13, RZ, RZ, R14 ;  /* 0x000000ffff0d0224 */ /* 0x000fe400078e000e */
[C---:B-1----:R-:W-:Y:S01]  /*1fbc0*/  VIADD R4, R64.reuse, 0xbf ;  /* 0x000000bf40047836 */ /* 0x042fe20000000000 */
[----:B------:R0:W-:Y:S01]  /*1fbd0*/  STL [R1+0x714], R3 ;  /* 0x0007140301007387 */ /* 0x0001e20000100800 */
[----:B------:R-:W-:-:S02]  /*1fbe0*/  VIADD R2, R64, 0xc5 ;  /* 0x000000c540027836 */ /* 0x000fc40000000000 */
[----:B------:R-:W-:Y:S01]  /*1fbf0*/  IMAD.MOV R15, RZ, RZ, -R15 ;  /* 0x000000ffff0f7224 */ /* 0x000fe200078e0a0f */
[----:B------:R1:W2:Y:S01]  /*1fc00*/  @P0 LDG.E.U8 R28, desc[UR20][R12.64] ;  /* 0x000000140c1c0981 */ /* 0x0002a2000c1e1100 */
[----:B0-----:R-:W-:-:S03]  /*1fc10*/  VIADD R3, R64, 0xc4 ;  /* 0x000000c440037836 */ /* 0x001fc60000000000 */
[----:B------:R-:W-:Y:S01]  /*1fc20*/  STL [R1+0x758], R16 ;  /* 0x0007581001007387 */ /* 0x000fe20000100800 */
[----:B-1----:R-:W-:-:S03]  /*1fc30*/  IABS R12, R4 ;  /* 0x00000004000c7213 */ /* 0x002fc60000000000 */
[----:B------:R0:W-:Y:S01]  /*1fc40*/  STL [R1+0x754], R14 ;  /* 0x0007540e01007387 */ /* 0x0001e20000100800 */
[----:B------:R-:W-:Y:S01]  /*1fc50*/  IABS R13, R3 ;  /* 0x00000003000d7213 */ /* 0x000fe20000000000 */
[----:B------:R-:W-:Y:S02]  /*1fc60*/  IMAD R11, R9, R15, R11 ;  /* 0x0000000f090b7224 */ /* 0x000fe400078e020b */
[C---:B------:R-:W-:Y:S01]  /*1fc70*/  IMAD.HI.U32 R15, R10.reuse, R12, RZ ;  /* 0x0000000c0a0f7227 */ /* 0x040fe200078e00ff */
[----:B------:R1:W-:Y:S01]  /*1fc80*/  STL [R1+0x1340], R4 ;  /* 0x0013400401007387 */ /* 0x0003e20000100800 */
[----:B0-----:R-:W-:Y:S02]  /*1fc90*/  IABS R14, R2 ;  /* 0x00000002000e7213 */ /* 0x001fe40000000000 */
[----:B------:R-:W-:Y:S01]  /*1fca0*/  IMAD.HI.U32 R16, R10, R13, RZ ;  /* 0x0000000d0a107227 */ /* 0x000fe200078e00ff */
[----:B------:R0:W-:Y:S03]  /*1fcb0*/  STL [R1+0x1350], R3 ;  /* 0x0013500301007387 */ /* 0x0001e60000100800 */
[----:B------:R-:W-:-:S02]  /*1fcc0*/  IMAD.MOV R15, RZ, RZ, -R15 ;  /* 0x000000ffff0f7224 */ /* 0x000fc400078e0a0f */
[----:B-1----:R-:W-:Y:S02]  /*1fcd0*/  VIADD R4, R64, 0xc6 ;  /* 0x000000c640047836 */ /* 0x002fe40000000000 */
[----:B------:R-:W-:Y:S01]  /*1fce0*/  IMAD.HI.U32 R17, R10, R14, RZ ;  /* 0x0000000e0a117227 */ /* 0x000fe200078e00ff */
[----:B------:R1:W-:Y:S03]  /*1fcf0*/  STL [R1+0x1354], R2 ;  /* 0x0013540201007387 */ /* 0x0003e60000100800 */
[----:B------:R-:W-:Y:S02]  /*1fd00*/  IMAD.MOV R16, RZ, RZ, -R16 ;  /* 0x000000ffff107224 */ /* 0x000fe400078e0a10 */
[----:B0-----:R-:W-:Y:S02]  /*1fd10*/  VIADD R3, R64, 0xc7 ;  /* 0x000000c740037836 */ /* 0x001fe40000000000 */
[----:B------:R-:W-:Y:S01]  /*1fd20*/  IMAD R12, R9, R15, R12 ;  /* 0x0000000f090c7224 */ /* 0x000fe200078e020c */
[----:B------:R-:W-:Y:S01]  /*1fd30*/  IABS R15, R4 ;  /* 0x00000004000f7213 */ /* 0x000fe20000000000 */
[----:B------:R-:W-:-:S02]  /*1fd40*/  IMAD.MOV R17, RZ, RZ, -R17 ;  /* 0x000000ffff117224 */ /* 0x000fc400078e0a11 */
[----:B-1----:R-:W-:Y:S02]  /*1fd50*/  VIADD R2, R64, 0xcc ;  /* 0x000000cc40027836 */ /* 0x002fe40000000000 */
[C---:B------:R-:W-:Y:S01]  /*1fd60*/  IMAD R13, R9.reuse, R16, R13 ;  /* 0x00000010090d7224 */ /* 0x040fe200078e020d */
[----:B------:R-:W-:Y:S01]  /*1fd70*/  IABS R16, R3 ;  /* 0x0000000300107213 */ /* 0x000fe20000000000 */
[----:B------:R-:W-:Y:S01]  /*1fd80*/  IMAD R14, R9, R17, R14 ;  /* 0x00000011090e7224 */ /* 0x000fe200078e020e */
[----:B------:R-:W-:Y:S01]  /*1fd90*/  IABS R17, R2 ;  /* 0x0000000200117213 */ /* 0x000fe20000000000 */
[C---:B------:R-:W-:Y:S01]  /*1fda0*/  IMAD.HI.U32 R18, R10.reuse, R15, RZ ;  /* 0x0000000f0a127227 */ /* 0x040fe200078e00ff */
[----:B------:R-:W-:Y:S03]  /*1fdb0*/  STL [R1+0x1728], R11 ;  /* 0x0017280b01007387 */ /* 0x000fe60000100800 */
[C---:B------:R-:W-:Y:S01]  /*1fdc0*/  IMAD.HI.U32 R19, R10.reuse, R16, RZ ;  /* 0x000000100a137227 */ /* 0x040fe200078e00ff */
[----:B------:R-:W-:Y:S03]  /*1fdd0*/  STL [R1+0x1790], R11 ;  /* 0x0017900b01007387 */ /* 0x000fe60000100800 */
[----:B------:R-:W-:Y:S01]  /*1fde0*/  IMAD.MOV R18, RZ, RZ, -R18 ;  /* 0x000000ffff127224 */ /* 0x000fe200078e0a12 */
[----:B------:R-:W-:Y:S01]  /*1fdf0*/  STL [R1+0x172c], R12 ;  /* 0x00172c0c01007387 */ /* 0x000fe20000100800 */
[----:B------:R-:W-:-:S03]  /*1fe00*/  IMAD.HI.U32 R20, R10, R17, RZ ;  /* 0x000000110a147227 */ /* 0x000fc600078e00ff */
[----:B------:R-:W-:Y:S01]  /*1fe10*/  STL [R1+0x1778], R12 ;  /* 0x0017780c01007387 */ /* 0x000fe20000100800 */
[----:B------:R-:W-:-:S03]  /*1fe20*/  IMAD.MOV R19, RZ, RZ, -R19 ;  /* 0x000000ffff137224 */ /* 0x000fc600078e0a13 */
[----:B------:R-:W-:Y:S01]  /*1fe30*/  STL [R1+0x1730], R13 ;  /* 0x0017300d01007387 */ /* 0x000fe20000100800 */
[----:B------:R-:W-:-:S03]  /*1fe40*/  IMAD R15, R9, R18, R15 ;  /* 0x00000012090f7224 */ /* 0x000fc600078e020f */
[----:B------:R-:W-:Y:S01]  /*1fe50*/  STL [R1+0x1734], R14 ;  /* 0x0017340e01007387 */ /* 0x000fe20000100800 */
[----:B------:R-:W-:-:S03]  /*1fe60*/  IMAD.MOV R20, RZ, RZ, -R20 ;  /* 0x000000ffff147224 */ /* 0x000fc600078e0a14 */
[----:B------:R-:W-:Y:S01]  /*1fe70*/  STL [R1+0x1760], R14 ;  /* 0x0017600e01007387 */ /* 0x000fe20000100800 */
[----:B------:R-:W-:-:S03]  /*1fe80*/  IMAD R16, R9, R19, R16 ;  /* 0x0000001309107224 */ /* 0x000fc600078e0210 */
[----:B------:R-:W-:Y:S01]  /*1fe90*/  STL [R1+0x177c], R14 ;  /* 0x00177c0e01007387 */ /* 0x000fe20000100800 */
[----:B------:R-:W-:-:S03]  /*1fea0*/  IMAD R17, R9, R20, R17 ;  /* 0x0000001409117224 */ /* 0x000fc600078e0211 */
[----:B------:R0:W-:Y:S04]  /*1feb0*/  STL [R1+0x1348], R4 ;  /* 0x0013480401007387 */ /* 0x0001e80000100800 */
[----:B------:R1:W-:Y:S04]  /*1fec0*/  STL [R1+0x134c], R3 ;  /* 0x00134c0301007387 */ /* 0x0003e80000100800 */
[----:B------:R1:W-:Y:S01]  /*1fed0*/  STL [R1+0x1360], R2 ;  /* 0x0013600201007387 */ /* 0x0003e20000100800 */
[----:B0-----:R-:W-:-:S03]  /*1fee0*/  VIADD R4, R64, 0xcd ;  /* 0x000000cd40047836 */ /* 0x001fc60000000000 */
[----:B------:R-:W-:Y:S01]  /*1fef0*/  STL [R1+0x1738], R15 ;  /* 0x0017380f01007387 */ /* 0x000fe20000100800 */
[----:B-1----:R-:W-:-:S03]  /*1ff00*/  VIADD R3, R64, 0xce ;  /* 0x000000ce40037836 */ /* 0x002fc60000000000 */
[----:B------:R-:W-:Y:S01]  /*1ff10*/  STL [R1+0x1764], R15 ;  /* 0x0017640f01007387 */ /* 0x000fe20000100800 */
[----:B------:R-:W-:-:S03]  /*1ff20*/  VIADD R2, R64, 0xcf ;  /* 0x000000cf40027836 */ /* 0x000fc60000000000 */
[----:B------:R-:W-:Y:S04]  /*1ff30*/  STL [R1+0x1780], R15 ;  /* 0x0017800f01007387 */ /* 0x000fe80000100800 */
[----:B------:R-:W-:Y:S04]  /*1ff40*/  STL [R1+0x1744], R16 ;  /* 0x0017441001007387 */ /* 0x000fe80000100800 */
[----:B------:R-:W-:Y:S04]  /*1ff50*/  STL [R1+0x1784], R16 ;  /* 0x0017841001007387 */ /* 0x000fe80000100800 */
[----:B------:R-:W-:Y:S04]  /*1ff60*/  STL [R1+0x1748], R17 ;  /* 0x0017481101007387 */ /* 0x000fe80000100800 */
[----:B------:R0:W-:Y:S04]  /*1ff70*/  STL [R1+0x1358], R4 ;  /* 0x0013580401007387 */ /* 0x0001e80000100800 */
[----:B------:R1:W-:Y:S04]  /*1ff80*/  STL [R1+0x135c], R3 ;  /* 0x00135c0301007387 */ /* 0x0003e80000100800 */
[----:B------:R0:W-:Y:S04]  /*1ff90*/  STL [R1+0x1364], R2 ;  /* 0x0013640201007387 */ /* 0x0001e80000100800 */
[----:B------:R-:W2:Y:S04]  /*1ffa0*/  LDL.LU R84, [R1+0x6a8] ;  /* 0x0006a80001547983 */ /* 0x000ea80000300800 */
[----:B------:R-:W3:Y:S04]  /*1ffb0*/  LDL.LU R85, [R1+0x6a4] ;  /* 0x0006a40001557983 */ /* 0x000ee80000300800 */
[----:B------:R-:W4:Y:S04]  /*1ffc0*/  LDL.LU R86, [R1+0x660] ;  /* 0x0006600001567983 */ /* 0x000f280000300800 */
[----:B------:R-:W4:Y:S01]  /*1ffd0*/  LDL.LU R87, [R1+0x658] ;  /* 0x0006580001577983 */ /* 0x000f220000300800 */
[----:B------:R-:W-:-:S03]  /*1ffe0*/  IABS R18, R4 ;  /* 0x0000000400127213 */ /* 0x000fc60000000000 */
[----:B------:R-:W4:Y:S04]  /*1fff0*/  LDL.LU R88, [R1+0x618] ;  /* 0x0006180001587983 */ /* 0x000f280000300800 */
[----:B------:R-:W4:Y:S04]  /*20000*/  LDL.LU R89, [R1+0x614] ;  /* 0x0006140001597983 */ /* 0x000f280000300800 */
[----:B------:R-:W4:Y:S04]  /*20010*/  LDL.LU R90, [R1+0x5a8] ;  /* 0x0005a800015a7983 */ /* 0x000f280000300800 */
[----:B------:R-:W4:Y:S04]  /*20020*/  LDL.LU R91, [R1+0x5a0] ;  /* 0x0005a000015b7983 */ /* 0x000f280000300800 */
[----:B0-----:R-:W4:Y:S01]  /*20030*/  LDL.LU R4, [R1+0x560] ;  /* 0x0005600001047983 */ /* 0x001f220000300800 */
[----:B------:R-:W-:-:S04]  /*20040*/  IMAD.HI.U32 R21, R10, R18, RZ ;  /* 0x000000120a157227 */ /* 0x000fc800078e00ff */
[----:B------:R-:W-:Y:S01]  /*20050*/  IMAD.MOV R21, RZ, RZ, -R21 ;  /* 0x000000ffff157224 */ /* 0x000fe200078e0a15 */
[----:B------:R-:W-:Y:S01]  /*20060*/  IABS R19, R2 ;  /* 0x0000000200137213 */ /* 0x000fe20000000000 */
[C---:B------:R-:W-:Y:S02]  /*20070*/  VIADD R11, R64.reuse, 0xd4 ;  /* 0x000000d4400b7836 */ /* 0x040fe40000000000 */
[----:B------:R-:W-:Y:S01]  /*20080*/  IMAD R18, R9, R21, R18 ;  /* 0x0000001509127224 */ /* 0x000fe200078e0212 */
[----:B------:R-:W-:Y:S01]  /*20090*/  IABS R20, R3 ;  /* 0x0000000300147213 */ /* 0x000fe20000000000 */
[C---:B-1----:R-:W-:Y:S02]  /*200a0*/  VIADD R3, R64.reuse, 0xd5 ;  /* 0x000000d540037836 */ /* 0x042fe40000000000 */
[----:B------:R-:W-:Y:S01]  /*200b0*/  VIADD R2, R64, 0xd6 ;  /* 0x000000d640027836 */ /* 0x000fe20000000000 */
[----:B------:R-:W-:Y:S01]  /*200c0*/  STL [R1+0x1768], R18 ;  /* 0x0017681201007387 */ /* 0x000fe20000100800 */
[----:B------:R-:W-:-:S03]  /*200d0*/  IMAD.HI.U32 R23, R10, R19, RZ ;  /* 0x000000130a177227 */ /* 0x000fc600078e00ff */
[----:B------:R-:W-:Y:S01]  /*200e0*/  STL [R1+0x1368], R11 ;  /* 0x0013680b01007387 */ /* 0x000fe20000100800 */
[----:B------:R-:W-:Y:S01]  /*200f0*/  IMAD.HI.U32 R22, R10, R20, RZ ;  /* 0x000000140a167227 */ /* 0x000fe200078e00ff */
[----:B------:R-:W-:Y:S02]  /*20100*/  IABS R21, R3 ;  /* 0x0000000300157213 */ /* 0x000fe40000000000 */
[----:B------:R-:W4:Y:S01]  /*20110*/  LDL.LU R92, [R1+0x558] ;  /* 0x00055800015c7983 */ /* 0x000f220000300800 */
[----:B------:R-:W-:-:S03]  /*20120*/  IMAD.MOV R23, RZ, RZ, -R23 ;  /* 0x000000ffff177224 */ /* 0x000fc600078e0a17 */
[----:B------:R0:W-:Y:S04]  /*20130*/  STL [R1+0x136c], R3 ;  /* 0x00136c0301007387 */ /* 0x0001e80000100800 */
[----:B------:R1:W-:Y:S01]  /*20140*/  STL [R1+0x1370], R2 ;  /* 0x0013700201007387 */ /* 0x0003e20000100800 */
[----:B------:R-:W-:Y:S02]  /*20150*/  IMAD.MOV R22, RZ, RZ, -R22 ;  /* 0x000000ffff167224 */ /* 0x000fe400078e0a16 */
[----:B------:R-:W-:Y:S01]  /*20160*/  IMAD R19, R9, R23, R19 ;  /* 0x0000001709137224 */ /* 0x000fe200078e0213 */
[----:B0-----:R-:W4:Y:S01]  /*20170*/  LDL.LU R3, [R1+0x518] ;  /* 0x0005180001037983 */ /* 0x001f220000300800 */
[----:B------:R-:W-:-:S03]  /*20180*/  IABS R23, R2 ;  /* 0x0000000200177213 */ /* 0x000fc60000000000 */
[----:B------:R-:W4:Y:S01]  /*20190*/  LDL.LU R93, [R1+0x4e8] ;  /* 0x0004e800015d7983 */ /* 0x000f220000300800 */
[----:B------:R-:W-:Y:S01]  /*201a0*/  IMAD R20, R9, R22, R20 ;  /* 0x0000001609147224 */ /* 0x000fe200078e0214 */
[----:B------:R-:W-:Y:S01]  /*201b0*/  IABS R22, R11 ;  /* 0x0000000b00167213 */ /* 0x000fe20000000000 */
[----:B------:R-:W-:-:S04]  /*201c0*/  IMAD.HI.U32 R11, R10, R21, RZ ;  /* 0x000000150a0b7227 */ /* 0x000fc800078e00ff */
[----:B-1----:R-:W-:-:S04]  /*201d0*/  IMAD.HI.U32 R2, R10, R23, RZ ;  /* 0x000000170a027227 */ /* 0x002fc800078e00ff */
[----:B------:R-:W-:Y:S02]  /*201e0*/  IMAD.MOV R12, RZ, RZ, -R11 ;  /* 0x000000ffff0c7224 */ /* 0x000fe400078e0a0b */
[----:B------:R-:W-:Y:S02]  /*201f0*/  IMAD.MOV R11, RZ, RZ, -R2 ;  /* 0x000000ffff0b7224 */ /* 0x000fe400078e0a02 */
[----:B------:R-:W4:Y:S04]  /*20200*/  LDL.LU R2, [R1+0x4a8] ;  /* 0x0004a80001027983 */ /* 0x000f280000300800 */
[----:B------:R-:W4:Y:S04]  /*20210*/  LDL.LU R70, [R1+0x4a0] ;  /* 0x0004a00001467983 */ /* 0x000f280000300800 */
[----:B--2---:R-:W-:Y:S04]  /*20220*/  STS.U8 [R79+UR9+0x1300], R84 ;  /* 0x001300544f007988 */ /* 0x004fe80008000009 */
[----:B---3--:R-:W-:Y:S04]  /*20230*/  STS.U8 [R79+UR9+0x5300], R85 ;  /* 0x005300554f007988 */ /* 0x008fe80008000009 */
[----:B----4-:R-:W-:Y:S04]  /*20240*/  STS.U8 [R79+UR9+0x1700], R86 ;  /* 0x001700564f007988 */ /* 0x010fe80008000009 */
[----:B------:R-:W-:Y:S04]  /*20250*/  STS.U8 [R79+UR9+0x5700], R87 ;  /* 0x005700574f007988 */ /* 0x000fe80008000009 */
[----:B------:R-:W-:Y:S04]  /*20260*/  STS.U8 [R79+UR9+0x1b00], R88 ;  /* 0x001b00584f007988 */ /* 0x000fe80008000009 */
[----:B------:R-:W-:Y:S04]  /*20270*/  STS.U8 [R79+UR9+0x5b00], R89 ;  /* 0x005b00594f007988 */ /* 0x000fe80008000009 */
[----:B------:R-:W-:Y:S04]  /*20280*/  STS.U8 [R79+UR9+0x1f00], R90 ;  /* 0x001f005a4f007988 */ /* 0x000fe80008000009 */
[----:B------:R-:W-:Y:S04]  /*20290*/  STS.U8 [R79+UR9+0x5f00], R91 ;  /* 0x005f005b4f007988 */ /* 0x000fe80008000009 */
[----:B------:R0:W-:Y:S04]  /*202a0*/  STS.U8 [R79+UR9+0x2300], R4 ;  /* 0x002300044f007988 */ /* 0x0001e80008000009 */
[----:B0-----:R-:W2:Y:S04]  /*202b0*/  LDL.LU R4, [R1+0x468] ;  /* 0x0004680001047983 */ /* 0x001ea80000300800 */
[----:B------:R-:W3:Y:S04]  /*202c0*/  LDL.LU R71, [R1+0x464] ;  /* 0x0004640001477983 */ /* 0x000ee80000300800 */
[----:B------:R-:W4:Y:S04]  /*202d0*/  LDL.LU R72, [R1+0x458] ;  /* 0x0004580001487983 */ /* 0x000f280000300800 */
[----:B------:R-:W3:Y:S04]  /*202e0*/  LDL.LU R73, [R1+0x454] ;  /* 0x0004540001497983 */ /* 0x000ee80000300800 */
[----:B------:R-:W4:Y:S04]  /*202f0*/  LDL.LU R74, [R1+0x420] ;  /* 0x00042000014a7983 */ /* 0x000f280000300800 */
[----:B------:R-:W4:Y:S04]  /*20300*/  LDL.LU R75, [R1+0x128] ;  /* 0x00012800014b7983 */ /* 0x000f280000300800 */
[----:B------:R-:W4:Y:S04]  /*20310*/  LDL.LU R76, [R1+0x3f4] ;  /* 0x0003f400014c7983 */ /* 0x000f280000300800 */
[----:B------:R-:W-:Y:S04]  /*20320*/  STS.U8 [R79+UR9+0x6300], R92 ;  /* 0x0063005c4f007988 */ /* 0x000fe80008000009 */
[----:B------:R-:W4:Y:S04]  /*20330*/  LDL.LU R77, [R1+0x3c8] ;  /* 0x0003c800014d7983 */ /* 0x000f280000300800 */
[----:B------:R0:W-:Y:S04]  /*20340*/  STS.U8 [R79+UR9+0x2700], R3 ;  /* 0x002700034f007988 */ /* 0x0001e80008000009 */
[----:B------:R-:W4:Y:S04]  /*20350*/  LDL.LU R78, [R1+0x3bc] ;  /* 0x0003bc00014e7983 */ /* 0x000f280000300800 */
        /* <DEDUP_REMOVED lines=17> */
[----:B0-----:R-:W4:Y:S04]  /*20470*/  LDL.LU R2, [R1+0x598] ;  /* 0x0005980001027983 */ /* 0x001f280000300800 */
[----:B------:R-:W-:Y:S04]  /*20480*/  STS.U8 [R79+UR9+0x6b00], R70 ;  /* 0x006b00464f007988 */ /* 0x000fe80008000009 */
[----:B--2---:R0:W-:Y:S04]  /*20490*/  STS.U8 [R79+UR9+0x2f00], R4 ;  /* 0x002f00044f007988 */ /* 0x0041e80008000009 */
[----:B0-----:R-:W2:Y:S01]  /*204a0*/  LDL.LU R4, [R1+0x594] ;  /* 0x0005940001047983 */ /* 0x001ea20000300800 */
[----:B------:R-:W-:-:S03]  /*204b0*/  IMAD R23, R9, R11, R23 ;  /* 0x0000000b09177224 */ /* 0x000fc600078e0217 */
[----:B---3--:R-:W-:Y:S01]  /*204c0*/  STS.U8 [R79+UR9+0x6f00], R71 ;  /* 0x006f00474f007988 */ /* 0x008fe20008000009 */
[----:B------:R-:W-:-:S03]  /*204d0*/  LOP3.LUT R11, R7, 0x70, RZ, 0x3c, !PT ;  /* 0x00000070070b7812 */ /* 0x000fc600078e3cff */
[----:B----4-:R-:W-:Y:S04]  /*204e0*/  STS.U8 [R79+UR9+0x3300], R72 ;  /* 0x003300484f007988 */ /* 0x010fe80008000009 */
        /* <DEDUP_REMOVED lines=8> */
[----:B------:R1:W-:Y:S04]  /*20570*/  STS.U8 [R11+UR9+0x4380], R93 ;  /* 0x0043805d0b007988 */ /* 0x0003e80008000009 */
[----:B------:R-:W-:Y:S04]  /*20580*/  STS.U8 [R11+UR9+0x780], R81 ;  /* 0x000780510b007988 */ /* 0x000fe80008000009 */
[----:B------:R-:W-:Y:S04]  /*20590*/  STS.U8 [R11+UR9+0x4780], R82 ;  /* 0x004780520b007988 */ /* 0x000fe80008000009 */
        /* <DEDUP_REMOVED lines=10> */
[----:B-1----:R-:W4:Y:S04]  /*20640*/  LDL.LU R93, [R1+0x520] ;  /* 0x00052000015d7983 */ /* 0x002f280000300800 */
[----:B------:R-:W-:Y:S04]  /*20650*/  STS.U8 [R11+UR9+0x5b80], R92 ;  /* 0x005b805c0b007988 */ /* 0x000fe80008000009 */
        /* <DEDUP_REMOVED lines=12> */
[----:B--2---:R0:W-:Y:S04]  /*20720*/  STS.U8 [R11+UR9+0x5f80], R4 ;  /* 0x005f80040b007988 */ /* 0x0041e80008000009 */
[----:B0-----:R-:W2:Y:S04]  /*20730*/  LDL.LU R4, [R1+0x3c0] ;  /* 0x0003c00001047983 */ /* 0x001ea80000300800 */
[----:B------:R-:W2:Y:S04]  /*20740*/  LDL.LU R80, [R1+0x3b4] ;  /* 0x0003b40001507983 */ /* 0x000ea80000300800 */
[----:B---3--:R0:W-:Y:S04]  /*20750*/  STS.U8 [R11+UR9+0x2380], R3 ;  /* 0x002380030b007988 */ /* 0x0081e80008000009 */
        /* <DEDUP_REMOVED lines=8> */
[----:B----4-:R0:W-:Y:S04]  /*207e0*/  STS.U8 [R11+UR9+0x6380], R93 ;  /* 0x0063805d0b007988 */ /* 0x0101e80008000009 */
[----:B------:R-:W4:Y:S04]  /*207f0*/  LDL.LU R88, [R1+0x274] ;  /* 0x0002740001587983 */ /* 0x000f280000300800 */
[----:B------:R-:W4:Y:S04]  /*20800*/  LDL.LU R89, [R1+0x244] ;  /* 0x0002440001597983 */ /* 0x000f280000300800 */
[----:B------:R-:W-:Y:S04]  /*20810*/  STS.U8 [R11+UR9+0x2780], R70 ;  /* 0x002780460b007988 */ /* 0x000fe80008000009 */
[----:B------:R1:W-:Y:S04]  /*20820*/  STS.U8 [R11+UR9+0x6780], R2 ;  /* 0x006780020b007988 */ /* 0x0003e80008000009 */
[----:B------:R-:W-:Y:S04]  /*20830*/  STS.U8 [R11+UR9+0x2b80], R71 ;  /* 0x002b80470b007988 */ /* 0x000fe80008000009 */
[----:B------:R-:W-:Y:S04]  /*20840*/  STS.U8 [R11+UR9+0x6b80], R72 ;  /* 0x006b80480b007988 */ /* 0x000fe80008000009 */
[----:B------:R-:W-:Y:S04]  /*20850*/  STS.U8 [R11+UR9+0x2f80], R73 ;  /* 0x002f80490b007988 */ /* 0x000fe80008000009 */
[----:B------:R-:W-:Y:S04]  /*20860*/  STS.U8 [R11+UR9+0x6f80], R74 ;  /* 0x006f804a0b007988 */ /* 0x000fe80008000009 */
[----:B------:R-:W-:Y:S04]  /*20870*/  STS.U8 [R11+UR9+0x3380], R75 ;  /* 0x0033804b0b007988 */ /* 0x000fe80008000009 */
[----:B------:R-:W4:Y:S04]  /*20880*/  LDL.LU R90, [R1+0x228] ;  /* 0x00022800015a7983 */ /* 0x000f280000300800 */
[----:B------:R-:W-:Y:S04]  /*20890*/  STS.U8 [R11+UR9+0x7380], R76 ;  /* 0x0073804c0b007988 */ /* 0x000fe80008000009 */
[----:B------:R-:W4:Y:S04]  /*208a0*/  LDL.LU R91, [R1+0x224] ;  /* 0x00022400015b7983 */ /* 0x000f280000300800 */
[----:B------:R-:W-:Y:S04]  /*208b0*/  STS.U8 [R11+UR9+0x3780], R77 ;  /* 0x0037804d0b007988 */ /* 0x000fe80008000009 */
[----:B------:R-:W4:Y:S04]  /*208c0*/  LDL.LU R92, [R1+0x210] ;  /* 0x00021000015c7983 */ /* 0x000f280000300800 */
[----:B------:R-:W-:Y:S04]  /*208d0*/  STS.U8 [R11+UR9+0x7780], R78 ;  /* 0x0077804e0b007988 */ /* 0x000fe80008000009 */
[----:B0-----:R-:W4:Y:S04]  /*208e0*/  LDL.LU R93, [R1+0x20c] ;  /* 0x00020c00015d7983 */ /* 0x001f280000300800 */
[----:B------:R-:W-:Y:S04]  /*208f0*/  STS.U8 [R11+UR9+0x3b80], R79 ;  /* 0x003b804f0b007988 */ /* 0x000fe80008000009 */
[----:B-1----:R-:W4:Y:S04]  /*20900*/  LDL.LU R2, [R1+0x200] ;  /* 0x0002000001027983 */ /* 0x002f280000300800 */
[----:B--2---:R0:W-:Y:S04]  /*20910*/  STS.U8 [R11+UR9+0x7b80], R4 ;  /* 0x007b80040b007988 */ /* 0x0041e80008000009 */
[----:B0-----:R-:W2:Y:S04]  /*20920*/  LDL.LU R4, [R1+0x1f8] ;  /* 0x0001f80001047983 */ /* 0x001ea80000300800 */
[----:B------:R-:W-:Y:S04]  /*20930*/  STS.U8 [R11+UR9+0x3f80], R80 ;  /* 0x003f80500b007988 */ /* 0x000fe80008000009 */
[----:B---3--:R0:W-:Y:S04]  /*20940*/  STS.U8 [R11+UR9+0x7f80], R3 ;  /* 0x007f80030b007988 */ /* 0x0081e80008000009 */
[----:B------:R-:W-:Y:S04]  /*20950*/  STS.U8 [R7+UR9+0x8000], R81 ;  /* 0x0080005107007988 */ /* 0x000fe80008000009 */
[----:B0-----:R-:W3:Y:S04]  /*20960*/  LDL.LU R3, [R1+0x1f0] ;  /* 0x0001f00001037983 */ /* 0x001ee80000300800 */
[----:B------:R-:W3:Y:S04]  /*20970*/  LDL.LU R70, [R1+0x1e8] ;  /* 0x0001e80001467983 */ /* 0x000ee80000300800 */
[----:B------:R-:W3:Y:S04]  /*20980*/  LDL.LU R71, [R1+0x1e0] ;  /* 0x0001e00001477983 */ /* 0x000ee80000300800 */
[----:B------:R-:W-:Y:S04]  /*20990*/  STS.U8 [R7+UR9+0x8400], R82 ;  /* 0x0084005207007988 */ /* 0x000fe80008000009 */
[----:B------:R-:W-:Y:S04]  /*209a0*/  STS.U8 [R7+UR9+0x8800], R83 ;  /* 0x0088005307007988 */ /* 0x000fe80008000009 */
[----:B------:R-:W-:Y:S04]  /*209b0*/  STS.U8 [R7+UR9+0x8c00], R84 ;  /* 0x008c005407007988 */ /* 0x000fe80008000009 */
[----:B------:R-:W-:Y:S04]  /*209c0*/  STS.U8 [R7+UR9+0x9000], R85 ;  /* 0x0090005507007988 */ /* 0x000fe80008000009 */
[----:B------:R-:W3:Y:S04]  /*209d0*/  LDL.LU R72, [R1+0x1d4] ;  /* 0x0001d40001487983 */ /* 0x000ee80000300800 */
[----:B------:R-:W-:Y:S04]  /*209e0*/  STS.U8 [R7+UR9+0x9400], R86 ;  /* 0x0094005607007988 */ /* 0x000fe80008000009 */
[----:B------:R-:W3:Y:S04]  /*209f0*/  LDL.LU R73, [R1+0x1cc] ;  /* 0x0001cc0001497983 */ /* 0x000ee80000300800 */
[----:B------:R-:W-:Y:S04]  /*20a00*/  STS.U8 [R7+UR9+0x9800], R87 ;  /* 0x0098005707007988 */ /* 0x000fe80008000009 */
[----:B------:R-:W3:Y:S04]  /*20a10*/  LDL.LU R74, [R1+0x1c8] ;  /* 0x0001c800014a7983 */ /* 0x000ee80000300800 */
[----:B----4-:R0:W-:Y:S04]  /*20a20*/  STS.U8 [R7+UR9+0x9c00], R88 ;  /* 0x009c005807007988 */ /* 0x0101e80008000009 */
[----:B------:R-:W4:Y:S04]  /*20a30*/  LDL.LU R75, [R1+0x1c0] ;  /* 0x0001c000014b7983 */ /* 0x000f280000300800 */
[----:B------:R-:W-:Y:S04]  /*20a40*/  STS.U8 [R7+UR9+0xa000], R89 ;  /* 0x00a0005907007988 */ /* 0x000fe80008000009 */
        /* <DEDUP_REMOVED lines=11> */
[----:B------:R-:W4:Y:S04]  /*20b00*/  LDL.LU R81, [R1+0x198] ;  /* 0x0001980001517983 */ /* 0x000f280000300800 */
[----:B--2---:R0:W-:Y:S04]  /*20b10*/  STS.U8 [R7+UR9+0xb800], R4 ;  /* 0x00b8000407007988 */ /* 0x0041e80008000009 */
[----:B0-----:R-:W2:Y:S04]  /*20b20*/  LDL.LU R4, [R1+0x194] ;  /* 0x0001940001047983 */ /* 0x001ea80000300800 */
[----:B------:R-:W2:Y:S04]  /*20b30*/  LDL.LU R82, [R1+0x190] ;  /* 0x0001900001527983 */ /* 0x000ea80000300800 */
        /* <DEDUP_REMOVED lines=10> */
[----:B---3--:R0:W-:Y:S04]  /*20be0*/  STS.U8 [R7+UR9+0xbc00], R3 ;  /* 0x00bc000307007988 */ /* 0x0081e80008000009 */
[----:B------:R-:W-:Y:S04]  /*20bf0*/  STS.U8 [R7+UR9+0xc000], R70 ;  /* 0x00c0004607007988 */ /* 0x000fe80008000009 */
[----:B------:R-:W3:Y:S04]  /*20c00*/  LDL.LU R2, [R1+0x15c] ;  /* 0x00015c0001027983 */ /* 0x000ee80000300800 */
[----:B------:R-:W-:Y:S04]  /*20c10*/  STS.U8 [R7+UR9+0xc400], R71 ;  /* 0x00c4004707007988 */ /* 0x000fe80008000009 */
[----:B0-----:R-:W3:Y:S04]  /*20c20*/  LDL.LU R3, [R1+0x158] ;  /* 0x0001580001037983 */ /* 0x001ee80000300800 */
[----:B------:R0:W-:Y:S04]  /*20c30*/  STS.U8 [R7+UR9+0xc800], R0 ;  /* 0x00c8000007007988 */ /* 0x0001e80008000009 */
[----:B0-----:R-:W3:Y:S04]  /*20c40*/  LDL.LU R0, [R1+0x1800] ;  /* 0x0018000001007983 */ /* 0x001ee80000300800 */
[----:B------:R-:W-:Y:S04]  /*20c50*/  STS.U8 [R7+UR9+0xcc00], R72 ;  /* 0x00cc004807007988 */ /* 0x000fe80008000009 */
[----:B------:R-:W-:Y:S04]  /*20c60*/  STS.U8 [R7+UR9+0xd000], R73 ;  /* 0x00d0004907007988 */ /* 0x000fe80008000009 */
[----:B------:R-:W-:Y:S04]  /*20c70*/  STS.U8 [R7+UR9+0xd400], R74 ;  /* 0x00d4004a07007988 */ /* 0x000fe80008000009 */
[----:B----4-:R-:W-:Y:S04]  /*20c80*/  STS.U8 [R7+UR9+0xd800], R75 ;  /* 0x00d8004b07007988 */ /* 0x010fe80008000009 */
[----:B------:R-:W-:Y:S04]  /*20c90*/  STS.U8 [R7+UR9+0xdc00], R76 ;  /* 0x00dc004c07007988 */ /* 0x000fe80008000009 */
[----:B------:R-:W-:Y:S04]  /*20ca0*/  STS.U8 [R7+UR9+0xe000], R77 ;  /* 0x00e0004d07007988 */ /* 0x000fe80008000009 */
[----:B------:R-:W-:Y:S04]  /*20cb0*/  STS.U8 [R7+UR9+0xe400], R78 ;  /* 0x00e4004e07007988 */ /* 0x000fe80008000009 */
[----:B------:R-:W-:Y:S04]  /*20cc0*/  STS.U8 [R7+UR9+0xe800], R79 ;  /* 0x00e8004f07007988 */ /* 0x000fe80008000009 */
[----:B------:R-:W-:Y:S04]  /*20cd0*/  STS.U8 [R7+UR9+0xec00], R80 ;  /* 0x00ec005007007988 */ /* 0x000fe80008000009 */
[----:B------:R-:W-:Y:S04]  /*20ce0*/  STS.U8 [R7+UR9+0xf000], R88 ;  /* 0x00f0005807007988 */ /* 0x000fe80008000009 */
[----:B------:R-:W-:Y:S04]  /*20cf0*/  STS.U8 [R7+UR9+0xf400], R81 ;  /* 0x00f4005107007988 */ /* 0x000fe80008000009 */
[----:B--2---:R0:W-:Y:S04]  /*20d00*/  STS.U8 [R7+UR9+0xf800], R4 ;  /* 0x00f8000407007988 */ /* 0x0041e80008000009 */
[----:B0-----:R-:W2:Y:S04]  /*20d10*/  LDL.LU R4, [R1+0x154] ;  /* 0x0001540001047983 */ /* 0x001ea80000300800 */
        /* <DEDUP_REMOVED lines=13> */
[----:B0-----:R-:W4:Y:S01]  /*20df0*/  LDL.LU R82, [R1+0xfc] ;  /* 0x0000fc0001527983 */ /* 0x001f220000300800 */
[----:B---3--:R-:W-:-:S05]  /*20e00*/  LOP3.LUT R88, R0, 0x10, RZ, 0x3c, !PT ;  /* 0x0000001000587812 */ /* 0x008fca00078e3cff */
[----:B------:R0:W-:Y:S04]  /*20e10*/  STS.U8 [R88+UR9+0x8080], R83 ;  /* 0x0080805358007988 */ /* 0x0001e80008000009 */
[----:B------:R1:W-:Y:S04]  /*20e20*/  STS.U8 [R88+UR9+0x8480], R84 ;  /* 0x0084805458007988 */ /* 0x0003e80008000009 */
[----:B------:R3:W-:Y:S04]  /*20e30*/  STS.U8 [R88+UR9+0x8880], R85 ;  /* 0x0088805558007988 */ /* 0x0007e80008000009 */
[----:B0-----:R-:W4:Y:S04]  /*20e40*/  LDL.LU R83, [R1+0xf8] ;  /* 0x0000f80001537983 */ /* 0x001f280000300800 */
[----:B-1----:R-:W4:Y:S04]  /*20e50*/  LDL.LU R84, [R1+0xf4] ;  /* 0x0000f40001547983 */ /* 0x002f280000300800 */
[----:B------:R0:W-:Y:S04]  /*20e60*/  STS.U8 [R88+UR9+0x8c80], R86 ;  /* 0x008c805658007988 */ /* 0x0001e80008000009 */
[----:B---3--:R-:W3:Y:S04]  /*20e70*/  LDL.LU R85, [R1+0xf0] ;  /* 0x0000f00001557983 */ /* 0x008ee80000300800 */
[----:B------:R1:W-:Y:S04]  /*20e80*/  STS.U8 [R88+UR9+0x9080], R87 ;  /* 0x0090805758007988 */ /* 0x0003e80008000009 */
[----:B0-----:R-:W3:Y:S04]  /*20e90*/  LDL.LU R86, [R1+0xec] ;  /* 0x0000ec0001567983 */ /* 0x001ee80000300800 */
[----:B------:R0:W-:Y:S04]  /*20ea0*/  STS.U8 [R88+UR9+0x9480], R89 ;  /* 0x0094805958007988 */ /* 0x0001e80008000009 */
[----:B-1----:R-:W3:Y:S04]  /*20eb0*/  LDL.LU R87, [R1+0xe8] ;  /* 0x0000e80001577983 */ /* 0x002ee80000300800 */
        /* <DEDUP_REMOVED lines=12> */
[----:B0-----:R-:W3:Y:S04]  /*20f80*/  LDL.LU R3, [R1+0xcc] ;  /* 0x0000cc0001037983 */ /* 0x001ee80000300800 */
[----:B--2---:R0:W-:Y:S04]  /*20f90*/  STS.U8 [R88+UR9+0xb080], R4 ;  /* 0x00b0800458007988 */ /* 0x0041e80008000009 */
[----:B0-----:R-:W2:Y:S01]  /*20fa0*/  LDL.LU R4, [R1+0xc8] ;  /* 0x0000c80001047983 */ /* 0x001ea20000300800 */
[----:B------:R-:W-:-:S03]  /*20fb0*/  IMAD R21, R9, R12, R21 ;  /* 0x0000000c09157224 */ /* 0x000fc600078e0215 */
[----:B------:R-:W2:Y:S04]  /*20fc0*/  LDL.LU R17, [R1+0xc4] ;  /* 0x0000c40001117983 */ /* 0x000ea80000300800 */
[----:B------:R-:W2:Y:S04]  /*20fd0*/  LDL.LU R12, [R1+0xc0] ;  /* 0x0000c000010c7983 */ /* 0x000ea80000300800 */
[----:B------:R-:W2:Y:S04]  /*20fe0*/  LDL.LU R11, [R1+0xa0] ;  /* 0x0000a000010b7983 */ /* 0x000ea80000300800 */
[----:B----4-:R0:W-:Y:S04]  /*20ff0*/  STS.U8 [R88+UR9+0xb480], R70 ;  /* 0x00b4804658007988 */ /* 0x0101e80008000009 */
[----:B------:R1:W-:Y:S04]  /*21000*/  STS.U8 [R88+UR9+0xb880], R71 ;  /* 0x00b8804758007988 */ /* 0x0003e80008000009 */
[----:B------:R4:W-:Y:S04]  /*21010*/  STS.U8 [R88+UR9+0xbc80], R72 ;  /* 0x00bc804858007988 */ /* 0x0009e80008000009 */
[----:B0-----:R-:W2:Y:S04]  /*21020*/  LDL.LU R70, [R1+0x17fc] ;  /* 0x0017fc0001467983 */ /* 0x001ea80000300800 */
[----:B-1----:R-:W2:Y:S04]  /*21030*/  LDL.LU R71, [R1+0x17f8] ;  /* 0x0017f80001477983 */ /* 0x002ea80000300800 */
[----:B----4-:R-:W4:Y:S04]  /*21040*/  LDL.LU R72, [R1+0x17f4] ;  /* 0x0017f40001487983 */ /* 0x010f280000300800 */
[----:B------:R0:W-:Y:S04]  /*21050*/  STS.U8 [R88+UR9+0xc080], R73 ;  /* 0x00c0804958007988 */ /* 0x0001e80008000009 */
[----:B------:R1:W-:Y:S04]  /*21060*/  STS.U8 [R88+UR9+0xc480], R74 ;  /* 0x00c4804a58007988 */ /* 0x0003e80008000009 */
[----:B------:R1:W-:Y:S04]  /*21070*/  STS.U8 [R88+UR9+0xc880], R75 ;  /* 0x00c8804b58007988 */ /* 0x0003e80008000009 */
[----:B0-----:R-:W4:Y:S04]  /*21080*/  LDL.LU R73, [R1+0x17f0] ;  /* 0x0017f00001497983 */ /* 0x001f280000300800 */
[----:B-1----:R-:W4:Y:S04]  /*21090*/  LDL.LU R74, [R1+0x17ec] ;  /* 0x0017ec00014a7983 */ /* 0x002f280000300800 */
[----:B------:R-:W4:Y:S04]  /*210a0*/  LDL.LU R75, [R1+0x17e8] ;  /* 0x0017e800014b7983 */ /* 0x000f280000300800 */
        /* <DEDUP_REMOVED lines=10> */
[----:B-1----:R-:W4:Y:S01]  /*21150*/  LDL.LU R80, [R1+0x17d4] ;  /* 0x0017d40001507983 */ /* 0x002f220000300800 */
[----:B------:R-:W-:-:S03]  /*21160*/  LOP3.LUT R0, R0, 0x20, RZ, 0x3c, !PT ;  /* 0x0000002000007812 */ /* 0x000fc600078e3cff */
[----:B------:R-:W4:Y:S04]  /*21170*/  LDL.LU R81, [R1+0x17d0] ;  /* 0x0017d00001517983 */ /* 0x000f280000300800 */
[----:B------:R0:W-:Y:S04]  /*21180*/  STS.U8 [R88+UR9+0xe480], R82 ;  /* 0x00e4805258007988 */ /* 0x0001e80008000009 */
[----:B------:R1:W-:Y:S04]  /*21190*/  STS.U8 [R88+UR9+0xe880], R83 ;  /* 0x00e8805358007988 */ /* 0x0003e80008000009 */
[----:B------:R1:W-:Y:S04]  /*211a0*/  STS.U8 [R88+UR9+0xec80], R84 ;  /* 0x00ec805458007988 */ /* 0x0003e80008000009 */
[----:B0-----:R-:W4:Y:S04]  /*211b0*/  LDL.LU R82, [R1+0x17cc] ;  /* 0x0017cc0001527983 */ /* 0x001f280000300800 */
[----:B-1----:R-:W4:Y:S04]  /*211c0*/  LDL.LU R83, [R1+0x17c8] ;  /* 0x0017c80001537983 */ /* 0x002f280000300800 */
[----:B------:R-:W4:Y:S04]  /*211d0*/  LDL.LU R84, [R1+0x17c4] ;  /* 0x0017c40001547983 */ /* 0x000f280000300800 */
[----:B---3--:R0:W-:Y:S04]  /*211e0*/  STS.U8 [R88+UR9+0xf080], R85 ;  /* 0x00f0805558007988 */ /* 0x0081e80008000009 */
[----:B------:R1:W-:Y:S04]  /*211f0*/  STS.U8 [R88+UR9+0xf480], R86 ;  /* 0x00f4805658007988 */ /* 0x0003e80008000009 */
[----:B------:R3:W-:Y:S04]  /*21200*/  STS.U8 [R88+UR9+0xf880], R87 ;  /* 0x00f8805758007988 */ /* 0x0007e80008000009 */
[----:B0-----:R-:W4:Y:S04]  /*21210*/  LDL.LU R85, [R1+0x17c0] ;  /* 0x0017c00001557983 */ /* 0x001f280000300800 */
[----:B-1----:R-:W4:Y:S04]  /*21220*/  LDL.LU R86, [R1+0x17bc] ;  /* 0x0017bc0001567983 */ /* 0x002f280000300800 */
[----:B---3--:R-:W3:Y:S04]  /*21230*/  LDL.LU R87, [R1+0x17b8] ;  /* 0x0017b80001577983 */ /* 0x008ee80000300800 */
[----:B------:R0:W-:Y:S04]  /*21240*/  STS.U8 [R88+UR9+0xfc80], R89 ;  /* 0x00fc805958007988 */ /* 0x0001e80008000009 */
[----:B------:R1:W-:Y:S04]  /*21250*/  STS.U8 [R0+UR9+0x8100], R90 ;  /* 0x0081005a00007988 */ /* 0x0003e80008000009 */
[----:B------:R1:W-:Y:S04]  /*21260*/  STS.U8 [R0+UR9+0x8500], R91 ;  /* 0x0085005b00007988 */ /* 0x0003e80008000009 */
[----:B0-----:R-:W3:Y:S04]  /*21270*/  LDL.LU R88, [R1+0x17b4] ;  /* 0x0017b40001587983 */ /* 0x001ee80000300800 */
[----:B------:R-:W3:Y:S04]  /*21280*/  LDL.LU R89, [R1+0x17b0] ;  /* 0x0017b00001597983 */ /* 0x000ee80000300800 */
[----:B-1----:R-:W3:Y:S04]  /*21290*/  LDL.LU R90, [R1+0x17ac] ;  /* 0x0017ac00015a7983 */ /* 0x002ee80000300800 */
[----:B------:R-:W3:Y:S04]  /*212a0*/  LDL.LU R91, [R1+0x17a8] ;  /* 0x0017a800015b7983 */ /* 0x000ee80000300800 */
[----:B------:R0:W-:Y:S04]  /*212b0*/  STS.U8 [R0+UR9+0x8900], R92 ;  /* 0x0089005c00007988 */ /* 0x0001e80008000009 */
[----:B------:R1:W-:Y:S04]  /*212c0*/  STS.U8 [R0+UR9+0x8d00], R93 ;  /* 0x008d005d00007988 */ /* 0x0003e80008000009 */
[----:B------:R1:W-:Y:S04]  /*212d0*/  STS.U8 [R0+UR9+0x9100], R2 ;  /* 0x0091000200007988 */ /* 0x0003e80008000009 */
[----:B0-----:R-:W3:Y:S04]  /*212e0*/  LDL.LU R92, [R1+0x17a4] ;  /* 0x0017a400015c7983 */ /* 0x001ee80000300800 */
[----:B-1----:R-:W3:Y:S04]  /*212f0*/  LDL.LU R93, [R1+0x17a0] ;  /* 0x0017a000015d7983 */ /* 0x002ee80000300800 */
[----:B------:R-:W3:Y:S04]  /*21300*/  LDL.LU R2, [R1+0x179c] ;  /* 0x00179c0001027983 */ /* 0x000ee80000300800 */
[----:B------:R0:W-:Y:S04]  /*21310*/  STS.U8 [R0+UR9+0x9500], R3 ;  /* 0x0095000300007988 */ /* 0x0001e80008000009 */
[----:B0-----:R-:W3:Y:S04]  /*21320*/  LDL.LU R3, [R1+0x1798] ;  /* 0x0017980001037983 */ /* 0x001ee80000300800 */
[----:B--2---:R0:W-:Y:S04]  /*21330*/  STS.U8 [R0+UR9+0x9900], R4 ;  /* 0x0099000400007988 */ /* 0x0041e80008000009 */
[----:B0-----:R-:W2:Y:S04]  /*21340*/  LDL.LU R4, [R1+0x1794] ;  /* 0x0017940001047983 */ /* 0x001ea80000300800 */
[----:B------:R-:W-:Y:S04]  /*21350*/  STS.U8 [R0+UR9+0x9d00], R17 ;  /* 0x009d001100007988 */ /* 0x000fe80008000009 */
[----:B------:R0:W-:Y:S04]  /*21360*/  STS.U8 [R0+UR9+0xa100], R12 ;  /* 0x00a1000c00007988 */ /* 0x0001e80008000009 */
[----:B------:R-:W-:Y:S04]  /*21370*/  STS.U8 [R0+UR9+0xa500], R11 ;  /* 0x00a5000b00007988 */ /* 0x000fe80008000009 */
[----:B0-----:R-:W4:Y:S04]  /*21380*/  LDL.LU R12, [R1+0x248] ;  /* 0x00024800010c7983 */ /* 0x001f280000300800 */
[----:B--2---:R-:W-:Y:S04]  /*21390*/  STS.U8 [R0+UR9+0xa900], R4 ;  /* 0x00a9000400007988 */ /* 0x004fe80008000009 */
[----:B---3--:R-:W-:Y:S04]  /*213a0*/  STS.U8 [R0+UR9+0xad00], R3 ;  /* 0x00ad000300007988 */ /* 0x008fe80008000009 */
        /* <DEDUP_REMOVED lines=8> */
[----:B----4-:R-:W-:Y:S04]  /*21430*/  STS.U8 [R0+UR9+0xd100], R86 ;  /* 0x00d1005600007988 */ /* 0x010fe80008000009 */
[----:B------:R-:W-:Y:S04]  /*21440*/  STS.U8 [R0+UR9+0xd500], R85 ;  /* 0x00d5005500007988 */ /* 0x000fe80008000009 */
[----:B------:R-:W-:Y:S04]  /*21450*/  STS.U8 [R0+UR9+0xd900], R84 ;  /* 0x00d9005400007988 */ /* 0x000fe80008000009 */
[----:B------:R-:W-:Y:S01]  /*21460*/  STS.U8 [R0+UR9+0xdd00], R83 ;  /* 0x00dd005300007988 */ /* 0x000fe20008000009 */
[----:B0-----:R-:W-:-:S03]  /*21470*/  LOP3.LUT R2, R7, 0x30, RZ, 0x3c, !PT ;  /* 0x0000003007027812 */ /* 0x001fc600078e3cff */
        /* <DEDUP_REMOVED lines=9> */
[----:B------:R-:W-:Y:S04]  /*21510*/  STS.U8 [R2+UR9+0x8580], R73 ;  /* 0x0085804902007988 */ /* 0x000fe80008000009 */
[----:B------:R-:W-:Y:S04]  /*21520*/  STS.U8 [R2+UR9+0x8980], R72 ;  /* 0x0089804802007988 */ /* 0x000fe80008000009 */
[----:B------:R-:W-:Y:S04]  /*21530*/  STS.U8 [R2+UR9+0x8d80], R71 ;  /* 0x008d804702007988 */ /* 0x000fe80008000009 */
[----:B------:R-:W-:Y:S04]  /*21540*/  STS.U8 [R2+UR9+0x9180], R70 ;  /* 0x0091804602007988 */ /* 0x000fe80008000009 */
[----:B0-----:R-:W2:Y:S04]  /*21550*/  LDL R0, [R1+0x1378] ;  /* 0x0013780001007983 */ /* 0x001ea80000100800 */
[----:B------:R-:W-:Y:S04]  /*21560*/  STS.U8 [R2+UR9+0x9580], R69 ;  /* 0x0095804502007988 */ /* 0x000fe80008000009 */
[----:B------:R-:W3:Y:S04]  /*21570*/  LDL.LU R4, [R1+0x25c] ;  /* 0x00025c0001047983 */ /* 0x000ee80000300800 */
        /* <DEDUP_REMOVED lines=27> */
[----:B------:R0:W-:Y:S04]  /*21730*/  STS.U8 [R2+UR9+0xfd80], R40 ;  /* 0x00fd802802007988 */ /* 0x0001e80008000009 */
[----:B0-----:R-:W4:Y:S01]  /*21740*/  LDL R2, [R1+0x137c] ;  /* 0x00137c0001027983 */ /* 0x001f220000100800 */
[----:B------:R-:W-:-:S02]  /*21750*/  ISETP.GT.U32.AND P2, PT, R9, R12, PT ;  /* 0x0000000c0900720c */ /* 0x000fc40003f44070 */
[----:B------:R-:W-:Y:S02]  /*21760*/  LOP3.LUT R11, R7, 0x40, RZ, 0x3c, !PT ;  /* 0x00000040070b7812 */ /* 0x000fe400078e3cff */
[----:B------:R-:W4:Y:S09]  /*21770*/  LDL R7, [R1+0x1380] ;  /* 0x0013800001077983 */ /* 0x000f320000100800 */
[----:B------:R-:W-:-:S05]  /*21780*/  @!P2 IMAD.IADD R12, R12, 0x1, -R9 ;  /* 0x000000010c0ca824 */ /* 0x000fca00078e0a09 */
[----:B------:R-:W-:Y:S01]  /*21790*/  ISETP.GT.U32.AND P3, PT, R9, R12, PT ;  /* 0x0000000c0900720c */ /* 0x000fe20003f64070 */
[----:B------:R-:W-:Y:S04]  /*217a0*/  STS.U8 [R11+UR9+0x8200], R39 ;  /* 0x008200270b007988 */ /* 0x000fe80008000009 */
[----:B------:R-:W-:Y:S04]  /*217b0*/  STS.U8 [R11+UR9+0x8600], R38 ;  /* 0x008600260b007988 */ /* 0x000fe80008000009 */
[----:B------:R-:W-:Y:S04]  /*217c0*/  STS.U8 [R11+UR9+0x8a00], R37 ;  /* 0x008a00250b007988 */ /* 0x000fe80008000009 */
[----:B------:R-:W-:Y:S01]  /*217d0*/  STS.U8 [R11+UR9+0x8e00], R36 ;  /* 0x008e00240b007988 */ /* 0x000fe20008000009 */
[----:B------:R-:W-:-:S03]  /*217e0*/  @!P3 IMAD.IADD R12, R12, 0x1, -R9 ;  /* 0x000000010c0cb824 */ /* 0x000fc600078e0a09 */
[----:B------:R-:W-:Y:S04]  /*217f0*/  STS.U8 [R11+UR9+0x9200], R35 ;  /* 0x009200230b007988 */ /* 0x000fe80008000009 */
[----:B------:R-:W-:Y:S04]  /*21800*/  STS.U8 [R11+UR9+0x9600], R34 ;  /* 0x009600220b007988 */ /* 0x000fe80008000009 */
[----:B------:R-:W-:Y:S04]  /*21810*/  STS.U8 [R11+UR9+0x9a00], R33 ;  /* 0x009a00210b007988 */ /* 0x000fe80008000009 */
[----:B------:R-:W-:Y:S04]  /*21820*/  STS.U8 [R11+UR9+0x9e00], R32 ;  /* 0x009e00200b007988 */ /* 0x000fe80008000009 */
[----:B------:R-:W-:Y:S04]  /*21830*/  STS.U8 [R11+UR9+0xa200], R31 ;  /* 0x00a2001f0b007988 */ /* 0x000fe80008000009 */
[----:B------:R-:W-:Y:S04]  /*21840*/  STS.U8 [R11+UR9+0xa600], R30 ;  /* 0x00a6001e0b007988 */ /* 0x000fe80008000009 */
[----:B------:R0:W-:Y:S02]  /*21850*/  STS.U8 [R11+UR9+0xaa00], R24 ;  /* 0x00aa00180b007988 */ /* 0x0001e40008000009 */
[----:B0-----:R-:W-:-:S02]  /*21860*/  IMAD.MOV.U32 R24, RZ, RZ, R12 ;  /* 0x000000ffff187224 */ /* 0x001fc400078e000c */
[----:B------:R-:W-:Y:S04]  /*21870*/  STS.U8 [R11+UR9+0xae00], R29 ;  /* 0x00ae001d0b007988 */ /* 0x000fe80008000009 */
[----:B------:R0:W-:Y:S04]  /*21880*/  STS.U8 [R11+UR9+0xb200], R27 ;  /* 0x00b2001b0b007988 */ /* 0x0001e80008000009 */
[----:B------:R-:W-:Y:S04]  /*21890*/  STS.U8 [R11+UR9+0xb600], R26 ;  /* 0x00b6001a0b007988 */ /* 0x000fe80008000009 */
[----:B------:R1:W-:Y:S01]  /*218a0*/  STS.U8 [R11+UR9+0xba00], R25 ;  /* 0x00ba00190b007988 */ /* 0x0003e20008000009 */
[----:B0-----:R-:W-:-:S02]  /*218b0*/  PRMT R27, RZ, 0x7610, R27 ;  /* 0x00007610ff1b7816 */ /* 0x001fc4000000001b */
[----:B---3--:R-:W-:Y:S02]  /*218c0*/  ISETP.GT.U32.AND P6, PT, R9, R4, PT ;  /* 0x000000040900720c */ /* 0x008fe40003fc4070 */
[----:B--2---:R-:W-:Y:S02]  /*218d0*/  ISETP.GE.AND P2, PT, R0, RZ, PT ;  /* 0x000000ff0000720c */ /* 0x004fe40003f46270 */
[----:B------:R-:W2:Y:S04]  /*218e0*/  LDL.LU R0, [R1+0x284] ;  /* 0x0002840001007983 */ /* 0x000ea80000300800 */
[----:B------:R-:W3:Y:S05]  /*218f0*/  LDL R12, [R1+0x1398] ;  /* 0x00139800010c7983 */ /* 0x000eea0000100800 */
[----:B------:R-:W-:-:S05]  /*21900*/  @!P6 IMAD.IADD R4, R4, 0x1, -R9 ;  /* 0x000000010404e824 */ /* 0x000fca00078e0a09 */
[----:B------:R-:W-:Y:S01]  /*21910*/  ISETP.GT.U32.AND P3, PT, R9, R4, PT ;  /* 0x000000040900720c */ /* 0x000fe20003f64070 */
[----:B------:R-:W-:-:S05]  /*21920*/  @!P2 IMAD.MOV R24, RZ, RZ, -R24 ;  /* 0x000000ffff18a224 */ /* 0x000fca00078e0a18 */
[----:B------:R-:W-:-:S07]  /*21930*/  SEL R24, R47, R24, !P1 ;  /* 0x000000182f187207 */ /* 0x000fce0004800000 */
[----:B------:R-:W-:Y:S01]  /*21940*/  @!P3 IMAD.IADD R4, R4, 0x1, -R9 ;  /* 0x000000010404b824 */ /* 0x000fe200078e0a09 */
[----:B----4-:R-:W-:Y:S01]  /*21950*/  ISETP.GT.U32.AND P5, PT, R9, R17, PT ;  /* 0x000000110900720c */ /* 0x010fe20003fa4070 */
[----:B-1----:R-:W-:Y:S01]  /*21960*/  IMAD R25, R24, UR4, RZ ;  /* 0x0000000418197c24 */ /* 0x002fe2000f8e02ff */
[----:B------:R-:W-:Y:S01]  /*21970*/  PRMT R15, RZ, 0x7610, R15 ;  /* 0x00007610ff0f7816 */ /* 0x000fe2000000000f */
[----:B------:R-:W-:Y:S01]  /*21980*/  IMAD.MOV.U32 R24, RZ, RZ, R4 ;  /* 0x000000ffff187224 */ /* 0x000fe200078e0004 */
[----:B------:R-:W0:Y:S09]  /*21990*/  LDCU UR4, c[0x0][0x3b0] ;  /* 0x00007600ff0477ac */ /* 0x000e320008000800 */
[----:B------:R-:W-:Y:S01]  /*219a0*/  @!P5 IMAD.IADD R17, R17, 0x1, -R9 ;  /* 0x000000011111d824 */ /* 0x000fe200078e0a09 */
[----:B------:R-:W-:-:S02]  /*219b0*/  ISETP.GE.AND P5, PT, R2, RZ, PT ;  /* 0x000000ff0200720c */ /* 0x000fc40003fa6270 */
[C---:B------:R-:W-:Y:S01]  /*219c0*/  ISETP.GT.U32.AND P6, PT, R9.reuse, R3, PT ;  /* 0x000000030900720c */ /* 0x040fe20003fc4070 */
[----:B------:R-:W4:Y:S01]  /*219d0*/  LDL.LU R2, [R1+0x29c] ;  /* 0x00029c0001027983 */ /* 0x000f220000300800 */
[----:B------:R-:W-:-:S03]  /*219e0*/  ISETP.GT.U32.AND P2, PT, R9, R17, PT ;  /* 0x000000110900720c */ /* 0x000fc60003f44070 */
[----:B------:R-:W2:Y:S06]  /*219f0*/  LDL.LU R4, [R1+0x2a0] ;  /* 0x0002a00001047983 */ /* 0x000eac0000300800 */
[----:B------:R-:W-:-:S05]  /*21a00*/  @!P5 IMAD.MOV R24, RZ, RZ, -R24 ;  /* 0x000000ffff18d224 */ /* 0x000fca00078e0a18 */
[----:B------:R-:W-:Y:S02]  /*21a10*/  SEL R26, R47, R24, !P1 ;  /* 0x000000182f1a7207 */ /* 0x000fe40004800000 */
[----:B------:R-:W1:Y:S01]  /*21a20*/  S2R R24, SR_TID.X ;  /* 0x0000000000187919 */ /* 0x000e620000002100 */
[----:B------:R-:W-:Y:S01]  /*21a30*/  @!P6 IMAD.IADD R3, R3, 0x1, -R9 ;  /* 0x000000010303e824 */ /* 0x000fe200078e0a09 */
[----:B------:R-:W-:-:S04]  /*21a40*/  IADD3 R11, P6, PT, R25, R8, RZ ;  /* 0x00000008190b7210 */ /* 0x000fc80007fde0ff */
[----:B------:R-:W-:Y:S02]  /*21a50*/  LEA.HI.X.SX32 R25, R25, R5, 0x1, P6 ;  /* 0x0000000519197211 */ /* 0x000fe400030f0eff */
[----:B-1----:R-:W-:-:S04]  /*21a60*/  LOP3.LUT R24, R24, 0x7f, RZ, 0xc0, !PT ;  /* 0x0000007f18187812 */ /* 0x002fc800078ec0ff */
[----:B------:R-:W-:-:S05]  /*21a70*/  LOP3.LUT R24, R24, 0x40, RZ, 0x3c, !PT ;  /* 0x0000004018187812 */ /* 0x000fca00078e3cff */
[----:B------:R1:W-:Y:S02]  /*21a80*/  STS.U8 [R24+UR9+0xbe00], R28 ;  /* 0x00be001c18007988 */ /* 0x0003e40008000009 */
[----:B-1----:R-:W-:-:S05]  /*21a90*/  @P0 IMAD.MOV.U32 R24, RZ, RZ, R11 ;  /* 0x000000ffff180224 */ /* 0x002fca00078e000b */
[----:B------:R1:W2:Y:S01]  /*21aa0*/  @P0 LDG.E.U8 R27, desc[UR20][R24.64] ;  /* 0x00000014181b0981 */ /* 0x0002a2000c1e1100 */
[----:B------:R-:W-:Y:S01]  /*21ab0*/  ISETP.GE.AND P5, PT, R7, RZ, PT ;  /* 0x000000ff0700720c */ /* 0x000fe20003fa6270 */
[----:B------:R-:W-:Y:S02]  /*21ac0*/  @!P2 IMAD.IADD R17, R17, 0x1, -R9 ;  /* 0x000000011111a824 */ /* 0x000fe400078e0a09 */
[----:B------:R-:W-:Y:S01]  /*21ad0*/  IMAD R26, R26, UR5, RZ ;  /* 0x000000051a1a7c24 */ /* 0x000fe2000f8e02ff */
[----:B------:R0:W-:Y:S01]  /*21ae0*/  STL [R1+0x378], R11 ;  /* 0x0003780b01007387 */ /* 0x0001e20000100800 */
[----:B------:R-:W-:Y:S01]  /*21af0*/  ISETP.GT.U32.AND P3, PT, R9, R3, PT ;  /* 0x000000030900720c */ /* 0x000fe20003f64070 */
[----:B------:R-:W2:Y:S02]  /*21b00*/  LDCU UR5, c[0x0][0x3b0] ;  /* 0x00007600ff0577ac */ /* 0x000ea40008000800 */
[----:B------:R-:W4:Y:S01]  /*21b10*/  LDL R7, [R1+0x139c] ;  /* 0x00139c0001077983 */ /* 0x000f220000100800 */
[----:B-1----:R-:W-:-:S04]  /*21b20*/  IMAD.MOV.U32 R24, RZ, RZ, R17 ;  /* 0x000000ffff187224 */ /* 0x002fc800078e0011 */
[----:B------:R-:W-:Y:S01]  /*21b30*/  @!P5 IMAD.MOV R24, RZ, RZ, -R24 ;  /* 0x000000ffff18d224 */ /* 0x000fe200078e0a18 */
[----:B------:R-:W-:Y:S01]  /*21b40*/  IADD3 R17, P5, PT, R26, R8, RZ ;  /* 0x000000081a117210 */ /* 0x000fe20007fbe0ff */
[----:B------:R-:W-:Y:S04]  /*21b50*/  STL [R1+0x374], R25 ;  /* 0x0003741901007387 */ /* 0x000fe80000100800 */
[----:B0-----:R-:W4:Y:S01]  /*21b60*/  LDL.LU R11, [R1+0x1790] ;  /* 0x00179000010b7983 */ /* 0x001f220000300800 */
[----:B---3--:R-:W-:-:S03]  /*21b70*/  ISETP.GE.AND P6, PT, R12, RZ, PT ;  /* 0x000000ff0c00720c */ /* 0x008fc60003fc6270 */
[----:B------:R-:W3:Y:S04]  /*21b80*/  LDL.LU R12, [R1+0x2b8] ;  /* 0x0002b800010c7983 */ /* 0x000ee80000300800 */
[----:B------:R-:W-:Y:S04]  /*21b90*/  STL [R1+0x380], R17 ;  /* 0x0003801101007387 */ /* 0x000fe80000100800 */
[----:B--2---:R0:W-:Y:S02]  /*21ba0*/  STL [R1+0x84], R27 ;  /* 0x0000841b01007387 */ /* 0x0041e40000100800 */
[----:B0-----:R-:W-:Y:S01]  /*21bb0*/  LEA.HI.X.SX32 R27, R26, R5, 0x1, P5 ;  /* 0x000000051a1b7211 */ /* 0x001fe200028f0eff */
[----:B------:R-:W-:-:S05]  /*21bc0*/  @P0 IMAD.MOV.U32 R26, RZ, RZ, R17 ;  /* 0x000000ffff1a0224 */ /* 0x000fca00078e0011 */
[----:B------:R0:W2:Y:S01]  /*21bd0*/  @P0 LDG.E.U8 R15, desc[UR20][R26.64] ;  /* 0x000000141a0f0981 */ /* 0x0000a2000c1e1100 */
[----:B------:R-:W-:Y:S01]  /*21be0*/  @!P3 IMAD.IADD R3, R3, 0x1, -R9 ;  /* 0x000000010303b824 */ /* 0x000fe200078e0a09 */
[----:B------:R-:W-:-:S03]  /*21bf0*/  SEL R25, R47, R24, !P1 ;  /* 0x000000182f197207 */ /* 0x000fc60004800000 */
[----:B------:R-:W-:Y:S02]  /*21c00*/  IMAD.MOV.U32 R24, RZ, RZ, R3 ;  /* 0x000000ffff187224 */ /* 0x000fe400078e0003 */
[----:B------:R-:W-:Y:S01]  /*21c10*/  IMAD R25, R25, UR4, RZ ;  /* 0x0000000419197c24 */ /* 0x000fe2000f8e02ff */
[----:B----4-:R-:W-:Y:S01]  /*21c20*/  ISETP.GT.U32.AND P3, PT, R9, R2, PT ;  /* 0x000000020900720c */ /* 0x010fe20003f64070 */
[----:B------:R-:W-:Y:S01]  /*21c30*/  @!P6 IMAD.MOV R24, RZ, RZ, -R24 ;  /* 0x000000ffff18e224 */ /* 0x000fe200078e0a18 */
[----:B------:R-:W-:Y:S01]  /*21c40*/  PRMT R13, RZ, 0x7610, R13 ;  /* 0x00007610ff0d7816 */ /* 0x000fe2000000000d */
[----:B------:R-:W4:Y:S01]  /*21c50*/  LDL.LU R3, [R1+0x178c] ;  /* 0x00178c0001037983 */ /* 0x000f220000300800 */
[----:B------:R-:W-:Y:S01]  /*21c60*/  IADD3 R17, P6, PT, R25, R8, RZ ;  /* 0x0000000819117210 */ /* 0x000fe20007fde0ff */
[----:B------:R-:W1:Y:S01]  /*21c70*/  LDCU UR4, c[0x0][0x3b0] ;  /* 0x00007600ff0477ac */ /* 0x000e620008000800 */
[----:B------:R-:W-:Y:S02]  /*21c80*/  SEL R24, R47, R24, !P1 ;  /* 0x000000182f187207 */ /* 0x000fe40004800000 */
[----:B------:R-:W-:-:S03]  /*21c90*/  LEA.HI.X.SX32 R25, R25, R5, 0x1, P6 ;  /* 0x0000000519197211 */ /* 0x000fc600030f0eff */
[----:B0-----:R-:W-:Y:S01]  /*21ca0*/  IMAD R26, R24, UR5, RZ ;  /* 0x00000005181a7c24 */ /* 0x001fe2000f8e02ff */
[----:B------:R-:W-:Y:S01]  /*21cb0*/  STL [R1+0x37c], R27 ;  /* 0x00037c1b01007387 */ /* 0x000fe20000100800 */
[----:B------:R-:W-:Y:S01]  /*21cc0*/  @P0 IMAD.MOV.U32 R24, RZ, RZ, R17 ;  /* 0x000000ffff180224 */ /* 0x000fe200078e0011 */
[C---:B------:R-:W-:Y:S01]  /*21cd0*/  ISETP.GT.U32.AND P2, PT, R9.reuse, R0, PT ;  /* 0x000000000900720c */ /* 0x040fe20003f44070 */
[----:B------:R-:W-:Y:S01]  /*21ce0*/  @!P3 IMAD.IADD R2, R2, 0x1, -R9 ;  /* 0x000000010202b824 */ /* 0x000fe200078e0a09 */
[----:B------:R-:W-:Y:S01]  /*21cf0*/  ISETP.GT.U32.AND P5, PT, R9, R4, PT ;  /* 0x000000040900720c */ /* 0x000fe20003fa4070 */
[----:B------:R-:W0:Y:S01]  /*21d00*/  LDCU UR5, c[0x0][0x3b0] ;  /* 0x00007600ff0577ac */ /* 0x000e220008000800 */
[----:B------:R0:W3:Y:S01]  /*21d10*/  @P0 LDG.E.U8 R13, desc[UR20][R24.64] ;  /* 0x00000014180d0981 */ /* 0x0000e2000c1e1100 */
[----:B------:R-:W-:-:S03]  /*21d20*/  ISETP.GE.AND P3, PT, R7, RZ, PT ;  /* 0x000000ff0700720c */ /* 0x000fc60003f66270 */
[----:B--2---:R2:W-:Y:S04]  /*21d30*/  STL [R1+0x80], R15 ;  /* 0x0000800f01007387 */ /* 0x0045e80000100800 */
[----:B--2---:R-:W2:Y:S04]  /*21d40*/  LDL.LU R15, [R1+0x2c0] ;  /* 0x0002c000010f7983 */ /* 0x004ea80000300800 */
[----:B------:R-:W2:Y:S04]  /*21d50*/  LDL R27, [R1+0x13b8] ;  /* 0x0013b800011b7983 */ /* 0x000ea80000100800 */
[----:B------:R-:W-:Y:S04]  /*21d60*/  STL [R1+0x388], R17 ;  /* 0x0003881101007387 */ /* 0x000fe80000100800 */
[----:B------:R-:W2:Y:S04]  /*21d70*/  LDL.LU R7, [R1+0x2c4] ;  /* 0x0002c40001077983 */ /* 0x000ea80000300800 */
[----:B------:R0:W-:Y:S04]  /*21d80*/  STL [R1+0x384], R25 ;  /* 0x0003841901007387 */ /* 0x0001e80000100800 */
[----:B0-----:R-:W2:Y:S01]  /*21d90*/  LDL R25, [R1+0x13a0] ;  /* 0x0013a00001197983 */ /* 0x001ea20000100800 */
[----:B------:R-:W-:-:S05]  /*21da0*/  @!P2 IMAD.IADD R0, R0, 0x1, -R9 ;  /* 0x000000010000a824 */ /* 0x000fca00078e0a09 */
[----:B------:R-:W-:-:S13]  /*21db0*/  ISETP.GT.U32.AND P2, PT, R9, R0, PT ;  /* 0x000000000900720c */ /* 0x000fda0003f44070 */
[----:B------:R-:W-:-:S04]  /*21dc0*/  @!P2 IMAD.IADD R0, R0, 0x1, -R9 ;  /* 0x000000010000a824 */ /* 0x000fc800078e0a09 */
[----:B------:R-:W-:Y:S02]  /*21dd0*/  IMAD.MOV.U32 R24, RZ, RZ, R0 ;  /* 0x000000ffff187224 */ /* 0x000fe400078e0000 */
[----:B------:R-:W2:Y:S04]  /*21de0*/  LDL R0, [R1+0x13bc] ;  /* 0x0013bc0001007983 */ /* 0x000ea80000100800 */
[----:B---3--:R0:W-:Y:S01]  /*21df0*/  STL [R1+0x7c], R13 ;  /* 0x00007c0d01007387 */ /* 0x0081e20000100800 */
[----:B------:R-:W-:Y:S01]  /*21e00*/  @!P3 IMAD.MOV R24, RZ, RZ, -R24 ;  /* 0x000000ffff18b224 */ /* 0x000fe200078e0a18 */
[----:B----4-:R-:W-:Y:S02]  /*21e10*/  PRMT R3, RZ, 0x7610, R3 ;  /* 0x00007610ff037816 */ /* 0x010fe40000000003 */
[----:B0-----:R-:W-:-:S04]  /*21e20*/  IADD3 R13, P2, PT, R26, R8, RZ ;  /* 0x000000081a0d7210 */ /* 0x001fc80007f5e0ff */
[----:B------:R-:W-:Y:S02]  /*21e30*/  LEA.HI.X.SX32 R17, R26, R5, 0x1, P2 ;  /* 0x000000051a117211 */ /* 0x000fe400010f0eff */
[----:B------:R-:W-:Y:S01]  /*21e40*/  SEL R26, R47, R24, !P1 ;  /* 0x000000182f1a7207 */ /* 0x000fe20004800000 */
[----:B------:R-:W-:Y:S01]  /*21e50*/  @P0 IMAD.MOV.U32 R24, RZ, RZ, R13 ;  /* 0x000000ffff180224 */ /* 0x000fe200078e000d */
[----:B--2---:R-:W-:Y:S01]  /*21e60*/  ISETP.GE.AND P2, PT, R25, RZ, PT ;  /* 0x000000ff1900720c */ /* 0x004fe20003f46270 */
[----:B------:R-:W-:-:S05]  /*21e70*/  @P0 IMAD.MOV.U32 R25, RZ, RZ, R17 ;  /* 0x000000ffff190224 */ /* 0x000fca00078e0011 */
[----:B------:R0:W2:Y:S01]  /*21e80*/  @P0 LDG.E.U8 R3, desc[UR20][R24.64] ;  /* 0x0000001418030981 */ /* 0x0000a2000c1e1100 */
[--C-:B------:R-:W-:Y:S01]  /*21e90*/  @!P5 IMAD.IADD R4, R4, 0x1, -R9.reuse ;  /* 0x000000010404d824 */ /* 0x100fe200078e0a09 */
[C---:B------:R-:W-:Y:S02]  /*21ea0*/  ISETP.GT.U32.AND P5, PT, R9.reuse, R2, PT ;  /* 0x000000020900720c */ /* 0x040fe40003fa4070 */
[----:B------:R3:W-:Y:S04]  /*21eb0*/  STL [R1+0x3b8], R13 ;  /* 0x0003b80d01007387 */ /* 0x0007e80000100800 */
[----:B------:R4:W-:Y:S04]  /*21ec0*/  STL [R1+0x3b4], R17 ;  /* 0x0003b41101007387 */ /* 0x0009e80000100800 */
[----:B---3--:R-:W3:Y:S03]  /*21ed0*/  LDL R13, [R1+0x13c0] ;  /* 0x0013c000010d7983 */ /* 0x008ee60000100800 */
[----:B------:R-:W-:Y:S01]  /*21ee0*/  @!P5 IMAD.IADD R2, R2, 0x1, -R9 ;  /* 0x000000010202d824 */ /* 0x000fe200078e0a09 */
[----:B----4-:R-:W4:Y:S03]  /*21ef0*/  LDL.LU R17, [R1+0x2d4] ;  /* 0x0002d40001117983 */ /* 0x010f260000300800 */
[----:B0-----:R-:W-:Y:S01]  /*21f00*/  IMAD.MOV.U32 R25, RZ, RZ, R2 ;  /* 0x000000ffff197224 */ /* 0x001fe200078e0002 */
[----:B------:R-:W-:-:S02]  /*21f10*/  ISETP.GT.U32.AND P6, PT, R9, R4, PT ;  /* 0x000000040900720c */ /* 0x000fc40003fc4070 */
[----:B------:R-:W-:Y:S01]  /*21f20*/  ISETP.GT.U32.AND P3, PT, R9, R12, PT ;  /* 0x0000000c0900720c */ /* 0x000fe20003f64070 */
[----:B-1----:R-:W-:Y:S01]  /*21f30*/  IMAD R26, R26, UR4, RZ ;  /* 0x000000041a1a7c24 */ /* 0x002fe2000f8e02ff */
[----:B------:R-:W0:Y:S01]  /*21f40*/  LDCU UR4, c[0x0][0x3b0] ;  /* 0x00007600ff0477ac */ /* 0x000e220008000800 */
[----:B--2---:R1:W-:Y:S04]  /*21f50*/  STL [R1+0x78], R3 ;  /* 0x0000780301007387 */ /* 0x0043e80000100800 */
[----:B------:R-:W2:Y:S04]  /*21f60*/  LDL.LU R2, [R1+0x1788] ;  /* 0x0017880001027983 */ /* 0x000ea80000300800 */
[----:B------:R-:W-:-:S02]  /*21f70*/  @!P6 IMAD.IADD R4, R4, 0x1, -R9 ;  /* 0x000000010404e824 */ /* 0x000fc400078e0a09 */
[----:B------:R-:W-:Y:S01]  /*21f80*/  @!P3 IMAD.IADD R12, R12, 0x1, -R9 ;  /* 0x000000010c0cb824 */ /* 0x000fe200078e0a09 */
[C---:B-1----:R-:W-:Y:S02]  /*21f90*/  IADD3 R3, P6, PT, R26.reuse, R8, RZ ;  /* 0x000000081a037210 */ /* 0x042fe40007fde0ff */
[----:B------:R-:W-:Y:S01]  /*21fa0*/  ISETP.GE.AND P3, PT, R27, RZ, PT ;  /* 0x000000ff1b00720c */ /* 0x000fe20003f66270 */
[----:B------:R-:W-:Y:S01]  /*21fb0*/  @!P2 IMAD.MOV R25, RZ, RZ, -R25 ;  /* 0x000000ffff19a224 */ /* 0x000fe200078e0a19 */
[----:B------:R-:W-:Y:S02]  /*21fc0*/  LEA.HI.X.SX32 R24, R26, R5, 0x1, P6 ;  /* 0x000000051a187211 */ /* 0x000fe400030f0eff */
[C---:B------:R-:W-:Y:S01]  /*21fd0*/  ISETP.GT.U32.AND P6, PT, R9.reuse, R7, PT ;  /* 0x000000070900720c */ /* 0x040fe20003fc4070 */
[----:B------:R-:W-:Y:S01]  /*21fe0*/  @P0 IMAD.MOV.U32 R26, RZ, RZ, R3 ;  /* 0x000000ffff1a0224 */ /* 0x000fe200078e0003 */
[----:B------:R-:W-:Y:S01]  /*21ff0*/  PRMT R16, RZ, 0x7610, R16 ;  /* 0x00007610ff107816 */ /* 0x000fe20000000010 */
[----:B------:R-:W-:Y:S01]  /*22000*/  @P0 IMAD.MOV.U32 R27, RZ, RZ, R24 ;  /* 0x000000ffff1b0224 */ /* 0x000fe200078e0018 */
[----:B------:R-:W-:Y:S01]  /*22010*/  ISETP.GT.U32.AND P2, PT, R9, R12, PT ;  /* 0x0000000c0900720c */ /* 0x000fe20003f44070 */
[----:B------:R1:W-:Y:S01]  /*22020*/  STL [R1+0x3c0], R3 ;  /* 0x0003c00301007387 */ /* 0x0003e20000100800 */
[----:B------:R-:W-:-:S03]  /*22030*/  SEL R25, R47, R25, !P1 ;  /* 0x000000192f197207 */ /* 0x000fc60004800000 */
[----:B------:R0:W-:Y:S04]  /*22040*/  STL [R1+0x3bc], R24 ;  /* 0x0003bc1801007387 */ /* 0x0001e80000100800 */
[----:B------:R3:W4:Y:S01]  /*22050*/  @P0 LDG.E.U8 R16, desc[UR20][R26.64] ;  /* 0x000000141a100981 */ /* 0x000722000c1e1100 */
[----:B------:R-:W-:-:S03]  /*22060*/  @!P6 IMAD.IADD R7, R7, 0x1, -R9 ;  /* 0x000000010707e824 */ /* 0x000fc600078e0a09 */
[----:B-1----:R-:W4:Y:S01]  /*22070*/  LDL.LU R3, [R1+0x404] ;  /* 0x0004040001037983 */ /* 0x002f220000300800 */
[----:B0-----:R-:W-:Y:S02]  /*22080*/  IMAD.MOV.U32 R24, RZ, RZ, R4 ;  /* 0x000000ffff187224 */ /* 0x001fe400078e0004 */
[----:B---3--:R-:W-:Y:S01]  /*22090*/  IMAD R26, R25, UR5, RZ ;  /* 0x00000005191a7c24 */ /* 0x008fe2000f8e02ff */
[----:B------:R-:W-:Y:S01]  /*220a0*/  PRMT R11, RZ, 0x7610, R11 ;  /* 0x00007610ff0b7816 */ /* 0x000fe2000000000b */
[----:B------:R-:W-:Y:S01]  /*220b0*/  @!P3 IMAD.MOV R24, RZ, RZ, -R24 ;  /* 0x000000ffff18b224 */ /* 0x000fe200078e0a18 */
[----:B------:R-:W-:Y:S01]  /*220c0*/  ISETP.GE.AND P3, PT, R0, RZ, PT ;  /* 0x000000ff0000720c */ /* 0x000fe20003f66270 */
[----:B------:R-:W-:Y:S01]  /*220d0*/  @!P2 IMAD.IADD R12, R12, 0x1, -R9 ;  /* 0x000000010c0ca824 */ /* 0x000fe200078e0a09 */
[----:B------:R-:W-:Y:S01]  /*220e0*/  IADD3 R4, P6, PT, R26, R8, RZ ;  /* 0x000000081a047210 */ /* 0x000fe20007fde0ff */
[----:B------:R-:W3:Y:S01]  /*220f0*/  LDL R0, [R1+0x13d8] ;  /* 0x0013d80001007983 */ /* 0x000ee20000100800 */
[----:B------:R-:W-:Y:S01]  /*22100*/  SEL R24, R47, R24, !P1 ;  /* 0x000000182f187207 */ /* 0x000fe20004800000 */
[----:B------:R-:W0:Y:S01]  /*22110*/  LDCU UR5, c[0x0][0x3b0] ;  /* 0x00007600ff0577ac */ /* 0x000e220008000800 */
[----:B------:R-:W-:-:S02]  /*22120*/  ISETP.GE.AND P2, PT, R13, RZ, PT ;  /* 0x000000ff0d00720c */ /* 0x000fc40003f46270 */
[----:B------:R-:W-:Y:S01]  /*22130*/  LEA.HI.X.SX32 R13, R26, R5, 0x1, P6 ;  /* 0x000000051a0d7211 */ /* 0x000fe200030f0eff */
[----:B------:R-:W-:Y:S02]  /*22140*/  IMAD R24, R24, UR4, RZ ;  /* 0x0000000418187c24 */ /* 0x000fe4000f8e02ff */
[----:B------:R-:W-:Y:S01]  /*22150*/  IMAD.MOV.U32 R25, RZ, RZ, R12 ;  /* 0x000000ffff197224 */ /* 0x000fe200078e000c */
[----:B------:R1:W-:Y:S01]  /*22160*/  STL [R1+0x3c8], R4 ;  /* 0x0003c80401007387 */ /* 0x0003e20000100800 */
[----:B------:R-:W-:Y:S02]  /*22170*/  @P0 IMAD.MOV.U32 R26, RZ, RZ, R4 ;  /* 0x000000ffff1a0224 */ /* 0x000fe400078e0004 */
[----:B------:R-:W-:Y:S01]  /*22180*/  @P0 IMAD.MOV.U32 R27, RZ, RZ, R13 ;  /* 0x000000ffff1b0224 */ /* 0x000fe200078e000d */
[C---:B------:R-:W-:Y:S01]  /*22190*/  IADD3 R12, P6, PT, R24.reuse, R8, RZ ;  /* 0x00000008180c7210 */ /* 0x040fe20007fde0ff */
[----:B------:R0:W-:Y:S01]  /*221a0*/  STL [R1+0x3c4], R13 ;  /* 0x0003c40d01007387 */ /* 0x0001e20000100800 */
[----:B------:R-:W-:Y:S01]  /*221b0*/  ISETP.GT.U32.AND P5, PT, R9, R15, PT ;  /* 0x0000000f0900720c */ /* 0x000fe20003fa4070 */
[----:B------:R-:W2:Y:S02]  /*221c0*/  LDCU UR4, c[0x0][0x3b0] ;  /* 0x00007600ff0477ac */ /* 0x000ea40008000800 */
[----:B-1----:R-:W3:Y:S01]  /*221d0*/  LDL R4, [R1+0x13dc] ;  /* 0x0013dc0001047983 */ /* 0x002ee20000100800 */
[----:B0-----:R-:W-:-:S02]  /*221e0*/  LEA.HI.X.SX32 R13, R24, R5, 0x1, P6 ;  /* 0x00000005180d7211 */ /* 0x001fc400030f0eff */
[----:B--2---:R-:W-:-:S06]  /*221f0*/  PRMT R2, RZ, 0x7610, R2 ;  /* 0x00007610ff027816 */ /* 0x004fcc0000000002 */
[----:B------:R0:W2:Y:S02]  /*22200*/  @P0 LDG.E.U8 R2, desc[UR20][R26.64] ;  /* 0x000000141a020981 */ /* 0x0000a4000c1e1100 */
[----:B0-----:R-:W-:Y:S02]  /*22210*/  @P0 IMAD.MOV.U32 R26, RZ, RZ, R12 ;  /* 0x000000ffff1a0224 */ /* 0x001fe400078e000c */
[----:B------:R-:W-:-:S05]  /*22220*/  @P0 IMAD.MOV.U32 R27, RZ, RZ, R13 ;  /* 0x000000ffff1b0224 */ /* 0x000fca00078e000d */
[----:B------:R0:W2:Y:S01]  /*22230*/  @P0 LDG.E.U8 R11, desc[UR20][R26.64] ;  /* 0x000000141a0b0981 */ /* 0x0000a2000c1e1100 */
[----:B------:R-:W-:-:S05]  /*22240*/  @!P5 IMAD.IADD R15, R15, 0x1, -R9 ;  /* 0x000000010f0fd824 */ /* 0x000fca00078e0a09 */
[C---:B------:R-:W-:Y:S01]  /*22250*/  ISETP.GT.U32.AND P5, PT, R9.reuse, R15, PT ;  /* 0x0000000f0900720c */ /* 0x040fe20003fa4070 */
[----:B------:R-:W-:Y:S01]  /*22260*/  @!P3 IMAD.MOV R25, RZ, RZ, -R25 ;  /* 0x000000ffff19b224 */ /* 0x000fe200078e0a19 */
[C---:B------:R-:W-:Y:S02]  /*22270*/  ISETP.GT.U32.AND P3, PT, R9.reuse, R7, PT ;  /* 0x000000070900720c */ /* 0x040fe40003f64070 */
[----:B----4-:R-:W-:-:S09]  /*22280*/  ISETP.GT.U32.AND P6, PT, R9, R3, PT ;  /* 0x000000030900720c */ /* 0x010fd20003fc4070 */
[----:B------:R-:W-:Y:S01]  /*22290*/  @!P5 IMAD.IADD R15, R15, 0x1, -R9 ;  /* 0x000000010f0fd824 */ /* 0x000fe200078e0a09 */
[----:B------:R-:W-:-:S03]  /*222a0*/  ISETP.GT.U32.AND P5, PT, R9, R17, PT ;  /* 0x000000110900720c */ /* 0x000fc60003fa4070 */
[----:B------:R-:W-:Y:S01]  /*222b0*/  IMAD.MOV.U32 R24, RZ, RZ, R15 ;  /* 0x000000ffff187224 */ /* 0x000fe200078e000f */
[----:B0-----:R-:W-:-:S03]  /*222c0*/  SEL R26, R47, R25, !P1 ;  /* 0x000000192f1a7207 */ /* 0x001fc60004800000 */
[----:B------:R-:W-:Y:S01]  /*222d0*/  @!P2 IMAD.MOV R24, RZ, RZ, -R24 ;  /* 0x000000ffff18a224 */ /* 0x000fe200078e0a18 */
[----:B---3--:R-:W-:Y:S01]  /*222e0*/  ISETP.GE.AND P2, PT, R0, RZ, PT ;  /* 0x000000ff0000720c */ /* 0x008fe20003f46270 */
[--C-:B------:R-:W-:Y:S02]  /*222f0*/  @!P3 IMAD.IADD R7, R7, 0x1, -R9.reuse ;  /* 0x000000010707b824 */ /* 0x100fe400078e0a09 */
[----:B------:R-:W-:Y:S01]  /*22300*/  IMAD R26, R26, UR6, RZ ;  /* 0x000000061a1a7c24 */ /* 0x000fe2000f8e02ff */
[----:B------:R-:W-:Y:S01]  /*22310*/  SEL R25, R47, R24, !P1 ;  /* 0x000000182f197207 */ /* 0x000fe20004800000 */
[--C-:B------:R-:W-:Y:S01]  /*22320*/  @!P5 IMAD.IADD R17, R17, 0x1, -R9.reuse ;  /* 0x000000011111d824 */ /* 0x100fe200078e0a09 */
[----:B------:R0:W-:Y:S01]  /*22330*/  STL [R1+0x3f8], R12 ;  /* 0x0003f80c01007387 */ /* 0x0001e20000100800 */
[----:B------:R-:W-:Y:S01]  /*22340*/  @!P6 IMAD.IADD R3, R3, 0x1, -R9 ;  /* 0x000000010303e824 */ /* 0x000fe200078e0a09 */
[-C--:B------:R-:W-:Y:S01]  /*22350*/  IADD3 R15, P6, PT, R26, R8.reuse, RZ ;  /* 0x000000081a0f7210 */ /* 0x080fe20007fde0ff */
[----:B------:R-:W-:Y:S01]  /*22360*/  IMAD.MOV.U32 R24, RZ, RZ, R7 ;  /* 0x000000ffff187224 */ /* 0x000fe200078e0007 */
[----:B------:R-:W-:Y:S01]  /*22370*/  PRMT R14, RZ, 0x7610, R14 ;  /* 0x00007610ff0e7816 */ /* 0x000fe2000000000e */
[----:B------:R-:W-:Y:S01]  /*22380*/  IMAD R25, R25, UR4, RZ ;  /* 0x0000000419197c24 */ /* 0x000fe2000f8e02ff */
[----:B------:R-:W-:Y:S01]  /*22390*/  ISETP.GT.U32.AND P5, PT, R9, R17, PT ;  /* 0x000000110900720c */ /* 0x000fe20003fa4070 */
[----:B------:R-:W-:Y:S01]  /*223a0*/  @!P2 IMAD.MOV R24, RZ, RZ, -R24 ;  /* 0x000000ffff18a224 */ /* 0x000fe200078e0a18 */
[----:B------:R-:W-:Y:S01]  /*223b0*/  PRMT R27, RZ, 0x7610, R27 ;  /* 0x00007610ff1b7816 */ /* 0x000fe2000000001b */
[----:B------:R-:W-:Y:S01]  /*223c0*/  IMAD.MOV.U32 R0, RZ, RZ, R6 ;  /* 0x000000ffff007224 */ /* 0x000fe200078e0006 */
[C---:B------:R-:W-:Y:S01]  /*223d0*/  IADD3 R7, P2, PT, R25.reuse, R8, RZ ;  /* 0x0000000819077210 */ /* 0x040fe20007f5e0ff */
[----:B------:R-:W1:Y:S03]  /*223e0*/  LDCU UR4, c[0x0][0x3b0] ;  /* 0x00007600ff0477ac */ /* 0x000e660008000800 */
[-C--:B0-----:R-:W-:Y:S01]  /*223f0*/  LEA.HI.X.SX32 R12, R25, R5.reuse, 0x1, P2 ;  /* 0x00000005190c7211 */ /* 0x081fe200010f0eff */
[----:B------:R-:W0:Y:S04]  /*22400*/  LDCU UR6, c[0x0][0x3b0] ;  /* 0x00007600ff0677ac */ /* 0x000e280008000800 */
[----:B------:R-:W-:Y:S01]  /*22410*/  @!P5 IMAD.IADD R17, R17, 0x1, -R9 ;  /* 0x000000011111d824 */ /* 0x000fe200078e0a09 */
[----:B------:R-:W-:Y:S01]  /*22420*/  ISETP.GE.AND P5, PT, R4, RZ, PT ;  /* 0x000000ff0400720c */ /* 0x000fe20003fa6270 */
[----:B--2---:R2:W-:Y:S04]  /*22430*/  STL [R1+0x70], R2 ;  /* 0x0000700201007387 */ /* 0x0045e80000100800 */
[----:B--2---:R-:W2:Y:S04]  /*22440*/  LDL.LU R2, [R1+0x40c] ;  /* 0x00040c0001027983 */ /* 0x004ea80000300800 */
[----:B------:R3:W-:Y:S02]  /*22450*/  STL [R1+0x74], R16 ;  /* 0x0000741001007387 */ /* 0x0007e40000100800 */
[----:B---3--:R-:W-:-:S02]  /*22460*/  LEA.HI.X.SX32 R16, R26, R5, 0x1, P6 ;  /* 0x000000051a107211 */ /* 0x008fc400030f0eff */
[----:B------:R-:W-:Y:S01]  /*22470*/  SEL R26, R47, R24, !P1 ;  /* 0x000000182f1a7207 */ /* 0x000fe20004800000 */
[----:B------:R-:W-:Y:S02]  /*22480*/  @P0 IMAD.MOV.U32 R24, RZ, RZ, R15 ;  /* 0x000000ffff180224 */ /* 0x000fe400078e000f */
[----:B------:R-:W-:Y:S01]  /*22490*/  @P0 IMAD.MOV.U32 R25, RZ, RZ, R16 ;  /* 0x000000ffff190224 */ /* 0x000fe200078e0010 */
[----:B------:R-:W-:Y:S04]  /*224a0*/  STL [R1+0x3f4], R13 ;  /* 0x0003f40d01007387 */ /* 0x000fe80000100800 */
[----:B------:R3:W-:Y:S04]  /*224b0*/  STL [R1+0x6c], R11 ;  /* 0x00006c0b01007387 */ /* 0x0007e80000100800 */
[----:B------:R4:W2:Y:S04]  /*224c0*/  @P0 LDG.E.U8 R14, desc[UR20][R24.64] ;  /* 0x00000014180e0981 */ /* 0x0008a8000c1e1100 */
[----:B---3--:R-:W3:Y:S04]  /*224d0*/  LDL R11, [R1+0x13e0] ;  /* 0x0013e000010b7983 */ /* 0x008ee80000100800 */
[----:B------:R-:W3:Y:S01]  /*224e0*/  LDL.LU R6, [R1+0x410] ;  /* 0x0004100001067983 */ /* 0x000ee20000300800 */
[----:B----4-:R-:W-:-:S02]  /*224f0*/  @P0 IMAD.MOV.U32 R24, RZ, RZ, R7 ;  /* 0x000000ffff180224 */ /* 0x010fc400078e0007 */
[----:B------:R-:W-:Y:S01]  /*22500*/  @P0 IMAD.MOV.U32 R25, RZ, RZ, R12 ;  /* 0x000000ffff190224 */ /* 0x000fe200078e000c */
[----:B------:R-:W4:Y:S04]  /*22510*/  LDL.LU R13, [R1+0x49c] ;  /* 0x00049c00010d7983 */ /* 0x000f280000300800 */
[----:B------:R-:W-:Y:S04]  /*22520*/  STL [R1+0x420], R15 ;  /* 0x0004200f01007387 */ /* 0x000fe80000100800 */
[----:B------:R-:W-:Y:S04]  /*22530*/  STL [R1+0x428], R7 ;  /* 0x0004280701007387 */ /* 0x000fe80000100800 */
[----:B------:R-:W4:Y:S04]  /*22540*/  LDL R4, [R1+0x13f8] ;  /* 0x0013f80001047983 */ /* 0x000f280000100800 */
[----:B------:R0:W-:Y:S04]  /*22550*/  STL [R1+0x41c], R16 ;  /* 0x00041c1001007387 */ /* 0x0001e80000100800 */
[----:B------:R1:W4:Y:S04]  /*22560*/  @P0 LDG.E.U8 R27, desc[UR20][R24.64] ;  /* 0x00000014181b0981 */ /* 0x000328000c1e1100 */
[----:B0-----:R-:W4:Y:S04]  /*22570*/  LDL.LU R16, [R1+0x1784] ;  /* 0x0017840001107983 */ /* 0x001f280000300800 */
[----:B------:R-:W4:Y:S01]  /*22580*/  LDL.LU R15, [R1+0x1780] ;  /* 0x00178000010f7983 */ /* 0x000f220000300800 */
[----:B-1----:R-:W-:-:S02]  /*22590*/  IMAD.MOV.U32 R24, RZ, RZ, R17 ;  /* 0x000000ffff187224 */ /* 0x002fc400078e0011 */
[----:B------:R-:W-:Y:S01]  /*225a0*/  IMAD R26, R26, UR5, RZ ;  /* 0x000000051a1a7c24 */ /* 0x000fe2000f8e02ff */
[----:B------:R-:W-:Y:S01]  /*225b0*/  STL [R1+0x424], R12 ;  /* 0x0004240c01007387 */ /* 0x000fe20000100800 */
[----:B------:R-:W-:Y:S01]  /*225c0*/  @!P5 IMAD.MOV R24, RZ, RZ, -R24 ;  /* 0x000000ffff18d224 */ /* 0x000fe200078e0a18 */
[----:B------:R-:W-:Y:S01]  /*225d0*/  ISETP.GT.U32.AND P3, PT, R9, R3, PT ;  /* 0x000000030900720c */ /* 0x000fe20003f64070 */
[----:B------:R-:W0:Y:S01]  /*225e0*/  LDCU UR5, c[0x0][0x3b0] ;  /* 0x00007600ff0577ac */ /* 0x000e220008000800 */
[----:B------:R-:W-:Y:S01]  /*225f0*/  IADD3 R17, P5, PT, R26, R8, RZ ;  /* 0x000000081a117210 */ /* 0x000fe20007fbe0ff */
[----:B--2---:R1:W-:Y:S01]  /*22600*/  STL [R1+0x68], R14 ;  /* 0x0000680e01007387 */ /* 0x0043e20000100800 */
[----:B---3--:R-:W-:-:S03]  /*22610*/  ISETP.GE.AND P6, PT, R11, RZ, PT ;  /* 0x000000ff0b00720c */ /* 0x008fc60003fc6270 */
[----:B-1----:R-:W2:Y:S04]  /*22620*/  LDL.LU R14, [R1+0x177c] ;  /* 0x00177c00010e7983 */ /* 0x002ea80000300800 */
[----:B------:R-:W3:Y:S04]  /*22630*/  LDL.LU R12, [R1+0x1778] ;  /* 0x00177800010c7983 */ /* 0x000ee80000300800 */
[----:B------:R-:W2:Y:S04]  /*22640*/  LDL.LU R7, [R1+0x1774] ;  /* 0x0017740001077983 */ /* 0x000ea80000300800 */
[----:B------:R-:W2:Y:S04]  /*22650*/  LDL.LU R11, [R1+0x4a4] ;  /* 0x0004a400010b7983 */ /* 0x000ea80000300800 */
[----:B------:R-:W-:Y:S04]  /*22660*/  STL [R1+0x458], R17 ;  /* 0x0004581101007387 */ /* 0x000fe80000100800 */
[----:B----4-:R1:W-:Y:S02]  /*22670*/  STL [R1+0x64], R27 ;  /* 0x0000641b01007387 */ /* 0x0103e40000100800 */
[----:B-1----:R-:W-:Y:S01]  /*22680*/  LEA.HI.X.SX32 R27, R26, R5, 0x1, P5 ;  /* 0x000000051a1b7211 */ /* 0x002fe200028f0eff */
[----:B------:R-:W-:Y:S01]  /*22690*/  @P0 IMAD.MOV.U32 R26, RZ, RZ, R17 ;  /* 0x000000ffff1a0224 */ /* 0x000fe200078e0011 */
[----:B------:R-:W-:-:S06]  /*226a0*/  PRMT R15, RZ, 0x7610, R15 ;  /* 0x00007610ff0f7816 */ /* 0x000fcc000000000f */
[----:B------:R1:W4:Y:S01]  /*226b0*/  @P0 LDG.E.U8 R15, desc[UR20][R26.64] ;  /* 0x000000141a0f0981 */ /* 0x000322000c1e1100 */
[----:B------:R-:W-:Y:S01]  /*226c0*/  @!P3 IMAD.IADD R3, R3, 0x1, -R9 ;  /* 0x000000010303b824 */ /* 0x000fe200078e0a09 */
[----:B------:R-:W-:-:S03]  /*226d0*/  SEL R25, R47, R24, !P1 ;  /* 0x000000182f197207 */ /* 0x000fc60004800000 */
[----:B------:R-:W-:Y:S02]  /*226e0*/  IMAD.MOV.U32 R24, RZ, RZ, R3 ;  /* 0x000000ffff187224 */ /* 0x000fe400078e0003 */
[----:B------:R-:W-:Y:S01]  /*226f0*/  IMAD R25, R25, UR7, RZ ;  /* 0x0000000719197c24 */ /* 0x000fe2000f8e02ff */
[----:B------:R-:W2:Y:S01]  /*22700*/  LDL.LU R3, [R1+0x1770] ;  /* 0x0017700001037983 */ /* 0x000ea20000300800 */
[----:B------:R-:W-:Y:S01]  /*22710*/  @!P6 IMAD.MOV R24, RZ, RZ, -R24 ;  /* 0x000000ffff18e224 */ /* 0x000fe200078e0a18 */
[----:B------:R-:W-:Y:S01]  /*22720*/  ISETP.GT.U32.AND P3, PT, R9, R6, PT ;  /* 0x000000060900720c */ /* 0x000fe20003f64070 */
[----:B------:R-:W0:Y:S01]  /*22730*/  LDCU UR7, c[0x0][0x3b0] ;  /* 0x00007600ff0777ac */ /* 0x000e220008000800 */
[----:B------:R0:W-:Y:S02]  /*22740*/  STL [R1+0x454], R27 ;  /* 0x0004541b01007387 */ /* 0x0001e40000100800 */
[----:B------:R-:W-:Y:S02]  /*22750*/  SEL R24, R47, R24, !P1 ;  /* 0x000000182f187207 */ /* 0x000fe40004800000 */
[----:B------:R-:W2:Y:S03]  /*22760*/  LDL.LU R17, [R1+0x4d4] ;  /* 0x0004d40001117983 */ /* 0x000ea60000300800 */
[----:B-1----:R-:W-:Y:S01]  /*22770*/  IMAD R26, R24, UR4, RZ ;  /* 0x00000004181a7c24 */ /* 0x002fe2000f8e02ff */
[----:B---3--:R-:W-:-:S03]  /*22780*/  PRMT R12, RZ, 0x7610, R12 ;  /* 0x00007610ff0c7816 */ /* 0x008fc6000000000c */
[----:B------:R-:W-:Y:S01]  /*22790*/  @!P3 IMAD.IADD R6, R6, 0x1, -R9 ;  /* 0x000000010606b824 */ /* 0x000fe200078e0a09 */
[----:B------:R-:W-:Y:S01]  /*227a0*/  ISETP.GE.AND P3, PT, R4, RZ, PT ;  /* 0x000000ff0400720c */ /* 0x000fe20003f66270 */
[----:B------:R-:W1:Y:S01]  /*227b0*/  LDCU UR4, c[0x0][0x3b0] ;  /* 0x00007600ff0477ac */ /* 0x000e620008000800 */
[----:B----4-:R3:W-:Y:S04]  /*227c0*/  STL [R1+0x60], R15 ;  /* 0x0000600f01007387 */ /* 0x0107e80000100800 */
[----:B0-----:R-:W4:Y:S01]  /*227d0*/  LDL R27, [R1+0x13fc] ;  /* 0x0013fc00011b7983 */ /* 0x001f220000100800 */
[----:B---3--:R-:W-:-:S04]  /*227e0*/  IADD3 R15, P6, PT, R25, R8, RZ ;  /* 0x00000008190f7210 */ /* 0x008fc80007fde0ff */
[----:B------:R-:W-:Y:S01]  /*227f0*/  LEA.HI.X.SX32 R25, R25, R5, 0x1, P6 ;  /* 0x0000000519197211 */ /* 0x000fe200030f0eff */
[----:B------:R-:W-:-:S05]  /*22800*/  @P0 IMAD.MOV.U32 R24, RZ, RZ, R15 ;  /* 0x000000ffff180224 */ /* 0x000fca00078e000f */
[----:B------:R0:W3:Y:S04]  /*22810*/  @P0 LDG.E.U8 R12, desc[UR20][R24.64] ;  /* 0x00000014180c0981 */ /* 0x0000e8000c1e1100 */
[----:B------:R-:W-:Y:S04]  /*22820*/  STL [R1+0x460], R15 ;  /* 0x0004600f01007387 */ /* 0x000fe80000100800 */
[----:B------:R-:W4:Y:S04]  /*22830*/  LDL.LU R4, [R1+0x4d8] ;  /* 0x0004d80001047983 */ /* 0x000f280000300800 */
[----:B------:R0:W-:Y:S04]  /*22840*/  STL [R1+0x45c], R25 ;  /* 0x00045c1901007387 */ /* 0x0001e80000100800 */
[----:B0-----:R-:W4:Y:S01]  /*22850*/  LDL R25, [R1+0x1400] ;  /* 0x0014000001197983 */ /* 0x001f220000100800 */
[----:B------:R-:W-:-:S13]  /*22860*/  ISETP.GT.U32.AND P2, PT, R9, R2, PT ;  /* 0x000000020900720c */ /* 0x000fda0003f44070 */
[----:B------:R-:W-:-:S05]  /*22870*/  @!P2 IMAD.IADD R2, R2, 0x1, -R9 ;  /* 0x000000010202a824 */ /* 0x000fca00078e0a09 */
[----:B------:R-:W-:-:S13]  /*22880*/  ISETP.GT.U32.AND P2, PT, R9, R2, PT ;  /* 0x000000020900720c */ /* 0x000fda0003f44070 */
[----:B------:R-:W-:-:S04]  /*22890*/  @!P2 IMAD.IADD R2, R2, 0x1, -R9 ;  /* 0x000000010202a824 */ /* 0x000fc800078e0a09 */
[----:B------:R-:W-:Y:S02]  /*228a0*/  IMAD.MOV.U32 R24, RZ, RZ, R2 ;  /* 0x000000ffff187224 */ /* 0x000fe400078e0002 */
[----:B------:R-:W4:Y:S02]  /*228b0*/  LDL R2, [R1+0x1418] ;  /* 0x0014180001027983 */ /* 0x000f240000100800 */
[----:B------:R-:W-:Y:S01]  /*228c0*/  @!P3 IMAD.MOV R24, RZ, RZ, -R24 ;  /* 0x000000ffff18b224 */ /* 0x000fe200078e0a18 */
[----:B--2---:R-:W-:Y:S01]  /*228d0*/  PRMT R3, RZ, 0x7610, R3 ;  /* 0x00007610ff037816 */ /* 0x004fe20000000003 */
[----:B---3--:R0:W-:Y:S02]  /*228e0*/  STL [R1+0x5c], R12 ;  /* 0x00005c0c01007387 */ /* 0x0081e40000100800 */
[----:B0-----:R-:W-:-:S04]  /*228f0*/  IADD3 R12, P2, PT, R26, R8, RZ ;  /* 0x000000081a0c7210 */ /* 0x001fc80007f5e0ff */
[----:B------:R-:W-:Y:S02]  /*22900*/  LEA.HI.X.SX32 R15, R26, R5, 0x1, P2 ;  /* 0x000000051a0f7211 */ /* 0x000fe400010f0eff */
[----:B------:R-:W-:Y:S01]  /*22910*/  SEL R26, R47, R24, !P1 ;  /* 0x000000182f1a7207 */ /* 0x000fe20004800000 */
[----:B------:R-:W-:Y:S01]  /*22920*/  @P0 IMAD.MOV.U32 R24, RZ, RZ, R12 ;  /* 0x000000ffff180224 */ /* 0x000fe200078e000c */
[----:B----4-:R-:W-:Y:S01]  /*22930*/  ISETP.GE.AND P2, PT, R25, RZ, PT ;  /* 0x000000ff1900720c */ /* 0x010fe20003f46270 */
[----:B------:R-:W-:-:S05]  /*22940*/  @P0 IMAD.MOV.U32 R25, RZ, RZ, R15 ;  /* 0x000000ffff190224 */ /* 0x000fca00078e000f */
[----:B------:R0:W2:Y:S01]  /*22950*/  @P0 LDG.E.U8 R3, desc[UR20][R24.64] ;  /* 0x0000001418030981 */ /* 0x0000a2000c1e1100 */
[----:B------:R-:W-:-:S13]  /*22960*/  ISETP.GT.U32.AND P5, PT, R9, R13, PT ;  /* 0x0000000d0900720c */ /* 0x000fda0003fa4070 */
[--C-:B------:R-:W-:Y:S01]  /*22970*/  @!P5 IMAD.IADD R13, R13, 0x1, -R9.reuse ;  /* 0x000000010d0dd824 */ /* 0x100fe200078e0a09 */
[C---:B------:R-:W-:Y:S01]  /*22980*/  ISETP.GT.U32.AND P5, PT, R9.reuse, R6, PT ;  /* 0x000000060900720c */ /* 0x040fe20003fa4070 */
[----:B------:R-:W-:Y:S04]  /*22990*/  STL [R1+0x468], R12 ;  /* 0x0004680c01007387 */ /* 0x000fe80000100800 */
[----:B------:R3:W-:Y:S08]  /*229a0*/  STL [R1+0x464], R15 ;  /* 0x0004640f01007387 */ /* 0x0007f00000100800 */
[----:B------:R-:W-:Y:S01]  /*229b0*/  @!P5 IMAD.IADD R6, R6, 0x1, -R9 ;  /* 0x000000010606d824 */ /* 0x000fe200078e0a09 */
[----:B---3--:R-:W3:Y:S03]  /*229c0*/  LDL R15, [R1+0x1420] ;  /* 0x00142000010f7983 */ /* 0x008ee60000100800 */
[----:B0-----:R-:W-:Y:S01]  /*229d0*/  IMAD.MOV.U32 R25, RZ, RZ, R6 ;  /* 0x000000ffff197224 */ /* 0x001fe200078e0006 */
[----:B------:R-:W4:Y:S01]  /*229e0*/  LDL.LU R12, [R1+0x4e4] ;  /* 0x0004e400010c7983 */ /* 0x000f220000300800 */
[----:B------:R-:W-:-:S03]  /*229f0*/  ISETP.GT.U32.AND P6, PT, R9, R13, PT ;  /* 0x0000000d0900720c */ /* 0x000fc60003fc4070 */
[----:B--2---:R0:W-:Y:S04]  /*22a00*/  STL [R1+0x58], R3 ;  /* 0x0000580301007387 */ /* 0x0041e80000100800 */
[----:B------:R-:W2:Y:S01]  /*22a10*/  LDL.LU R6, [R1+0x176c] ;  /* 0x00176c0001067983 */ /* 0x000ea20000300800 */
[----:B------:R-:W-:Y:S01]  /*22a20*/  ISETP.GT.U32.AND P3, PT, R9, R11, PT ;  /* 0x0000000b0900720c */ /* 0x000fe20003f64070 */
[----:B------:R-:W-:Y:S01]  /*22a30*/  IMAD R26, R26, UR5, RZ ;  /* 0x000000051a1a7c24 */ /* 0x000fe2000f8e02ff */
[----:B------:R-:W-:-:S03]  /*22a40*/  PRMT R18, RZ, 0x7610, R18 ;  /* 0x00007610ff127816 */ /* 0x000fc60000000012 */
[----:B------:R-:W-:Y:S01]  /*22a50*/  @!P6 IMAD.IADD R13, R13, 0x1, -R9 ;  /* 0x000000010d0de824 */ /* 0x000fe200078e0a09 */
[----:B------:R-:W-:Y:S01]  /*22a60*/  ISETP.GT.U32.AND P5, PT, R9, R17, PT ;  /* 0x000000110900720c */ /* 0x000fe20003fa4070 */
[----:B------:R-:W-:Y:S01]  /*22a70*/  @!P2 IMAD.MOV R25, RZ, RZ, -R25 ;  /* 0x000000ffff19a224 */ /* 0x000fe200078e0a19 */
[C---:B0-----:R-:W-:Y:S01]  /*22a80*/  IADD3 R3, P6, PT, R26.reuse, R8, RZ ;  /* 0x000000081a037210 */ /* 0x041fe20007fde0ff */
[----:B------:R-:W0:Y:S03]  /*22a90*/  LDCU UR5, c[0x0][0x3b0] ;  /* 0x00007600ff0577ac */ /* 0x000e260008000800 */
[----:B------:R-:W-:Y:S01]  /*22aa0*/  LEA.HI.X.SX32 R24, R26, R5, 0x1, P6 ;  /* 0x000000051a187211 */ /* 0x000fe200030f0eff */
[----:B------:R-:W-:Y:S01]  /*22ab0*/  @!P3 IMAD.IADD R11, R11, 0x1, -R9 ;  /* 0x000000010b0bb824 */ /* 0x000fe200078e0a09 */
[----:B------:R-:W-:Y:S01]  /*22ac0*/  ISETP.GT.U32.AND P6, PT, R9, R4, PT ;  /* 0x000000040900720c */ /* 0x000fe20003fc4070 */
[----:B------:R-:W-:Y:S01]  /*22ad0*/  @P0 IMAD.MOV.U32 R26, RZ, RZ, R3 ;  /* 0x000000ffff1a0224 */ /* 0x000fe200078e0003 */
[----:B------:R-:W-:Y:S01]  /*22ae0*/  ISETP.GE.AND P3, PT, R27, RZ, PT ;  /* 0x000000ff1b00720c */ /* 0x000fe20003f66270 */
[----:B------:R-:W-:Y:S01]  /*22af0*/  @P0 IMAD.MOV.U32 R27, RZ, RZ, R24 ;  /* 0x000000ffff1b0224 */ /* 0x000fe200078e0018 */
[----:B------:R-:W-:-:S02]  /*22b00*/  ISETP.GT.U32.AND P2, PT, R9, R11, PT ;  /* 0x0000000b0900720c */ /* 0x000fc40003f44070 */
[----:B------:R-:W-:Y:S02]  /*22b10*/  SEL R25, R47, R25, !P1 ;  /* 0x000000192f197207 */ /* 0x000fe40004800000 */
[----:B------:R1:W4:Y:S04]  /*22b20*/  @P0 LDG.E.U8 R18, desc[UR20][R26.64] ;  /* 0x000000141a120981 */ /* 0x000328000c1e1100 */
[----:B------:R-:W-:Y:S01]  /*22b30*/  STL [R1+0x498], R3 ;  /* 0x0004980301007387 */ /* 0x000fe20000100800 */
[--C-:B------:R-:W-:Y:S02]  /*22b40*/  @!P6 IMAD.IADD R4, R4, 0x1, -R9.reuse ;  /* 0x000000010404e824 */ /* 0x100fe400078e0a09 */
[----:B-1----:R-:W-:Y:S01]  /*22b50*/  IMAD R26, R25, UR4, RZ ;  /* 0x00000004191a7c24 */ /* 0x002fe2000f8e02ff */
[----:B------:R1:W-:Y:S01]  /*22b60*/  STL [R1+0x494], R24 ;  /* 0x0004941801007387 */ /* 0x0003e20000100800 */
[----:B------:R-:W-:Y:S01]  /*22b70*/  @!P2 IMAD.IADD R11, R11, 0x1, -R9 ;  /* 0x000000010b0ba824 */ /* 0x000fe200078e0a09 */
[----:B---3--:R-:W-:-:S02]  /*22b80*/  ISETP.GE.AND P2, PT, R15, RZ, PT ;  /* 0x000000ff0f00720c */ /* 0x008fc40003f46270 */
[----:B--2---:R-:W-:Y:S01]  /*22b90*/  PRMT R6, RZ, 0x7610, R6 ;  /* 0x00007610ff067816 */ /* 0x004fe20000000006 */
[----:B-1----:R-:W-:Y:S01]  /*22ba0*/  IMAD.MOV.U32 R24, RZ, RZ, R13 ;  /* 0x000000ffff187224 */ /* 0x002fe200078e000d */
[C---:B------:R-:W-:Y:S01]  /*22bb0*/  IADD3 R13, P6, PT, R26.reuse, R8, RZ ;  /* 0x000000081a0d7210 */ /* 0x040fe20007fde0ff */
[----:B------:R-:W2:Y:S01]  /*22bc0*/  LDL.LU R3, [R1+0x514] ;  /* 0x0005140001037983 */ /* 0x000ea20000300800 */
[----:B------:R-:W-:Y:S01]  /*22bd0*/  @!P5 IMAD.IADD R17, R17, 0x1, -R9 ;  /* 0x000000011111d824 */ /* 0x000fe200078e0a09 */
[----:B------:R-:W1:Y:S01]  /*22be0*/  LDCU UR4, c[0x0][0x3b0] ;  /* 0x00007600ff0477ac */ /* 0x000e620008000800 */
[----:B------:R-:W-:Y:S01]  /*22bf0*/  LEA.HI.X.SX32 R15, R26, R5, 0x1, P6 ;  /* 0x000000051a0f7211 */ /* 0x000fe200030f0eff */
[----:B------:R-:W-:Y:S01]  /*22c00*/  @!P3 IMAD.MOV R24, RZ, RZ, -R24 ;  /* 0x000000ffff18b224 */ /* 0x000fe200078e0a18 */
[----:B------:R-:W-:Y:S01]  /*22c10*/  ISETP.GE.AND P3, PT, R2, RZ, PT ;  /* 0x000000ff0200720c */ /* 0x000fe20003f66270 */
[----:B------:R-:W-:Y:S01]  /*22c20*/  @P0 IMAD.MOV.U32 R26, RZ, RZ, R13 ;  /* 0x000000ffff1a0224 */ /* 0x000fe200078e000d */
[----:B------:R-:W3:Y:S01]  /*22c30*/  LDL R2, [R1+0x1428] ;  /* 0x0014280001027983 */ /* 0x000ee20000100800 */
[----:B------:R-:W-:-:S05]  /*22c40*/  @P0 IMAD.MOV.U32 R27, RZ, RZ, R15 ;  /* 0x000000ffff1b0224 */ /* 0x000fca00078e000f */
[----:B------:R1:W2:Y:S01]  /*22c50*/  @P0 LDG.E.U8 R6, desc[UR20][R26.64] ;  /* 0x000000141a060981 */ /* 0x0002a2000c1e1100 */
[----:B------:R-:W-:Y:S02]  /*22c60*/  SEL R24, R47, R24, !P1 ;  /* 0x000000182f187207 */ /* 0x000fe40004800000 */
[----:B------:R-:W-:-:S03]  /*22c70*/  ISETP.GT.U32.AND P5, PT, R9, R17, PT ;  /* 0x000000110900720c */ /* 0x000fc60003fa4070 */
[----:B0-----:R-:W-:Y:S02]  /*22c80*/  IMAD R24, R24, UR5, RZ ;  /* 0x0000000518187c24 */ /* 0x001fe4000f8e02ff */
[----:B------:R-:W-:Y:S01]  /*22c90*/  IMAD.MOV.U32 R25, RZ, RZ, R11 ;  /* 0x000000ffff197224 */ /* 0x000fe200078e000b */
[----:B------:R-:W-:Y:S01]  /*22ca0*/  STL [R1+0x4a0], R13 ;  /* 0x0004a00d01007387 */ /* 0x000fe20000100800 */
[----:B------:R-:W-:Y:S01]  /*22cb0*/  PRMT R7, RZ, 0x7610, R7 ;  /* 0x00007610ff077816 */ /* 0x000fe20000000007 */
[----:B------:R-:W0:Y:S01]  /*22cc0*/  LDCU UR5, c[0x0][0x3b0] ;  /* 0x00007600ff0577ac */ /* 0x000e220008000800 */
[----:B------:R-:W-:Y:S01]  /*22cd0*/  IADD3 R11, P6, PT, R24, R8, RZ ;  /* 0x00000008180b7210 */ /* 0x000fe20007fde0ff */
[----:B------:R4:W-:Y:S01]  /*22ce0*/  STL [R1+0x49c], R15 ;  /* 0x00049c0f01007387 */ /* 0x0009e20000100800 */
[----:B------:R-:W-:Y:S01]  /*22cf0*/  @!P3 IMAD.MOV R25, RZ, RZ, -R25 ;  /* 0x000000ffff19b224 */ /* 0x000fe200078e0a19 */
[----:B------:R-:W-:Y:S01]  /*22d00*/  ISETP.GT.U32.AND P3, PT, R9, R4, PT ;  /* 0x000000040900720c */ /* 0x000fe20003f64070 */
[----:B------:R-:W-:-:S02]  /*22d10*/  @!P5 IMAD.IADD R17, R17, 0x1, -R9 ;  /* 0x000000011111d824 */ /* 0x000fc400078e0a09 */
[----:B-1----:R-:W-:Y:S01]  /*22d20*/  @P0 IMAD.MOV.U32 R26, RZ, RZ, R11 ;  /* 0x000000ffff1a0224 */ /* 0x002fe200078e000b */
[----:B----4-:R-:W-:Y:S01]  /*22d30*/  LEA.HI.X.SX32 R15, R24, R5, 0x1, P6 ;  /* 0x00000005180f7211 */ /* 0x010fe200030f0eff */
[----:B------:R-:W-:-:S04]  /*22d40*/  IMAD.MOV.U32 R24, RZ, RZ, R17 ;  /* 0x000000ffff187224 */ /* 0x000fc800078e0011 */
[----:B------:R-:W-:Y:S02]  /*22d50*/  @P0 IMAD.MOV.U32 R27, RZ, RZ, R15 ;  /* 0x000000ffff1b0224 */ /* 0x000fe400078e000f */
[----:B------:R-:W-:-:S03]  /*22d60*/  @!P2 IMAD.MOV R24, RZ, RZ, -R24 ;  /* 0x000000ffff18a224 */ /* 0x000fc600078e0a18 */
[----:B------:R1:W4:Y:S01]  /*22d70*/  @P0 LDG.E.U8 R7, desc[UR20][R26.64] ;  /* 0x000000141a070981 */ /* 0x000322000c1e1100 */
[----:B------:R-:W-:Y:S01]  /*22d80*/  @!P3 IMAD.IADD R4, R4, 0x1, -R9 ;  /* 0x000000010404b824 */ /* 0x000fe200078e0a09 */
[C---:B-1----:R-:W-:Y:S02]  /*22d90*/  SEL R26, R47.reuse, R25, !P1 ;  /* 0x000000192f1a7207 */ /* 0x042fe40004800000 */
[----:B------:R-:W-:-:S03]  /*22da0*/  SEL R25, R47, R24, !P1 ;  /* 0x000000182f197207 */ /* 0x000fc60004800000 */
[----:B------:R-:W-:Y:S01]  /*22db0*/  IMAD R26, R26, UR6, RZ ;  /* 0x000000061a1a7c24 */ /* 0x000fe2000f8e02ff */
[----:B------:R-:W-:Y:S01]  /*22dc0*/  PRMT R14, RZ, 0x7610, R14 ;  /* 0x00007610ff0e7816 */ /* 0x000fe2000000000e */
[----:B------:R-:W-:Y:S01]  /*22dd0*/  IMAD.MOV.U32 R24, RZ, RZ, R4 ;  /* 0x000000ffff187224 */ /* 0x000fe200078e0004 */
[----:B--2---:R1:W-:Y:S01]  /*22de0*/  STL [R1+0x50], R6 ;  /* 0x0000500601007387 */ /* 0x0043e20000100800 */
[----:B------:R-:W-:Y:S02]  /*22df0*/  ISETP.GT.U32.AND P6, PT, R9, R3, PT ;  /* 0x000000030900720c */ /* 0x000fe40003fc4070 */
[----:B---3--:R-:W-:Y:S01]  /*22e00*/  ISETP.GE.AND P2, PT, R2, RZ, PT ;  /* 0x000000ff0200720c */ /* 0x008fe20003f46270 */
[----:B------:R-:W-:Y:S01]  /*22e10*/  IMAD R25, R25, UR4, RZ ;  /* 0x0000000419197c24 */ /* 0x000fe2000f8e02ff */
[----:B------:R-:W-:Y:S01]  /*22e20*/  ISETP.GT.U32.AND P5, PT, R9, R12, PT ;  /* 0x0000000c0900720c */ /* 0x000fe20003fa4070 */
[----:B------:R-:W2:Y:S01]  /*22e30*/  LDCU UR6, c[0x0][0x3b0] ;  /* 0x00007600ff0677ac */ /* 0x000ea20008000800 */
[----:B-1----:R-:W3:Y:S07]  /*22e40*/  LDL R6, [R1+0x1430] ;  /* 0x0014300001067983 */ /* 0x002eee0000100800 */
[----:B------:R-:W-:Y:S01]  /*22e50*/  @!P6 IMAD.IADD R3, R3, 0x1, -R9 ;  /* 0x000000010303e824 */ /* 0x000fe200078e0a09 */
[----:B------:R-:W-:Y:S01]  /*22e60*/  STL [R1+0x4a8], R11 ;  /* 0x0004a80b01007387 */ /* 0x000fe20000100800 */
[----:B------:R-:W-:Y:S01]  /*22e70*/  @!P2 IMAD.MOV R24, RZ, RZ, -R24 ;  /* 0x000000ffff18a224 */ /* 0x000fe200078e0a18 */
[----:B------:R-:W-:Y:S01]  /*22e80*/  PRMT R16, RZ, 0x7610, R16 ;  /* 0x00007610ff107816 */ /* 0x000fe20000000010 */
[----:B------:R-:W-:Y:S01]  /*22e90*/  IMAD.MOV.U32 R2, RZ, RZ, R0 ;  /* 0x000000ffff027224 */ /* 0x000fe200078e0000 */
[----:B------:R-:W2:Y:S01]  /*22ea0*/  LDL.LU R13, [R1+0x51c] ;  /* 0x00051c00010d7983 */ /* 0x000ea20000300800 */
[----:B------:R-:W1:Y:S03]  /*22eb0*/  LDCU UR4, c[0x0][0x3b0] ;  /* 0x00007600ff0477ac */ /* 0x000e660008000800 */
[----:B------:R-:W-:Y:S04]  /*22ec0*/  STL [R1+0x54], R18 ;  /* 0x0000541201007387 */ /* 0x000fe80000100800 */
[----:B------:R0:W-:Y:S01]  /*22ed0*/  STL [R1+0x4a4], R15 ;  /* 0x0004a40f01007387 */ /* 0x0001e20000100800 */
[----:B------:R-:W-:-:S02]  /*22ee0*/  IADD3 R27, P2, PT, R25, R8, RZ ;  /* 0x00000008191b7210 */ /* 0x000fc40007f5e0ff */
[----:B0-----:R-:W-:-:S04]  /*22ef0*/  IADD3 R15, P6, PT, R26, R8, RZ ;  /* 0x000000081a0f7210 */ /* 0x001fc80007fde0ff */
[-C--:B------:R-:W-:Y:S02]  /*22f00*/  LEA.HI.X.SX32 R18, R26, R5.reuse, 0x1, P6 ;  /* 0x000000051a127211 */ /* 0x080fe400030f0eff */
[----:B------:R-:W-:Y:S02]  /*22f10*/  LEA.HI.X.SX32 R4, R25, R5, 0x1, P2 ;  /* 0x0000000519047211 */ /* 0x000fe400010f0eff */
[----:B------:R-:W-:Y:S01]  /*22f20*/  SEL R26, R47, R24, !P1 ;  /* 0x000000182f1a7207 */ /* 0x000fe20004800000 */
[----:B------:R-:W-:Y:S02]  /*22f30*/  @P0 IMAD.MOV.U32 R24, RZ, RZ, R15 ;  /* 0x000000ffff180224 */ /* 0x000fe400078e000f */
[----:B------:R-:W-:-:S05]  /*22f40*/  @P0 IMAD.MOV.U32 R25, RZ, RZ, R18 ;  /* 0x000000ffff190224 */ /* 0x000fca00078e0012 */
[----:B------:R0:W2:Y:S01]  /*22f50*/  @P0 LDG.E.U8 R14, desc[UR20][R24.64] ;  /* 0x00000014180e0981 */ /* 0x0000a2000c1e1100 */
[----:B------:R-:W-:-:S05]  /*22f60*/  @!P5 IMAD.IADD R12, R12, 0x1, -R9 ;  /* 0x000000010c0cd824 */ /* 0x000fca00078e0a09 */
[----:B------:R-:W-:Y:S01]  /*22f70*/  ISETP.GT.U32.AND P5, PT, R9, R12, PT ;  /* 0x0000000c0900720c */ /* 0x000fe20003fa4070 */
[----:B----4-:R-:W-:Y:S04]  /*22f80*/  STL [R1+0x16f4], R7 ;  /* 0x0016f40701007387 */ /* 0x010fe80000100800 */
[----:B------:R-:W4:Y:S01]  /*22f90*/  LDL R11, [R1+0x1438] ;  /* 0x00143800010b7983 */ /* 0x000f220000100800 */
[----:B0-----:R-:W-:Y:S02]  /*22fa0*/  @P0 IMAD.MOV.U32 R24, RZ, RZ, R27 ;  /* 0x000000ffff180224 */ /* 0x001fe400078e001b */
[----:B------:R-:W-:Y:S01]  /*22fb0*/  @P0 IMAD.MOV.U32 R25, RZ, RZ, R4 ;  /* 0x000000ffff190224 */ /* 0x000fe200078e0004 */
[----:B------:R-:W4:Y:S04]  /*22fc0*/  LDL.LU R0, [R1+0x524] ;  /* 0x0005240001007983 */ /* 0x000f280000300800 */
[----:B------:R-:W4:Y:S01]  /*22fd0*/  LDL.LU R17, [R1+0x554] ;  /* 0x0005540001117983 */ /* 0x000f220000300800 */
[----:B------:R-:W-:-:S03]  /*22fe0*/  @!P5 IMAD.IADD R12, R12, 0x1, -R9 ;  /* 0x000000010c0cd824 */ /* 0x000fc600078e0a09 */
[----:B------:R-:W-:Y:S04]  /*22ff0*/  STL [R1+0x4d8], R15 ;  /* 0x0004d80f01007387 */ /* 0x000fe80000100800 */
[----:B------:R-:W-:Y:S04]  /*23000*/  STL [R1+0x4e0], R27 ;  /* 0x0004e01b01007387 */ /* 0x000fe80000100800 */
[----:B------:R0:W4:Y:S01]  /*23010*/  @P0 LDG.E.U8 R16, desc[UR20][R24.64] ;  /* 0x0000001418100981 */ /* 0x000122000c1e1100 */
[----:B---3--:R-:W-:-:S03]  /*23020*/  ISETP.GE.AND P5, PT, R6, RZ, PT ;  /* 0x000000ff0600720c */ /* 0x008fc60003fa6270 */
[----:B------:R-:W3:Y:S04]  /*23030*/  LDL R6, [R1+0x1440] ;  /* 0x0014400001067983 */ /* 0x000ee80000100800 */
[----:B------:R0:W-:Y:S04]  /*23040*/  STL [R1+0x4d4], R18 ;  /* 0x0004d41201007387 */ /* 0x0001e80000100800 */
[----:B0-----:R-:W3:Y:S04]  /*23050*/  LDL.LU R18, [R1+0x1768] ;  /* 0x0017680001127983 */ /* 0x001ee80000300800 */
[----:B------:R-:W3:Y:S04]  /*23060*/  LDL.LU R15, [R1+0x1764] ;  /* 0x00176400010f7983 */ /* 0x000ee80000300800 */
[----:B------:R-:W-:Y:S04]  /*23070*/  STL [R1+0x4dc], R4 ;  /* 0x0004dc0401007387 */ /* 0x000fe80000100800 */
[----:B--2---:R0:W-:Y:S04]  /*23080*/  STL [R1+0x48], R14 ;  /* 0x0000480e01007387 */ /* 0x0041e80000100800 */
[----:B0-----:R-:W2:Y:S04]  /*23090*/  LDL.LU R14, [R1+0x1760] ;  /* 0x00176000010e7983 */ /* 0x001ea80000300800 */
[----:B------:R-:W2:Y:S01]  /*230a0*/  LDL.LU R4, [R1+0x175c] ;  /* 0x00175c0001047983 */ /* 0x000ea20000300800 */
[----:B------:R-:W-:-:S02]  /*230b0*/  IMAD.MOV.U32 R24, RZ, RZ, R12 ;  /* 0x000000ffff187224 */ /* 0x000fc400078e000c */
[----:B------:R-:W-:Y:S01]  /*230c0*/  IMAD R26, R26, UR5, RZ ;  /* 0x000000051a1a7c24 */ /* 0x000fe2000f8e02ff */
[----:B----4-:R-:W-:Y:S01]  /*230d0*/  ISETP.GE.AND P6, PT, R11, RZ, PT ;  /* 0x000000ff0b00720c */ /* 0x010fe20003fc6270 */
[----:B------:R-:W-:Y:S01]  /*230e0*/  IMAD.MOV.U32 R11, RZ, RZ, R2 ;  /* 0x000000ffff0b7224 */ /* 0x000fe200078e0002 */
[----:B------:R-:W4:Y:S01]  /*230f0*/  LDL.LU R12, [R1+0x55c] ;  /* 0x00055c00010c7983 */ /* 0x000f220000300800 */
[----:B------:R-:W-:Y:S01]  /*23100*/  @!P5 IMAD.MOV R24, RZ, RZ, -R24 ;  /* 0x000000ffff18d224 */ /* 0x000fe200078e0a18 */
[C---:B------:R-:W-:Y:S01]  /*23110*/  IADD3 R2, P5, PT, R26.reuse, R8, RZ ;  /* 0x000000081a027210 */ /* 0x040fe20007fbe0ff */
[----:B------:R-:W0:Y:S04]  /*23120*/  LDCU UR5, c[0x0][0x3b0] ;  /* 0x00007600ff0577ac */ /* 0x000e280008000800 */
[----:B------:R-:W-:Y:S04]  /*23130*/  STL [R1+0x4e8], R2 ;  /* 0x0004e80201007387 */ /* 0x000fe80000100800 */
[----:B------:R0:W-:Y:S02]  /*23140*/  STL [R1+0x44], R16 ;  /* 0x0000441001007387 */ /* 0x0001e40000100800 */
[----:B0-----:R-:W-:Y:S01]  /*23150*/  LEA.HI.X.SX32 R16, R26, R5, 0x1, P5 ;  /* 0x000000051a107211 */ /* 0x001fe200028f0eff */
[----:B------:R-:W-:-:S04]  /*23160*/  @P0 IMAD.MOV.U32 R26, RZ, RZ, R2 ;  /* 0x000000ffff1a0224 */ /* 0x000fc800078e0002 */
[----:B------:R-:W-:Y:S01]  /*23170*/  @P0 IMAD.MOV.U32 R27, RZ, RZ, R16 ;  /* 0x000000ffff1b0224 */ /* 0x000fe200078e0010 */
[----:B--2---:R-:W-:-:S06]  /*23180*/  PRMT R4, RZ, 0x7610, R4 ;  /* 0x00007610ff047816 */ /* 0x004fcc0000000004 */
[----:B------:R0:W2:Y:S01]  /*23190*/  @P0 LDG.E.U8 R4, desc[UR20][R26.64] ;  /* 0x000000141a040981 */ /* 0x0000a2000c1e1100 */
[----:B------:R-:W-:Y:S02]  /*231a0*/  ISETP.GT.U32.AND P3, PT, R9, R3, PT ;  /* 0x000000030900720c */ /* 0x000fe40003f64070 */
[----:B------:R-:W-:-:S11]  /*231b0*/  SEL R25, R47, R24, !P1 ;  /* 0x000000182f197207 */ /* 0x000fd60004800000 */
[----:B------:R-:W-:Y:S01]  /*231c0*/  @!P3 IMAD.IADD R3, R3, 0x1, -R9 ;  /* 0x000000010303b824 */ /* 0x000fe200078e0a09 */
[----:B------:R-:W-:Y:S01]  /*231d0*/  ISETP.GT.U32.AND P3, PT, R9, R0, PT ;  /* 0x000000000900720c */ /* 0x000fe20003f64070 */
[----:B------:R-:W-:Y:S01]  /*231e0*/  IMAD R25, R25, UR7, RZ ;  /* 0x0000000719197c24 */ /* 0x000fe2000f8e02ff */
[----:B------:R-:W-:Y:S01]  /*231f0*/  PRMT R14, RZ, 0x7610, R14 ;  /* 0x00007610ff0e7816 */ /* 0x000fe2000000000e */
[----:B------:R-:W-:Y:S01]  /*23200*/  IMAD.MOV.U32 R24, RZ, RZ, R3 ;  /* 0x000000ffff187224 */ /* 0x000fe200078e0003 */
[C---:B------:R-:W-:Y:S01]  /*23210*/  ISETP.GT.U32.AND P2, PT, R9.reuse, R13, PT ;  /* 0x0000000d0900720c */ /* 0x040fe20003f44070 */
[----:B------:R-:W4:Y:S01]  /*23220*/  LDL.LU R3, [R1+0x1758] ;  /* 0x0017580001037983 */ /* 0x000f220000300800 */
[----:B------:R-:W-:Y:S01]  /*23230*/  ISETP.GT.U32.AND P5, PT, R9, R17, PT ;  /* 0x000000110900720c */ /* 0x000fe20003fa4070 */
[----:B------:R-:W-:Y:S01]  /*23240*/  @!P6 IMAD.MOV R24, RZ, RZ, -R24 ;  /* 0x000000ffff18e224 */ /* 0x000fe200078e0a18 */
[----:B0-----:R-:W-:Y:S01]  /*23250*/  IADD3 R26, P6, PT, R25, R8, RZ ;  /* 0x00000008191a7210 */ /* 0x001fe20007fde0ff */
[----:B------:R0:W-:Y:S01]  /*23260*/  STL [R1+0x4e4], R16 ;  /* 0x0004e41001007387 */ /* 0x0001e20000100800 */
[----:B---3--:R-:W-:Y:S01]  /*23270*/  PRMT R15, RZ, 0x7610, R15 ;  /* 0x00007610ff0f7816 */ /* 0x008fe2000000000f */
[----:B------:R-:W3:Y:S01]  /*23280*/  LDCU UR7, c[0x0][0x3b0] ;  /* 0x00007600ff0777ac */ /* 0x000ee20008000800 */
[----:B------:R-:W-:Y:S01]  /*23290*/  SEL R24, R47, R24, !P1 ;  /* 0x000000182f187207 */ /* 0x000fe20004800000 */
[----:B------:R-:W-:Y:S01]  /*232a0*/  @!P3 IMAD.IADD R0, R0, 0x1, -R9 ;  /* 0x000000010000b824 */ /* 0x000fe200078e0a09 */
[----:B------:R-:W-:Y:S01]  /*232b0*/  ISETP.GE.AND P3, PT, R6, RZ, PT ;  /* 0x000000ff0600720c */ /* 0x000fe20003f66270 */
[----:B------:R-:W3:Y:S01]  /*232c0*/  LDL.LU R2, [R1+0x564] ;  /* 0x0005640001027983 */ /* 0x000ee20000300800 */
[----:B------:R-:W-:Y:S01]  /*232d0*/  LEA.HI.X.SX32 R6, R25, R5, 0x1, P6 ;  /* 0x0000000519067211 */ /* 0x000fe200030f0eff */
[----:B------:R-:W-:-:S02]  /*232e0*/  IMAD.MOV.U32 R25, RZ, RZ, R26 ;  /* 0x000000ffff197224 */ /* 0x000fc400078e001a */
[----:B--2---:R-:W-:Y:S04]  /*232f0*/  STL [R1+0x16f8], R4 ;  /* 0x0016f80401007387 */ /* 0x004fe80000100800 */
[----:B------:R-:W2:Y:S04]  /*23300*/  LDL R27, [R1+0x1464] ;  /* 0x00146400011b7983 */ /* 0x000ea80000100800 */
[----:B------:R1:W-:Y:S01]  /*23310*/  STL [R1+0x518], R26 ;  /* 0x0005181a01007387 */ /* 0x0003e20000100800 */
[----:B------:R-:W-:-:S03]  /*23320*/  @!P2 IMAD.IADD R13, R13, 0x1, -R9 ;  /* 0x000000010d0da824 */ /* 0x000fc600078e0a09 */
[----:B0-----:R-:W2:Y:S01]  /*23330*/  LDL.LU R16, [R1+0x568] ;  /* 0x0005680001107983 */ /* 0x001ea20000300800 */
[----:B-1----:R-:W-:Y:S01]  /*23340*/  IMAD R26, R24, UR4, RZ ;  /* 0x00000004181a7c24 */ /* 0x002fe2000f8e02ff */
[----:B------:R-:W-:Y:S01]  /*23350*/  ISETP.GT.U32.AND P2, PT, R9, R13, PT ;  /* 0x0000000d0900720c */ /* 0x000fe20003f44070 */
[----:B------:R-:W-:Y:S01]  /*23360*/  IMAD.MOV.U32 R24, RZ, RZ, R6 ;  /* 0x000000ffff187224 */ /* 0x000fe200078e0006 */
[----:B------:R0:W-:Y:S01]  /*23370*/  STL [R1+0x514], R6 ;  /* 0x0005140601007387 */ /* 0x0001e20000100800 */
[----:B------:R-:W-:Y:S01]  /*23380*/  @!P5 IMAD.IADD R17, R17, 0x1, -R9 ;  /* 0x000000011111d824 */ /* 0x000fe200078e0a09 */
[----:B----4-:R-:W-:Y:S01]  /*23390*/  PRMT R3, RZ, 0x7610, R3 ;  /* 0x00007610ff037816 */ /* 0x010fe20000000003 */
[----:B------:R-:W1:Y:S01]  /*233a0*/  LDCU UR4, c[0x0][0x3b0] ;  /* 0x00007600ff0477ac */ /* 0x000e620008000800 */
[----:B------:R-:W-:-:S04]  /*233b0*/  @P0 LOP3.LUT R25, R25, R24, RZ, 0x3c, !PT ;  /* 0x0000001819190212 */ /* 0x000fc800078e3cff */
[C---:B------:R-:W-:Y:S01]  /*233c0*/  @P0 LOP3.LUT R24, R25.reuse, R24, RZ, 0x3c, !PT ;  /* 0x0000001819180212 */ /* 0x040fe200078e3cff */
[----:B0-----:R-:W4:Y:S03]  /*233d0*/  LDL.LU R6, [R1+0x1754] ;  /* 0x0017540001067983 */ /* 0x001f260000300800 */
[----:B------:R-:W-:-:S05]  /*233e0*/  @P0 LOP3.LUT R25, R25, R24, RZ, 0x3c, !PT ;  /* 0x0000001819190212 */ /* 0x000fca00078e3cff */
[----:B------:R0:W2:Y:S01]  /*233f0*/  @P0 LDG.E.U8 R14, desc[UR20][R24.64] ;  /* 0x00000014180e0981 */ /* 0x0000a2000c1e1100 */
[----:B------:R-:W-:-:S04]  /*23400*/  @!P2 IMAD.IADD R13, R13, 0x1, -R9 ;  /* 0x000000010d0da824 */ /* 0x000fc800078e0a09 */
[----:B0-----:R-:W-:Y:S02]  /*23410*/  IMAD.MOV.U32 R24, RZ, RZ, R13 ;  /* 0x000000ffff187224 */ /* 0x001fe400078e000d */
[----:B------:R-:W3:Y:S02]  /*23420*/  LDL R13, [R1+0x1458] ;  /* 0x00145800010d7983 */ /* 0x000ee40000100800 */
[----:B------:R-:W-:Y:S02]  /*23430*/  @!P3 IMAD.MOV R24, RZ, RZ, -R24 ;  /* 0x000000ffff18b224 */ /* 0x000fe400078e0a18 */
[----:B--2---:R0:W-:Y:S02]  /*23440*/  STL [R1+0x3c], R14 ;  /* 0x00003c0e01007387 */ /* 0x0041e40000100800 */
[----:B0-----:R-:W-:-:S04]  /*23450*/  IADD3 R14, P2, PT, R26, R8, RZ ;  /* 0x000000081a0e7210 */ /* 0x001fc80007f5e0ff */
[----:B------:R-:W-:Y:S01]  /*23460*/  LEA.HI.X.SX32 R25, R26, R5, 0x1, P2 ;  /* 0x000000051a197211 */ /* 0x000fe200010f0eff */
[----:B------:R0:W-:Y:S01]  /*23470*/  STL [R1+0x520], R14 ;  /* 0x0005200e01007387 */ /* 0x0001e20000100800 */
[----:B------:R-:W-:-:S03]  /*23480*/  SEL R26, R47, R24, !P1 ;  /* 0x000000182f1a7207 */ /* 0x000fc60004800000 */
[----:B------:R-:W2:Y:S01]  /*23490*/  LDL R24, [R1+0x145c] ;  /* 0x00145c0001187983 */ /* 0x000ea20000100800 */
[----:B----4-:R-:W-:Y:S02]  /*234a0*/  PRMT R6, RZ, 0x7610, R6 ;  /* 0x00007610ff067816 */ /* 0x010fe40000000006 */
[----:B------:R-:W-:Y:S02]  /*234b0*/  ISETP.GT.U32.AND P6, PT, R9, R17, PT ;  /* 0x000000110900720c */ /* 0x000fe40003fc4070 */
[----:B--2---:R-:W-:Y:S01]  /*234c0*/  ISETP.GE.AND P2, PT, R24, RZ, PT ;  /* 0x000000ff1800720c */ /* 0x004fe20003f46270 */
[----:B------:R-:W-:-:S05]  /*234d0*/  @P0 IMAD.MOV.U32 R24, RZ, RZ, R14 ;  /* 0x000000ffff180224 */ /* 0x000fca00078e000e */
[----:B------:R2:W4:Y:S01]  /*234e0*/  @P0 LDG.E.U8 R6, desc[UR20][R24.64] ;  /* 0x0000001418060981 */ /* 0x000522000c1e1100 */
[C---:B------:R-:W-:Y:S01]  /*234f0*/  ISETP.GT.U32.AND P5, PT, R9.reuse, R0, PT ;  /* 0x000000000900720c */ /* 0x040fe20003fa4070 */
[----:B------:R-:W-:Y:S01]  /*23500*/  IMAD R26, R26, UR5, RZ ;  /* 0x000000051a1a7c24 */ /* 0x000fe2000f8e02ff */
[----:B------:R-:W-:Y:S01]  /*23510*/  ISETP.GT.U32.AND P3, PT, R9, R12, PT ;  /* 0x0000000c0900720c */ /* 0x000fe20003f64070 */
[----:B------:R2:W-:Y:S01]  /*23520*/  STL [R1+0x51c], R25 ;  /* 0x00051c1901007387 */ /* 0x0005e20000100800 */
[--C-:B------:R-:W-:Y:S01]  /*23530*/  @!P6 IMAD.IADD R17, R17, 0x1, -R9.reuse ;  /* 0x000000011111e824 */ /* 0x100fe200078e0a09 */
[----:B------:R-:W1:Y:S02]  /*23540*/  LDCU UR5, c[0x0][0x3b0] ;  /* 0x00007600ff0577ac */ /* 0x000e640008000800 */
[----:B0-----:R-:W3:Y:S06]  /*23550*/  LDL.LU R14, [R1+0x59c] ;  /* 0x00059c00010e7983 */ /* 0x001eec0000300800 */
[----:B------:R-:W-:-:S02]  /*23560*/  @!P5 IMAD.IADD R0, R0, 0x1, -R9 ;  /* 0x000000010000d824 */ /* 0x000fc400078e0a09 */
[----:B------:R-:W-:Y:S01]  /*23570*/  @!P3 IMAD.IADD R12, R12, 0x1, -R9 ;  /* 0x000000010c0cb824 */ /* 0x000fe200078e0a09 */
[----:B------:R-:W-:Y:S01]  /*23580*/  ISETP.GE.AND P3, PT, R27, RZ, PT ;  /* 0x000000ff1b00720c */ /* 0x000fe20003f66270 */
[----:B--2---:R-:W-:Y:S01]  /*23590*/  IMAD.MOV.U32 R25, RZ, RZ, R0 ;  /* 0x000000ffff197224 */ /* 0x004fe200078e0000 */
[----:B----4-:R0:W-:Y:S04]  /*235a0*/  STL [R1+0x38], R6 ;  /* 0x0000380601007387 */ /* 0x0101e80000100800 */
[----:B------:R-:W2:Y:S01]  /*235b0*/  LDL.LU R0, [R1+0x1750] ;  /* 0x0017500001007983 */ /* 0x000ea20000300800 */
[----:B0-----:R-:W-:-:S04]  /*235c0*/  IADD3 R6, P6, PT, R26, R8, RZ ;  /* 0x000000081a067210 */ /* 0x001fc80007fde0ff */
[----:B------:R-:W-:Y:S01]  /*235d0*/  LEA.HI.X.SX32 R24, R26, R5, 0x1, P6 ;  /* 0x000000051a187211 */ /* 0x000fe200030f0eff */
[----:B------:R-:W-:-:S04]  /*235e0*/  @P0 IMAD.MOV.U32 R26, RZ, RZ, R6 ;  /* 0x000000ffff1a0224 */ /* 0x000fc800078e0006 */
[----:B------:R-:W-:Y:S01]  /*235f0*/  @P0 IMAD.MOV.U32 R27, RZ, RZ, R24 ;  /* 0x000000ffff1b0224 */ /* 0x000fe200078e0018 */
[----:B------:R0:W-:Y:S04]  /*23600*/  STL [R1+0x528], R6 ;  /* 0x0005280601007387 */ /* 0x0001e80000100800 */
[----:B------:R4:W-:Y:S04]  /*23610*/  STL [R1+0x524], R24 ;  /* 0x0005241801007387 */ /* 0x0009e80000100800 */
[----:B------:R1:W2:Y:S04]  /*23620*/  @P0 LDG.E.U8 R3, desc[UR20][R26.64] ;  /* 0x000000141a030981 */ /* 0x0002a8000c1e1100 */
[----:B0-----:R-:W2:Y:S04]  /*23630*/  LDL.LU R6, [R1+0x5a4] ;  /* 0x0005a40001067983 */ /* 0x001ea80000300800 */
[----:B------:R-:W2:Y:S01]  /*23640*/  LDL R27, [R1+0x1474] ;  /* 0x00147400011b7983 */ /* 0x000ea20000100800 */
[----:B------:R-:W-:Y:S01]  /*23650*/  @!P2 IMAD.MOV R25, RZ, RZ, -R25 ;  /* 0x000000ffff19a224 */ /* 0x000fe200078e0a19 */
[----:B------:R-:W-:Y:S01]  /*23660*/  ISETP.GT.U32.AND P6, PT, R9, R16, PT ;  /* 0x000000100900720c */ /* 0x000fe20003fc4070 */
[----:B----4-:R-:W-:-:S03]  /*23670*/  IMAD.MOV.U32 R24, RZ, RZ, R17 ;  /* 0x000000ffff187224 */ /* 0x010fc600078e0011 */
[----:B------:R-:W-:Y:S02]  /*23680*/  SEL R25, R47, R25, !P1 ;  /* 0x000000192f197207 */ /* 0x000fe40004800000 */
[----:B------:R-:W-:Y:S01]  /*23690*/  ISETP.GT.U32.AND P2, PT, R9, R12, PT ;  /* 0x0000000c0900720c */ /* 0x000fe20003f44070 */
[----:B------:R-:W-:Y:S02]  /*236a0*/  @!P3 IMAD.MOV R24, RZ, RZ, -R24 ;  /* 0x000000ffff18b224 */ /* 0x000fe400078e0a18 */
[----:B-1----:R-:W-:Y:S01]  /*236b0*/  IMAD R26, R25, UR4, RZ ;  /* 0x00000004191a7c24 */ /* 0x002fe2000f8e02ff */
[----:B---3--:R-:W-:Y:S01]  /*236c0*/  ISETP.GE.AND P3, PT, R13, RZ, PT ;  /* 0x000000ff0d00720c */ /* 0x008fe20003f66270 */
[----:B------:R-:W-:Y:S02]  /*236d0*/  IMAD.MOV.U32 R13, RZ, RZ, R11 ;  /* 0x000000ffff0d7224 */ /* 0x000fe400078e000b */
[--C-:B------:R-:W-:Y:S01]  /*236e0*/  @!P6 IMAD.IADD R16, R16, 0x1, -R9.reuse ;  /* 0x000000011010e824 */ /* 0x100fe200078e0a09 */
[C---:B------:R-:W-:Y:S01]  /*236f0*/  IADD3 R11, P6, PT, R26.reuse, R8, RZ ;  /* 0x000000081a0b7210 */ /* 0x040fe20007fde0ff */
[----:B------:R-:W0:Y:S03]  /*23700*/  LDCU UR4, c[0x0][0x3b0] ;  /* 0x00007600ff0477ac */ /* 0x000e260008000800 */
[----:B------:R-:W-:Y:S01]  /*23710*/  LEA.HI.X.SX32 R26, R26, R5, 0x1, P6 ;  /* 0x000000051a1a7211 */ /* 0x000fe200030f0eff */
[----:B------:R-:W-:Y:S01]  /*23720*/  @!P2 IMAD.IADD R12, R12, 0x1, -R9 ;  /* 0x000000010c0ca824 */ /* 0x000fe200078e0a09 */
[----:B--2---:R-:W-:Y:S01]  /*23730*/  PRMT R0, RZ, 0x7610, R0 ;  /* 0x00007610ff007816 */ /* 0x004fe20000000000 */
[----:B------:R-:W-:Y:S04]  /*23740*/  STL [R1+0x16fc], R3 ;  /* 0x0016fc0301007387 */ /* 0x000fe80000100800 */
[----:B------:R-:W2:Y:S04]  /*23750*/  LDL R17, [R1+0x147c] ;  /* 0x00147c0001117983 */ /* 0x000ea80000100800 */
[----:B------:R-:W-:Y:S01]  /*23760*/  STL [R1+0x558], R11 ;  /* 0x0005580b01007387 */ /* 0x000fe20000100800 */
[----:B------:R-:W-:Y:S01]  /*23770*/  ISETP.GE.AND P2, PT, R27, RZ, PT ;  /* 0x000000ff1b00720c */ /* 0x000fe20003f46270 */
[----:B------:R-:W-:-:S02]  /*23780*/  @P0 IMAD.MOV.U32 R27, RZ, RZ, R26 ;  /* 0x000000ffff1b0224 */ /* 0x000fc400078e001a */
[----:B------:R1:W-:Y:S02]  /*23790*/  STL [R1+0x554], R26 ;  /* 0x0005541a01007387 */ /* 0x0003e40000100800 */
[----:B-1----:R-:W-:-:S05]  /*237a0*/  @P0 IMAD.MOV.U32 R26, RZ, RZ, R11 ;  /* 0x000000ffff1a0224 */ /* 0x002fca00078e000b */
[----:B------:R1:W3:Y:S01]  /*237b0*/  @P0 LDG.E.U8 R0, desc[UR20][R26.64] ;  /* 0x000000141a000981 */ /* 0x0002e2000c1e1100 */
[----:B------:R-:W-:Y:S02]  /*237c0*/  ISETP.GT.U32.AND P5, PT, R9, R2, PT ;  /* 0x000000020900720c */ /* 0x000fe40003fa4070 */
[----:B------:R-:W-:-:S11]  /*237d0*/  SEL R24, R47, R24, !P1 ;  /* 0x000000182f187207 */ /* 0x000fd60004800000 */
[----:B------:R-:W-:-:S05]  /*237e0*/  @!P5 IMAD.IADD R2, R2, 0x1, -R9 ;  /* 0x000000010202d824 */ /* 0x000fca00078e0a09 */
[----:B------:R-:W-:Y:S01]  /*237f0*/  ISETP.GT.U32.AND P5, PT, R9, R2, PT ;  /* 0x000000020900720c */ /* 0x000fe20003fa4070 */
[----:B------:R-:W-:Y:S02]  /*23800*/  IMAD R24, R24, UR5, RZ ;  /* 0x0000000518187c24 */ /* 0x000fe4000f8e02ff */
[----:B------:R-:W-:Y:S01]  /*23810*/  IMAD.MOV.U32 R25, RZ, RZ, R12 ;  /* 0x000000ffff197224 */ /* 0x000fe200078e000c */
[----:B------:R-:W-:Y:S01]  /*23820*/  PRMT R3, RZ, 0x7610, R3 ;  /* 0x00007610ff037816 */ /* 0x000fe20000000003 */
[----:B------:R-:W4:Y:S01]  /*23830*/  LDCU UR5, c[0x0][0x3b0] ;  /* 0x00007600ff0577ac */ /* 0x000f220008000800 */
[----:B------:R-:W-:-:S04]  /*23840*/  IADD3 R12, P6, PT, R24, R8, RZ ;  /* 0x00000008180c7210 */ /* 0x000fc80007fde0ff */
[----:B-1----:R-:W-:-:S03]  /*23850*/  LEA.HI.X.SX32 R27, R24, R5, 0x1, P6 ;  /* 0x00000005181b7211 */ /* 0x002fc600030f0eff */
[----:B------:R-:W-:-:S04]  /*23860*/  @!P5 IMAD.IADD R2, R2, 0x1, -R9 ;  /* 0x000000010202d824 */ /* 0x000fc800078e0a09 */
[----:B------:R-:W-:Y:S01]  /*23870*/  IMAD.MOV.U32 R24, RZ, RZ, R2 ;  /* 0x000000ffff187224 */ /* 0x000fe200078e0002 */
[----:B---3--:R1:W-:Y:S04]  /*23880*/  STL [R1+0x30], R0 ;  /* 0x0000300001007387 */ /* 0x0083e80000100800 */
[----:B-1----:R-:W3:Y:S04]  /*23890*/  LDL R0, [R1+0x1484] ;  /* 0x0014840001007983 */ /* 0x002ee80000100800 */
[----:B------:R1:W-:Y:S04]  /*238a0*/  STL [R1+0x560], R12 ;  /* 0x0005600c01007387 */ /* 0x0003e80000100800 */
[----:B------:R-:W4:Y:S04]  /*238b0*/  LDL.LU R11, [R1+0x5d4] ;  /* 0x0005d400010b7983 */ /* 0x000f280000300800 */
[----:B------:R0:W-:Y:S04]  /*238c0*/  STL [R1+0x55c], R27 ;  /* 0x00055c1b01007387 */ /* 0x0001e80000100800 */
[----:B------:R-:W4:Y:S01]  /*238d0*/  LDL.LU R2, [R1+0x174c] ;  /* 0x00174c0001027983 */ /* 0x000f220000300800 */
[C---:B------:R-:W-:Y:S01]  /*238e0*/  ISETP.GT.U32.AND P5, PT, R9.reuse, R14, PT ;  /* 0x0000000e0900720c */ /* 0x040fe20003fa4070 */
[----:B------:R-:W-:Y:S01]  /*238f0*/  @!P3 IMAD.MOV R25, RZ, RZ, -R25 ;  /* 0x000000ffff19b224 */ /* 0x000fe200078e0a19 */
[C---:B------:R-:W-:Y:S01]  /*23900*/  ISETP.GT.U32.AND P3, PT, R9.reuse, R16, PT ;  /* 0x000000100900720c */ /* 0x040fe20003f64070 */
[----:B------:R-:W-:Y:S01]  /*23910*/  @P0 IMAD.MOV.U32 R26, RZ, RZ, R12 ;  /* 0x000000ffff1a0224 */ /* 0x000fe200078e000c */
[----:B------:R-:W-:Y:S01]  /*23920*/  ISETP.GT.U32.AND P6, PT, R9, R6, PT ;  /* 0x000000060900720c */ /* 0x000fe20003fc4070 */
[----:B------:R-:W-:Y:S01]  /*23930*/  @!P2 IMAD.MOV R24, RZ, RZ, -R24 ;  /* 0x000000ffff18a224 */ /* 0x000fe200078e0a18 */
[----:B--2---:R-:W-:Y:S01]  /*23940*/  ISETP.GE.AND P2, PT, R17, RZ, PT ;  /* 0x000000ff1100720c */ /* 0x004fe20003f46270 */
[----:B-1----:R-:W2:Y:S04]  /*23950*/  LDL R12, [R1+0x14a0] ;  /* 0x0014a000010c7983 */ /* 0x002ea80000100800 */
[----:B------:R1:W2:Y:S02]  /*23960*/  @P0 LDG.E.U8 R3, desc[UR20][R26.64] ;  /* 0x000000141a030981 */ /* 0x0002a4000c1e1100 */
[----:B------:R-:W-:-:S02]  /*23970*/  @!P5 IMAD.IADD R14, R14, 0x1, -R9 ;  /* 0x000000010e0ed824 */ /* 0x000fc400078e0a09 */
[----:B------:R-:W-:-:S03]  /*23980*/  @!P3 IMAD.IADD R16, R16, 0x1, -R9 ;  /* 0x000000011010b824 */ /* 0x000fc600078e0a09 */
[----:B------:R-:W-:Y:S02]  /*23990*/  ISETP.GT.U32.AND P5, PT, R9, R14, PT ;  /* 0x0000000e0900720c */ /* 0x000fe40003fa4070 */
[C---:B-1----:R-:W-:Y:S02]  /*239a0*/  SEL R26, R47.reuse, R25, !P1 ;  /* 0x000000192f1a7207 */ /* 0x042fe40004800000 */
[----:B------:R-:W-:-:S03]  /*239b0*/  SEL R25, R47, R24, !P1 ;  /* 0x000000182f197207 */ /* 0x000fc60004800000 */
[----:B------:R-:W-:Y:S01]  /*239c0*/  IMAD R26, R26, UR6, RZ ;  /* 0x000000061a1a7c24 */ /* 0x000fe2000f8e02ff */
[----:B------:R-:W-:Y:S01]  /*239d0*/  PRMT R4, RZ, 0x7610, R4 ;  /* 0x00007610ff047816 */ /* 0x000fe20000000004 */
[----:B------:R-:W-:Y:S01]  /*239e0*/  @!P6 IMAD.IADD R6, R6, 0x1, -R9 ;  /* 0x000000010606e824 */ /* 0x000fe200078e0a09 */
[----:B------:R-:W-:Y:S01]  /*239f0*/  PRMT R7, RZ, 0x7610, R7 ;  /* 0x00007610ff077816 */ /* 0x000fe20000000007 */
[----:B------:R-:W-:Y:S01]  /*23a00*/  IMAD.MOV.U32 R24, RZ, RZ, R16 ;  /* 0x000000ffff187224 */ /* 0x000fe200078e0010 */
[-C--:B------:R-:W-:Y:S01]  /*23a10*/  IADD3 R16, P6, PT, R26, R8.reuse, RZ ;  /* 0x000000081a107210 */ /* 0x080fe20007fde0ff */
[----:B0-----:R-:W-:Y:S02]  /*23a20*/  IMAD R25, R25, UR4, RZ ;  /* 0x0000000419197c24 */ /* 0x001fe4000f8e02ff */
[----:B------:R-:W-:Y:S01]  /*23a30*/  @!P5 IMAD.IADD R14, R14, 0x1, -R9 ;  /* 0x000000010e0ed824 */ /* 0x000fe200078e0a09 */
[----:B------:R-:W-:Y:S01]  /*23a40*/  LEA.HI.X.SX32 R17, R26, R5, 0x1, P6 ;  /* 0x000000051a117211 */ /* 0x000fe200030f0eff */
[----:B------:R-:W-:Y:S01]  /*23a50*/  @!P2 IMAD.MOV R24, RZ, RZ, -R24 ;  /* 0x000000ffff18a224 */ /* 0x000fe200078e0a18 */
[----:B------:R-:W-:Y:S01]  /*23a60*/  IADD3 R27, P2, PT, R25, R8, RZ ;  /* 0x00000008191b7210 */ /* 0x000fe20007f5e0ff */
[----:B------:R-:W0:Y:S03]  /*23a70*/  LDCU UR4, c[0x0][0x3b0] ;  /* 0x00007600ff0477ac */ /* 0x000e260008000800 */
[----:B------:R-:W-:Y:S01]  /*23a80*/  SEL R26, R47, R24, !P1 ;  /* 0x000000182f1a7207 */ /* 0x000fe20004800000 */
[----:B------:R-:W-:Y:S01]  /*23a90*/  @P0 IMAD.MOV.U32 R24, RZ, RZ, R16 ;  /* 0x000000ffff180224 */ /* 0x000fe200078e0010 */
[----:B------:R-:W1:Y:S01]  /*23aa0*/  LDCU UR6, c[0x0][0x3b0] ;  /* 0x00007600ff0677ac */ /* 0x000e620008000800 */
[----:B---3--:R-:W-:-:S02]  /*23ab0*/  ISETP.GE.AND P5, PT, R0, RZ, PT ;  /* 0x000000ff0000720c */ /* 0x008fc40003fa6270 */
[----:B------:R-:W-:Y:S01]  /*23ac0*/  LEA.HI.X.SX32 R0, R25, R5, 0x1, P2 ;  /* 0x0000000519007211 */ /* 0x000fe200010f0eff */
[----:B------:R-:W-:Y:S01]  /*23ad0*/  @P0 IMAD.MOV.U32 R25, RZ, RZ, R17 ;  /* 0x000000ffff190224 */ /* 0x000fe200078e0011 */
[----:B----4-:R-:W-:-:S06]  /*23ae0*/  PRMT R2, RZ, 0x7610, R2 ;  /* 0x00007610ff027816 */ /* 0x010fcc0000000002 */
[----:B------:R3:W4:Y:S02]  /*23af0*/  @P0 LDG.E.U8 R2, desc[UR20][R24.64] ;  /* 0x0000001418020981 */ /* 0x000724000c1e1100 */
[----:B---3--:R-:W-:Y:S02]  /*23b00*/  @P0 IMAD.MOV.U32 R24, RZ, RZ, R27 ;  /* 0x000000ffff180224 */ /* 0x008fe400078e001b */
[----:B------:R-:W-:-:S05]  /*23b10*/  @P0 IMAD.MOV.U32 R25, RZ, RZ, R0 ;  /* 0x000000ffff190224 */ /* 0x000fca00078e0000 */
[----:B------:R3:W4:Y:S01]  /*23b20*/  @P0 LDG.E.U8 R15, desc[UR20][R24.64] ;  /* 0x00000014180f0981 */ /* 0x000722000c1e1100 */
[----:B------:R-:W-:Y:S01]  /*23b30*/  IMAD R26, R26, UR5, RZ ;  /* 0x000000051a1a7c24 */ /* 0x000fe2000f8e02ff */
[----:B------:R-:W-:Y:S01]  /*23b40*/  ISETP.GT.U32.AND P3, PT, R9, R6, PT ;  /* 0x000000060900720c */ /* 0x000fe20003f64070 */
[----:B------:R-:W0:Y:S01]  /*23b50*/  LDCU UR5, c[0x0][0x3b0] ;  /* 0x00007600ff0577ac */ /* 0x000e220008000800 */
[----:B--2---:R-:W-:Y:S04]  /*23b60*/  STL [R1+0x1700], R3 ;  /* 0x0017000301007387 */ /* 0x004fe80000100800 */
[----:B------:R-:W-:Y:S01]  /*23b70*/  STL [R1+0x568], R16 ;  /* 0x0005681001007387 */ /* 0x000fe20000100800 */
[----:B---3--:R-:W-:-:S03]  /*23b80*/  IMAD.MOV.U32 R24, RZ, RZ, R14 ;  /* 0x000000ffff187224 */ /* 0x008fc600078e000e */
[----:B------:R-:W-:Y:S01]  /*23b90*/  STL [R1+0x598], R27 ;  /* 0x0005981b01007387 */ /* 0x000fe20000100800 */
[----:B------:R-:W-:-:S03]  /*23ba0*/  @!P5 IMAD.MOV R24, RZ, RZ, -R24 ;  /* 0x000000ffff18d224 */ /* 0x000fc600078e0a18 */
[----:B------:R2:W-:Y:S01]  /*23bb0*/  STL [R1+0x564], R17 ;  /* 0x0005641101007387 */ /* 0x0005e20000100800 */
[----:B------:R-:W-:Y:S02]  /*23bc0*/  IADD3 R14, P5, PT, R26, R8, RZ ;  /* 0x000000081a0e7210 */ /* 0x000fe40007fbe0ff */
[----:B------:R-:W-:Y:S01]  /*23bd0*/  ISETP.GE.AND P6, PT, R12, RZ, PT ;  /* 0x000000ff0c00720c */ /* 0x000fe20003fc6270 */
[----:B--2---:R-:W2:Y:S04]  /*23be0*/  LDL.LU R17, [R1+0x1748] ;  /* 0x0017480001117983 */ /* 0x004ea80000300800 */
[----:B------:R-:W3:Y:S04]  /*23bf0*/  LDL.LU R16, [R1+0x1744] ;  /* 0x0017440001107983 */ /* 0x000ee80000300800 */
[----:B------:R0:W-:Y:S01]  /*23c00*/  STL [R1+0x594], R0 ;  /* 0x0005940001007387 */ /* 0x0001e20000100800 */
[----:B------:R-:W-:Y:S01]  /*23c10*/  @!P3 IMAD.IADD R6, R6, 0x1, -R9 ;  /* 0x000000010606b824 */ /* 0x000fe200078e0a09 */
[----:B------:R-:W-:-:S03]  /*23c20*/  SEL R25, R47, R24, !P1 ;  /* 0x000000182f197207 */ /* 0x000fc60004800000 */
[----:B------:R-:W-:Y:S01]  /*23c30*/  IMAD.MOV.U32 R24, RZ, RZ, R6 ;  /* 0x000000ffff187224 */ /* 0x000fe200078e0006 */
[----:B----4-:R-:W-:Y:S04]  /*23c40*/  STL [R1+0x1704], R2 ;  /* 0x0017040201007387 */ /* 0x010fe80000100800 */
[----:B0-----:R-:W4:Y:S04]  /*23c50*/  LDL.LU R0, [R1+0x1740] ;  /* 0x0017400001007983 */ /* 0x001f280000300800 */
[----:B------:R-:W2:Y:S04]  /*23c60*/  LDL.LU R12, [R1+0x5e4] ;  /* 0x0005e400010c7983 */ /* 0x000ea80000300800 */
[----:B------:R-:W-:Y:S04]  /*23c70*/  STL [R1+0x5a0], R14 ;  /* 0x0005a00e01007387 */ /* 0x000fe80000100800 */
[----:B------:R0:W-:Y:S04]  /*23c80*/  STL [R1+0x24], R15 ;  /* 0x0000240f01007387 */ /* 0x0001e80000100800 */
[----:B------:R-:W2:Y:S01]  /*23c90*/  LDL.LU R6, [R1+0x173c] ;  /* 0x00173c0001067983 */ /* 0x000ea20000300800 */
[----:B0-----:R-:W-:Y:S01]  /*23ca0*/  LEA.HI.X.SX32 R15, R26, R5, 0x1, P5 ;  /* 0x000000051a0f7211 */ /* 0x001fe200028f0eff */
[----:B------:R-:W-:-:S04]  /*23cb0*/  @P0 IMAD.MOV.U32 R26, RZ, RZ, R14 ;  /* 0x000000ffff1a0224 */ /* 0x000fc800078e000e */
[----:B------:R-:W-:Y:S01]  /*23cc0*/  @P0 IMAD.MOV.U32 R27, RZ, RZ, R15 ;  /* 0x000000ffff1b0224 */ /* 0x000fe200078e000f */
[----:B------:R0:W-:Y:S04]  /*23cd0*/  STL [R1+0x59c], R15 ;  /* 0x00059c0f01007387 */ /* 0x0001e80000100800 */
[----:B------:R1:W2:Y:S04]  /*23ce0*/  @P0 LDG.E.U8 R4, desc[UR20][R26.64] ;  /* 0x000000141a040981 */ /* 0x0002a8000c1e1100 */
[----:B0-----:R-:W3:Y:S04]  /*23cf0*/  LDL.LU R15, [R1+0x620] ;  /* 0x00062000010f7983 */ /* 0x001ee80000300800 */
[----:B------:R-:W3:Y:S01]  /*23d00*/  LDL R27, [R1+0x1494] ;  /* 0x00149400011b7983 */ /* 0x000ee20000100800 */
[----:B------:R-:W-:-:S02]  /*23d10*/  @!P6 IMAD.MOV R24, RZ, RZ, -R24 ;  /* 0x000000ffff18e224 */ /* 0x000fc400078e0a18 */
[----:B------:R-:W-:Y:S01]  /*23d20*/  IMAD R25, R25, UR7, RZ ;  /* 0x0000000719197c24 */ /* 0x000fe2000f8e02ff */
[----:B------:R-:W-:Y:S01]  /*23d30*/  ISETP.GT.U32.AND P3, PT, R9, R13, PT ;  /* 0x0000000d0900720c */ /* 0x000fe20003f64070 */
[----:B------:R-:W0:Y:S01]  /*23d40*/  LDCU UR7, c[0x0][0x3b0] ;  /* 0x00007600ff0777ac */ /* 0x000e220008000800 */
[----:B------:R-:W-:Y:S02]  /*23d50*/  SEL R24, R47, R24, !P1 ;  /* 0x000000182f187207 */ /* 0x000fe40004800000 */
[----:B------:R-:W-:-:S03]  /*23d60*/  IADD3 R14, P6, PT, R25, R8, RZ ;  /* 0x00000008190e7210 */ /* 0x000fc60007fde0ff */
[----:B-1----:R-:W-:Y:S01]  /*23d70*/  IMAD R26, R24, UR4, RZ ;  /* 0x00000004181a7c24 */ /* 0x002fe2000f8e02ff */
[----:B------:R-:W-:Y:S01]  /*23d80*/  LEA.HI.X.SX32 R25, R25, R5, 0x1, P6 ;  /* 0x0000000519197211 */ /* 0x000fe200030f0eff */
[----:B------:R-:W-:Y:S01]  /*23d90*/  @P0 IMAD.MOV.U32 R24, RZ, RZ, R14 ;  /* 0x000000ffff180224 */ /* 0x000fe200078e000e */
[----:B------:R-:W-:Y:S01]  /*23da0*/  ISETP.GT.U32.AND P2, PT, R9, R11, PT ;  /* 0x0000000b0900720c */ /* 0x000fe20003f44070 */
[----:B------:R-:W1:Y:S02]  /*23db0*/  LDCU UR4, c[0x0][0x3b0] ;  /* 0x00007600ff0477ac */ /* 0x000e640008000800 */
[----:B------:R-:W-:Y:S01]  /*23dc0*/  @!P3 IMAD.IADD R13, R13, 0x1, -R9 ;  /* 0x000000010d0db824 */ /* 0x000fe200078e0a09 */
[----:B----4-:R-:W-:-:S06]  /*23dd0*/  PRMT R0, RZ, 0x7610, R0 ;  /* 0x00007610ff007816 */ /* 0x010fcc0000000000 */
[----:B------:R4:W4:Y:S04]  /*23de0*/  @P0 LDG.E.U8 R0, desc[UR20][R24.64] ;  /* 0x0000001418000981 */ /* 0x000928000c1e1100 */
[----:B--2---:R2:W-:Y:S04]  /*23df0*/  STL [R1+0x1708], R4 ;  /* 0x0017080401007387 */ /* 0x0045e80000100800 */
[----:B--2---:R-:W2:Y:S01]  /*23e00*/  LDL.LU R4, [R1+0x5e8] ;  /* 0x0005e80001047983 */ /* 0x004ea20000300800 */
[----:B---3--:R-:W-:-:S03]  /*23e10*/  ISETP.GE.AND P3, PT, R27, RZ, PT ;  /* 0x000000ff1b00720c */ /* 0x008fc60003f66270 */
[----:B------:R-:W3:Y:S04]  /*23e20*/  LDL R27, [R1+0x14b8] ;  /* 0x0014b800011b7983 */ /* 0x000ee80000100800 */
[----:B------:R-:W-:Y:S04]  /*23e30*/  STL [R1+0x5a8], R14 ;  /* 0x0005a80e01007387 */ /* 0x000fe80000100800 */
[----:B------:R0:W-:Y:S04]  /*23e40*/  STL [R1+0x5a4], R25 ;  /* 0x0005a41901007387 */ /* 0x0001e80000100800 */
[----:B0-----:R-:W2:Y:S01]  /*23e50*/  LDL R25, [R1+0x149c] ;  /* 0x00149c0001197983 */ /* 0x001ea20000100800 */
[----:B------:R-:W-:-:S05]  /*23e60*/  @!P2 IMAD.IADD R11, R11, 0x1, -R9 ;  /* 0x000000010b0ba824 */ /* 0x000fca00078e0a09 */
[----:B------:R-:W-:-:S13]  /*23e70*/  ISETP.GT.U32.AND P2, PT, R9, R11, PT ;  /* 0x0000000b0900720c */ /* 0x000fda0003f44070 */
[----:B------:R-:W-:-:S04]  /*23e80*/  @!P2 IMAD.IADD R11, R11, 0x1, -R9 ;  /* 0x000000010b0ba824 */ /* 0x000fc800078e0a09 */
[----:B----4-:R-:W-:-:S04]  /*23e90*/  IMAD.MOV.U32 R24, RZ, RZ, R11 ;  /* 0x000000ffff187224 */ /* 0x010fc800078e000b */
[----:B------:R-:W-:Y:S01]  /*23ea0*/  @!P3 IMAD.MOV R24, RZ, RZ, -R24 ;  /* 0x000000ffff18b224 */ /* 0x000fe200078e0a18 */
[----:B------:R-:W-:Y:S01]  /*23eb0*/  PRMT R2, RZ, 0x7610, R2 ;  /* 0x00007610ff027816 */ /* 0x000fe20000000002 */
[----:B------:R0:W-:Y:S04]  /*23ec0*/  STL [R1+0x170c], R0 ;  /* 0x00170c0001007387 */ /* 0x0001e80000100800 */
[----:B------:R-:W4:Y:S01]  /*23ed0*/  LDL R11, [R1+0x14c0] ;  /* 0x0014c000010b7983 */ /* 0x000f220000100800 */
[----:B0-----:R-:W-:-:S04]  /*23ee0*/  IADD3 R0, P2, PT, R26, R8, RZ ;  /* 0x000000081a007210 */ /* 0x001fc80007f5e0ff */
[----:B------:R-:W-:Y:S02]  /*23ef0*/  LEA.HI.X.SX32 R14, R26, R5, 0x1, P2 ;  /* 0x000000051a0e7211 */ /* 0x000fe400010f0eff */
[----:B------:R-:W-:Y:S01]  /*23f00*/  SEL R26, R47, R24, !P1 ;  /* 0x000000182f1a7207 */ /* 0x000fe20004800000 */
[----:B------:R-:W-:Y:S01]  /*23f10*/  @P0 IMAD.MOV.U32 R24, RZ, RZ, R0 ;  /* 0x000000ffff180224 */ /* 0x000fe200078e0000 */
[----:B--2---:R-:W-:Y:S01]  /*23f20*/  ISETP.GE.AND P2, PT, R25, RZ, PT ;  /* 0x000000ff1900720c */ /* 0x004fe20003f46270 */
[----:B------:R-:W-:-:S05]  /*23f30*/  @P0 IMAD.MOV.U32 R25, RZ, RZ, R14 ;  /* 0x000000ffff190224 */ /* 0x000fca00078e000e */
[----:B------:R-:W2:Y:S04]  /*23f40*/  @P0 LDG.E.U8 R2, desc[UR20][R24.64] ;  /* 0x0000001418020981 */ /* 0x000ea8000c1e1100 */
[----:B------:R-:W-:Y:S04]  /*23f50*/  STL [R1+0x5d8], R0 ;  /* 0x0005d80001007387 */ /* 0x000fe80000100800 */
[----:B------:R0:W-:Y:S04]  /*23f60*/  STL [R1+0x5d4], R14 ;  /* 0x0005d40e01007387 */ /* 0x0001e80000100800 */
[----:B0-----:R-:W3:Y:S04]  /*23f70*/  LDL R14, [R1+0x14c8] ;  /* 0x0014c800010e7983 */ /* 0x001ee80000100800 */
[----:B------:R-:W3:Y:S01]  /*23f80*/  LDL.LU R0, [R1+0x654] ;  /* 0x0006540001007983 */ /* 0x000ee20000300800 */
[----:B------:R-:W-:-:S03]  /*23f90*/  ISETP.GT.U32.AND P5, PT, R9, R4, PT ;  /* 0x000000040900720c */ /* 0x000fc60003fa4070 */
[----:B--2---:R0:W-:Y:S04]  /*23fa0*/  STL [R1+0x1710], R2 ;  /* 0x0017100201007387 */ /* 0x0041e80000100800 */
[----:B0-----:R-:W2:Y:S06]  /*23fb0*/  LDL.LU R2, [R1+0x61c] ;  /* 0x00061c0001027983 */ /* 0x001eac0000300800 */
[----:B------:R-:W-:Y:S01]  /*23fc0*/  @!P5 IMAD.IADD R4, R4, 0x1, -R9 ;  /* 0x000000010404d824 */ /* 0x000fe200078e0a09 */
[----:B------:R-:W-:-:S02]  /*23fd0*/  ISETP.GT.U32.AND P5, PT, R9, R13, PT ;  /* 0x0000000d0900720c */ /* 0x000fc40003fa4070 */
[C---:B------:R-:W-:Y:S02]  /*23fe0*/  ISETP.GT.U32.AND P3, PT, R9.reuse, R12, PT ;  /* 0x0000000c0900720c */ /* 0x040fe40003f64070 */
[----:B------:R-:W-:Y:S01]  /*23ff0*/  ISETP.GT.U32.AND P6, PT, R9, R4, PT ;  /* 0x000000040900720c */ /* 0x000fe20003fc4070 */
[----:B------:R-:W-:Y:S01]  /*24000*/  IMAD R26, R26, UR5, RZ ;  /* 0x000000051a1a7c24 */ /* 0x000fe2000f8e02ff */
[----:B------:R-:W0:Y:S01]  /*24010*/  LDCU UR5, c[0x0][0x3b0] ;  /* 0x00007600ff0577ac */ /* 0x000e220008000800 */
[----:B------:R-:W-:-:S06]  /*24020*/  IMAD.MOV.U32 R25, RZ, RZ, R13 ;  /* 0x000000ffff197224 */ /* 0x000fcc00078e000d */
[--C-:B------:R-:W-:Y:S02]  /*24030*/  @!P5 IMAD.IADD R25, R25, 0x1, -R9.reuse ;  /* 0x000000011919d824 */ /* 0x100fe400078e0a09 */
[--C-:B------:R-:W-:Y:S02]  /*24040*/  @!P3 IMAD.IADD R12, R12, 0x1, -R9.reuse ;  /* 0x000000010c0cb824 */ /* 0x100fe400078e0a09 */
[----:B------:R-:W-:Y:S01]  /*24050*/  @!P6 IMAD.IADD R4, R4, 0x1, -R9 ;  /* 0x000000010404e824 */ /* 0x000fe200078e0a09 */
[C---:B------:R-:W-:Y:S02]  /*24060*/  IADD3 R13, P6, PT, R26.reuse, R8, RZ ;  /* 0x000000081a0d7210 */ /* 0x040fe40007fde0ff */
[----:B---3--:R-:W-:Y:S01]  /*24070*/  ISETP.GE.AND P3, PT, R27, RZ, PT ;  /* 0x000000ff1b00720c */ /* 0x008fe20003f66270 */
[----:B------:R-:W-:Y:S01]  /*24080*/  @!P2 IMAD.MOV R25, RZ, RZ, -R25 ;  /* 0x000000ffff19a224 */ /* 0x000fe200078e0a19 */
[----:B------:R-:W-:Y:S02]  /*24090*/  LEA.HI.X.SX32 R24, R26, R5, 0x1, P6 ;  /* 0x000000051a187211 */ /* 0x000fe400030f0eff */
[----:B------:R-:W-:Y:S01]  /*240a0*/  ISETP.GT.U32.AND P2, PT, R9, R12, PT ;  /* 0x0000000c0900720c */ /* 0x000fe20003f44070 */
[----:B------:R3:W-:Y:S01]  /*240b0*/  STL [R1+0x5e0], R13 ;  /* 0x0005e00d01007387 */ /* 0x0007e20000100800 */
[----:B------:R-:W-:Y:S01]  /*240c0*/  @P0 IMAD.MOV.U32 R26, RZ, RZ, R13 ;  /* 0x000000ffff1a0224 */ /* 0x000fe200078e000d */
[----:B------:R-:W-:Y:S01]  /*240d0*/  SEL R25, R47, R25, !P1 ;  /* 0x000000192f197207 */ /* 0x000fe20004800000 */
[----:B------:R-:W-:Y:S01]  /*240e0*/  @P0 IMAD.MOV.U32 R27, RZ, RZ, R24 ;  /* 0x000000ffff1b0224 */ /* 0x000fe200078e0018 */
[----:B------:R0:W-:Y:S04]  /*240f0*/  STL [R1+0x5dc], R24 ;  /* 0x0005dc1801007387 */ /* 0x0001e80000100800 */
[----:B------:R1:W2:Y:S04]  /*24100*/  @P0 LDG.E.U8 R7, desc[UR20][R26.64] ;  /* 0x000000141a070981 */ /* 0x0002a8000c1e1100 */
[----:B------:R-:W-:Y:S01]  /*24110*/  @!P2 IMAD.IADD R12, R12, 0x1, -R9 ;  /* 0x000000010c0ca824 */ /* 0x000fe200078e0a09 */
[----:B---3--:R-:W3:Y:S01]  /*24120*/  LDL.LU R13, [R1+0x65c] ;  /* 0x00065c00010d7983 */ /* 0x008ee20000300800 */
[----:B0-----:R-:W-:-:S04]  /*24130*/  IMAD.MOV.U32 R24, RZ, RZ, R4 ;  /* 0x000000ffff187224 */ /* 0x001fc800078e0004 */
[----:B------:R-:W-:Y:S02]  /*24140*/  @!P3 IMAD.MOV R24, RZ, RZ, -R24 ;  /* 0x000000ffff18b224 */ /* 0x000fe400078e0a18 */
[----:B-1----:R-:W-:Y:S01]  /*24150*/  IMAD R26, R25, UR4, RZ ;  /* 0x00000004191a7c24 */ /* 0x002fe2000f8e02ff */
[----:B----4-:R-:W-:Y:S02]  /*24160*/  ISETP.GE.AND P3, PT, R11, RZ, PT ;  /* 0x000000ff0b00720c */ /* 0x010fe40003f66270 */
[----:B------:R-:W-:Y:S01]  /*24170*/  SEL R24, R47, R24, !P1 ;  /* 0x000000182f187207 */ /* 0x000fe20004800000 */
[----:B------:R-:W-:Y:S01]  /*24180*/  IMAD.MOV.U32 R25, RZ, RZ, R12 ;  /* 0x000000ffff197224 */ /* 0x000fe200078e000c */
[----:B------:R-:W4:Y:S01]  /*24190*/  LDL R11, [R1+0x14d0] ;  /* 0x0014d000010b7983 */ /* 0x000f220000100800 */
[----:B------:R-:W-:Y:S01]  /*241a0*/  PRMT R6, RZ, 0x7610, R6 ;  /* 0x00007610ff067816 */ /* 0x000fe20000000006 */
[----:B------:R-:W0:Y:S01]  /*241b0*/  LDCU UR4, c[0x0][0x3b0] ;  /* 0x00007600ff0477ac */ /* 0x000e220008000800 */
[----:B------:R-:W-:Y:S01]  /*241c0*/  IMAD R24, R24, UR5, RZ ;  /* 0x0000000518187c24 */ /* 0x000fe2000f8e02ff */
[----:B------:R-:W-:-:S02]  /*241d0*/  ISETP.GE.AND P2, PT, R14, RZ, PT ;  /* 0x000000ff0e00720c */ /* 0x000fc40003f46270 */
[----:B------:R-:W-:Y:S01]  /*241e0*/  PRMT R3, RZ, 0x7610, R3 ;  /* 0x00007610ff037816 */ /* 0x000fe20000000003 */
[----:B------:R-:W1:Y:S01]  /*241f0*/  LDCU UR5, c[0x0][0x3b0] ;  /* 0x00007600ff0577ac */ /* 0x000e620008000800 */
[----:B--2---:R-:W-:-:S13]  /*24200*/  ISETP.GT.U32.AND P6, PT, R9, R2, PT ;  /* 0x000000020900720c */ /* 0x004fda0003fc4070 */
[----:B------:R-:W-:Y:S01]  /*24210*/  @!P6 IMAD.IADD R2, R2, 0x1, -R9 ;  /* 0x000000010202e824 */ /* 0x000fe200078e0a09 */
[----:B------:R-:W-:-:S04]  /*24220*/  IADD3 R4, P6, PT, R26, R8, RZ ;  /* 0x000000081a047210 */ /* 0x000fc80007fde0ff */
[----:B------:R-:W-:Y:S01]  /*24230*/  LEA.HI.X.SX32 R12, R26, R5, 0x1, P6 ;  /* 0x000000051a0c7211 */ /* 0x000fe200030f0eff */
[----:B------:R-:W-:Y:S01]  /*24240*/  @P0 IMAD.MOV.U32 R26, RZ, RZ, R4 ;  /* 0x000000ffff1a0224 */ /* 0x000fe200078e0004 */
[----:B------:R-:W-:-:S03]  /*24250*/  IADD3 R14, P6, PT, R24, R8, RZ ;  /* 0x00000008180e7210 */ /* 0x000fc60007fde0ff */
[----:B------:R-:W-:-:S05]  /*24260*/  @P0 IMAD.MOV.U32 R27, RZ, RZ, R12 ;  /* 0x000000ffff1b0224 */ /* 0x000fca00078e000c */
[----:B------:R2:W4:Y:S02]  /*24270*/  @P0 LDG.E.U8 R6, desc[UR20][R26.64] ;  /* 0x000000141a060981 */ /* 0x000524000c1e1100 */
[----:B--2---:R-:W-:Y:S01]  /*24280*/  LEA.HI.X.SX32 R27, R24, R5, 0x1, P6 ;  /* 0x00000005181b7211 */ /* 0x004fe200030f0eff */
[----:B------:R-:W-:-:S05]  /*24290*/  @P0 IMAD.MOV.U32 R26, RZ, RZ, R14 ;  /* 0x000000ffff1a0224 */ /* 0x000fca00078e000e */
[----:B------:R2:W4:Y:S01]  /*242a0*/  @P0 LDG.E.U8 R3, desc[UR20][R26.64] ;  /* 0x000000141a030981 */ /* 0x000522000c1e1100 */
[----:B------:R-:W-:-:S13]  /*242b0*/  ISETP.GT.U32.AND P5, PT, R9, R15, PT ;  /* 0x0000000f0900720c */ /* 0x000fda0003fa4070 */
[----:B------:R-:W-:-:S05]  /*242c0*/  @!P5 IMAD.IADD R15, R15, 0x1, -R9 ;  /* 0x000000010f0fd824 */ /* 0x000fca00078e0a09 */
[C---:B------:R-:W-:Y:S01]  /*242d0*/  ISETP.GT.U32.AND P5, PT, R9.reuse, R15, PT ;  /* 0x0000000f0900720c */ /* 0x040fe20003fa4070 */
[----:B------:R-:W-:Y:S01]  /*242e0*/  @!P3 IMAD.MOV R25, RZ, RZ, -R25 ;  /* 0x000000ffff19b224 */ /* 0x000fe200078e0a19 */
[C---:B------:R-:W-:Y:S02]  /*242f0*/  ISETP.GT.U32.AND P3, PT, R9.reuse, R2, PT ;  /* 0x000000020900720c */ /* 0x040fe40003f64070 */
[----:B---3--:R-:W-:-:S09]  /*24300*/  ISETP.GT.U32.AND P6, PT, R9, R13, PT ;  /* 0x0000000d0900720c */ /* 0x008fd20003fc4070 */
[----:B------:R-:W-:-:S04]  /*24310*/  @!P5 IMAD.IADD R15, R15, 0x1, -R9 ;  /* 0x000000010f0fd824 */ /* 0x000fc800078e0a09 */
[----:B------:R-:W-:Y:S01]  /*24320*/  IMAD.MOV.U32 R24, RZ, RZ, R15 ;  /* 0x000000ffff187224 */ /* 0x000fe200078e000f */
[----:B--2---:R-:W-:-:S03]  /*24330*/  SEL R26, R47, R25, !P1 ;  /* 0x000000192f1a7207 */ /* 0x004fc60004800000 */
[----:B------:R-:W-:Y:S01]  /*24340*/  @!P2 IMAD.MOV R24, RZ, RZ, -R24 ;  /* 0x000000ffff18a224 */ /* 0x000fe200078e0a18 */
[----:B----4-:R-:W-:Y:S01]  /*24350*/  ISETP.GE.AND P2, PT, R11, RZ, PT ;  /* 0x000000ff0b00720c */ /* 0x010fe20003f46270 */
[----:B------:R2:W-:Y:S01]  /*24360*/  STL [R1+0x5e8], R4 ;  /* 0x0005e80401007387 */ /* 0x0005e20000100800 */
[--C-:B------:R-:W-:Y:S02]  /*24370*/  @!P3 IMAD.IADD R2, R2, 0x1, -R9.reuse ;  /* 0x000000010202b824 */ /* 0x100fe400078e0a09 */
[----:B------:R-:W-:Y:S01]  /*24380*/  SEL R25, R47, R24, !P1 ;  /* 0x000000182f197207 */ /* 0x000fe20004800000 */
[----:B------:R3:W-:Y:S01]  /*24390*/  STL [R1+0x5e4], R12 ;  /* 0x0005e40c01007387 */ /* 0x0007e20000100800 */
[----:B------:R-:W-:Y:S02]  /*243a0*/  IMAD R26, R26, UR6, RZ ;  /* 0x000000061a1a7c24 */ /* 0x000fe4000f8e02ff */
[----:B------:R-:W-:Y:S01]  /*243b0*/  @!P6 IMAD.IADD R13, R13, 0x1, -R9 ;  /* 0x000000010d0de824 */ /* 0x000fe200078e0a09 */
[----:B------:R-:W-:Y:S01]  /*243c0*/  PRMT R93, RZ, 0x7610, R93 ;  /* 0x00007610ff5d7816 */ /* 0x000fe2000000005d */
[----:B------:R-:W-:Y:S01]  /*243d0*/  IMAD.MOV.U32 R24, RZ, RZ, R2 ;  /* 0x000000ffff187224 */ /* 0x000fe200078e0002 */
[----:B--2---:R-:W2:Y:S01]  /*243e0*/  LDL R4, [R1+0x14d8] ;  /* 0x0014d80001047983 */ /* 0x004ea20000100800 */
[----:B0-----:R-:W-:Y:S01]  /*243f0*/  IMAD R25, R25, UR4, RZ ;  /* 0x0000000419197c24 */ /* 0x001fe2000f8e02ff */
[----:B------:R-:W-:Y:S01]  /*24400*/  ISETP.GT.U32.AND P5, PT, R9, R0, PT ;  /* 0x000000000900720c */ /* 0x000fe20003fa4070 */
[----:B------:R-:W-:Y:S01]  /*24410*/  @!P2 IMAD.MOV R24, RZ, RZ, -R24 ;  /* 0x000000ffff18a224 */ /* 0x000fe200078e0a18 */
[----:B---3--:R-:W3:Y:S01]  /*24420*/  LDL.LU R12, [R1+0x664] ;  /* 0x00066400010c7983 */ /* 0x008ee20000300800 */
[----:B------:R-:W-:Y:S01]  /*24430*/  PRMT R92, RZ, 0x7610, R92 ;  /* 0x00007610ff5c7816 */ /* 0x000fe2000000005c */
[----:B------:R-:W0:Y:S02]  /*24440*/  LDCU UR4, c[0x0][0x3b0] ;  /* 0x00007600ff0477ac */ /* 0x000e240008000800 */
[----:B------:R-:W-:Y:S01]  /*24450*/  STL [R1+0x618], R14 ;  /* 0x0006180e01007387 */ /* 0x000fe20000100800 */
[----:B------:R-:W-:Y:S01]  /*24460*/  PRMT R91, RZ, 0x7610, R91 ;  /* 0x00007610ff5b7816 */ /* 0x000fe2000000005b */
[----:B------:R-:W4:Y:S02]  /*24470*/  LDCU UR6, c[0x0][0x3b0] ;  /* 0x00007600ff0677ac */ /* 0x000f240008000800 */
[----:B------:R0:W-:Y:S04]  /*24480*/  STL.64 [R1+0x1718], R6 ;  /* 0x0017180601007387 */ /* 0x0001e80000100a00 */
[----:B------:R1:W-:Y:S04]  /*24490*/  STL [R1+0x614], R27 ;  /* 0x0006141b01007387 */ /* 0x0003e80000100800 */
[----:B------:R-:W3:Y:S01]  /*244a0*/  LDL.LU R15, [R1+0x1738] ;  /* 0x00173800010f7983 */ /* 0x000ee20000300800 */
[----:B0-----:R-:W-:-:S03]  /*244b0*/  IADD3 R7, P6, PT, R26, R8, RZ ;  /* 0x000000081a077210 */ /* 0x001fc60007fde0ff */
[----:B------:R-:W3:Y:S01]  /*244c0*/  LDL.LU R14, [R1+0x1734] ;  /* 0x00173400010e7983 */ /* 0x000ee20000300800 */
[----:B-1----:R-:W-:-:S03]  /*244d0*/  LEA.HI.X.SX32 R27, R26, R5, 0x1, P6 ;  /* 0x000000051a1b7211 */ /* 0x002fc600030f0eff */
[----:B------:R0:W-:Y:S01]  /*244e0*/  STL [R1+0x1720], R3 ;  /* 0x0017200301007387 */ /* 0x0001e20000100800 */
[----:B------:R-:W-:Y:S01]  /*244f0*/  SEL R26, R47, R24, !P1 ;  /* 0x000000182f1a7207 */ /* 0x000fe20004800000 */
[----:B------:R-:W-:Y:S02]  /*24500*/  @P0 IMAD.MOV.U32 R24, RZ, RZ, R7 ;  /* 0x000000ffff180224 */ /* 0x000fe400078e0007 */
[----:B------:R-:W-:Y:S01]  /*24510*/  @!P5 IMAD.IADD R0, R0, 0x1, -R9 ;  /* 0x000000010000d824 */ /* 0x000fe200078e0a09 */
[----:B------:R-:W3:Y:S01]  /*24520*/  LDL R11, [R1+0x14e0] ;  /* 0x0014e000010b7983 */ /* 0x000ee20000100800 */
[----:B0-----:R-:W-:-:S03]  /*24530*/  IADD3 R3, P2, PT, R25, R8, RZ ;  /* 0x0000000819037210 */ /* 0x001fc60007f5e0ff */
[----:B------:R-:W3:Y:S01]  /*24540*/  LDL.LU R2, [R1+0x6a0] ;  /* 0x0006a00001027983 */ /* 0x000ee20000300800 */
[----:B------:R-:W-:Y:S01]  /*24550*/  LEA.HI.X.SX32 R6, R25, R5, 0x1, P2 ;  /* 0x0000000519067211 */ /* 0x000fe200010f0eff */
[----:B------:R-:W-:-:S05]  /*24560*/  @P0 IMAD.MOV.U32 R25, RZ, RZ, R27 ;  /* 0x000000ffff190224 */ /* 0x000fca00078e001b */
[----:B------:R-:W3:Y:S01]  /*24570*/  @P0 LDG.E.U8 R93, desc[UR20][R24.64] ;  /* 0x00000014185d0981 */ /* 0x000ee2000c1e1100 */
[----:B------:R-:W-:-:S03]  /*24580*/  ISETP.GT.U32.AND P5, PT, R9, R0, PT ;  /* 0x000000000900720c */ /* 0x000fc60003fa4070 */
[----:B------:R-:W-:Y:S04]  /*24590*/  STL [R1+0x620], R7 ;  /* 0x0006200701007387 */ /* 0x000fe80000100800 */
[----:B------:R-:W-:Y:S06]  /*245a0*/  STL [R1+0x628], R3 ;  /* 0x0006280301007387 */ /* 0x000fec0000100800 */
[----:B------:R-:W-:Y:S01]  /*245b0*/  @!P5 IMAD.IADD R0, R0, 0x1, -R9 ;  /* 0x000000010000d824 */ /* 0x000fe200078e0a09 */
[----:B--2---:R-:W-:-:S02]  /*245c0*/  ISETP.GE.AND P5, PT, R4, RZ, PT ;  /* 0x000000ff0400720c */ /* 0x004fc40003fa6270 */
[----:B------:R-:W2:Y:S04]  /*245d0*/  LDL R4, [R1+0x14fc] ;  /* 0x0014fc0001047983 */ /* 0x000ea80000100800 */
[----:B------:R-:W-:Y:S04]  /*245e0*/  STL [R1+0x61c], R27 ;  /* 0x00061c1b01007387 */ /* 0x000fe80000100800 */
[----:B------:R-:W-:Y:S04]  /*245f0*/  STL [R1+0x624], R6 ;  /* 0x0006240601007387 */ /* 0x000fe80000100800 */
[----:B---3--:R0:W-:Y:S04]  /*24600*/  STL [R1+0x1724], R93 ;  /* 0x0017245d01007387 */ /* 0x0081e80000100800 */
[----:B0-----:R-:W3:Y:S01]  /*24610*/  LDL.LU R93, [R1+0x694] ;  /* 0x00069400015d7983 */ /* 0x001ee20000300800 */
[----:B------:R-:W-:-:S02]  /*24620*/  @P0 IMAD.MOV.U32 R24, RZ, RZ, R3 ;  /* 0x000000ffff180224 */ /* 0x000fc400078e0003 */
[----:B------:R-:W-:Y:S01]  /*24630*/  @P0 IMAD.MOV.U32 R25, RZ, RZ, R6 ;  /* 0x000000ffff190224 */ /* 0x000fe200078e0006 */
[C---:B------:R-:W-:Y:S01]  /*24640*/  ISETP.GT.U32.AND P3, PT, R9.reuse, R13, PT ;  /* 0x0000000d0900720c */ /* 0x040fe20003f64070 */
[----:B------:R-:W-:Y:S01]  /*24650*/  IMAD R26, R26, UR5, RZ ;  /* 0x000000051a1a7c24 */ /* 0x000fe2000f8e02ff */
[----:B------:R-:W-:Y:S01]  /*24660*/  ISETP.GT.U32.AND P2, PT, R9, R12, PT ;  /* 0x0000000c0900720c */ /* 0x000fe20003f44070 */
[----:B------:R-:W0:Y:S01]  /*24670*/  LDCU UR5, c[0x0][0x3b0] ;  /* 0x00007600ff0577ac */ /* 0x000e220008000800 */
[----:B------:R1:W2:Y:S01]  /*24680*/  @P0 LDG.E.U8 R92, desc[UR20][R24.64] ;  /* 0x00000014185c0981 */ /* 0x0002a2000c1e1100 */
[----:B------:R-:W-:-:S03]  /*24690*/  ISETP.GE.AND P6, PT, R11, RZ, PT ;  /* 0x000000ff0b00720c */ /* 0x000fc60003fc6270 */
[----:B------:R-:W2:Y:S01]  /*246a0*/  LDL.LU R11, [R1+0x69c] ;  /* 0x00069c00010b7983 */ /* 0x000ea20000300800 */
[----:B-1----:R-:W-:-:S04]  /*246b0*/  IMAD.MOV.U32 R24, RZ, RZ, R0 ;  /* 0x000000ffff187224 */ /* 0x002fc800078e0000 */
[----:B------:R-:W-:Y:S01]  /*246c0*/  @!P5 IMAD.MOV R24, RZ, RZ, -R24 ;  /* 0x000000ffff18d224 */ /* 0x000fe200078e0a18 */
[----:B------:R-:W-:Y:S01]  /*246d0*/  IADD3 R0, P5, PT, R26, R8, RZ ;  /* 0x000000081a007210 */ /* 0x000fe20007fbe0ff */
[----:B------:R-:W-:-:S03]  /*246e0*/  @!P3 IMAD.IADD R13, R13, 0x1, -R9 ;  /* 0x000000010d0db824 */ /* 0x000fc600078e0a09 */
[----:B------:R-:W-:Y:S01]  /*246f0*/  LEA.HI.X.SX32 R3, R26, R5, 0x1, P5 ;  /* 0x000000051a037211 */ /* 0x000fe200028f0eff */
[----:B------:R1:W-:Y:S01]  /*24700*/  STL [R1+0x658], R0 ;  /* 0x0006580001007387 */ /* 0x0003e20000100800 */
[----:B------:R-:W-:Y:S01]  /*24710*/  SEL R25, R47, R24, !P1 ;  /* 0x000000182f197207 */ /* 0x000fe20004800000 */
[----:B------:R-:W-:Y:S02]  /*24720*/  IMAD.MOV.U32 R24, RZ, RZ, R13 ;  /* 0x000000ffff187224 */ /* 0x000fe400078e000d */
[----:B------:R0:W-:Y:S01]  /*24730*/  STL [R1+0x654], R3 ;  /* 0x0006540301007387 */ /* 0x0001e20000100800 */
[----:B------:R-:W-:-:S03]  /*24740*/  @!P2 IMAD.IADD R12, R12, 0x1, -R9 ;  /* 0x000000010c0ca824 */ /* 0x000fc600078e0a09 */
[----:B------:R-:W4:Y:S01]  /*24750*/  LDL R13, [R1+0x1504] ;  /* 0x00150400010d7983 */ /* 0x000f220000100800 */
[----:B------:R-:W-:Y:S01]  /*24760*/  IMAD R25, R25, UR7, RZ ;  /* 0x0000000719197c24 */ /* 0x000fe2000f8e02ff */
[----:B------:R-:W-:Y:S01]  /*24770*/  ISETP.GT.U32.AND P2, PT, R9, R12, PT ;  /* 0x0000000c0900720c */ /* 0x000fe20003f44070 */
[----:B------:R-:W-:Y:S01]  /*24780*/  @!P6 IMAD.MOV R24, RZ, RZ, -R24 ;  /* 0x000000ffff18e224 */ /* 0x000fe200078e0a18 */
[----:B------:R-:W4:Y:S01]  /*24790*/  LDL.LU R6, [R1+0x6d8] ;  /* 0x0006d80001067983 */ /* 0x000f220000300800 */
[----:B------:R-:W-:Y:S01]  /*247a0*/  @P0 IMAD.MOV.U32 R26, RZ, RZ, R0 ;  /* 0x000000ffff1a0224 */ /* 0x000fe200078e0000 */
[----:B-1----:R-:W-:Y:S01]  /*247b0*/  IADD3 R0, P6, PT, R25, R8, RZ ;  /* 0x0000000819007210 */ /* 0x002fe20007fde0ff */
[----:B------:R-:W-:Y:S01]  /*247c0*/  @P0 IMAD.MOV.U32 R27, RZ, RZ, R3 ;  /* 0x000000ffff1b0224 */ /* 0x000fe200078e0003 */
[----:B------:R-:W4:Y:S01]  /*247d0*/  LDL R7, [R1+0x14f8] ;  /* 0x0014f80001077983 */ /* 0x000f220000100800 */
[----:B------:R-:W-:Y:S01]  /*247e0*/  SEL R24, R47, R24, !P1 ;  /* 0x000000182f187207 */ /* 0x000fe20004800000 */
[----:B------:R-:W1:Y:S01]  /*247f0*/  LDCU UR7, c[0x0][0x3b0] ;  /* 0x00007600ff0777ac */ /* 0x000e620008000800 */
[----:B0-----:R-:W-:Y:S01]  /*24800*/  LEA.HI.X.SX32 R3, R25, R5, 0x1, P6 ;  /* 0x0000000519037211 */ /* 0x001fe200030f0eff */
[----:B------:R0:W4:Y:S01]  /*24810*/  @P0 LDG.E.U8 R91, desc[UR20][R26.64] ;  /* 0x000000141a5b0981 */ /* 0x000122000c1e1100 */
[----:B------:R-:W-:-:S02]  /*24820*/  PRMT R90, RZ, 0x7610, R90 ;  /* 0x00007610ff5a7816 */ /* 0x000fc4000000005a */
[----:B------:R-:W-:Y:S02]  /*24830*/  @!P2 IMAD.IADD R12, R12, 0x1, -R9 ;  /* 0x000000010c0ca824 */ /* 0x000fe400078e0a09 */
[----:B------:R-:W-:Y:S02]  /*24840*/  @P0 IMAD.MOV.U32 R25, RZ, RZ, R3 ;  /* 0x000000ffff190224 */ /* 0x000fe400078e0003 */
[----:B0-----:R-:W-:Y:S01]  /*24850*/  IMAD R26, R24, UR4, RZ ;  /* 0x00000004181a7c24 */ /* 0x001fe2000f8e02ff */
[----:B------:R0:W-:Y:S01]  /*24860*/  STL [R1+0x660], R0 ;  /* 0x0006600001007387 */ /* 0x0001e20000100800 */
[----:B------:R-:W-:Y:S01]  /*24870*/  @P0 IMAD.MOV.U32 R24, RZ, RZ, R0 ;  /* 0x000000ffff180224 */ /* 0x000fe200078e0000 */
[----:B---3--:R-:W-:-:S04]  /*24880*/  ISETP.GT.U32.AND P3, PT, R9, R93, PT ;  /* 0x0000005d0900720c */ /* 0x008fc80003f64070 */
[----:B------:R3:W4:Y:S01]  /*24890*/  @P0 LDG.E.U8 R90, desc[UR20][R24.64] ;  /* 0x00000014185a0981 */ /* 0x000722000c1e1100 */
[----:B------:R-:W-:Y:S01]  /*248a0*/  ISETP.GT.U32.AND P5, PT, R9, R2, PT ;  /* 0x000000020900720c */ /* 0x000fe20003fa4070 */
[----:B------:R-:W0:Y:S07]  /*248b0*/  LDCU UR4, c[0x0][0x3b0] ;  /* 0x00007600ff0477ac */ /* 0x000e2e0008000800 */
[--C-:B------:R-:W-:Y:S01]  /*248c0*/  @!P3 IMAD.IADD R93, R93, 0x1, -R9.reuse ;  /* 0x000000015d5db824 */ /* 0x100fe200078e0a09 */
[----:B--2---:R-:W-:Y:S01]  /*248d0*/  ISETP.GE.AND P3, PT, R4, RZ, PT ;  /* 0x000000ff0400720c */ /* 0x004fe20003f66270 */
[----:B---3--:R-:W-:Y:S01]  /*248e0*/  IMAD.MOV.U32 R24, RZ, RZ, R12 ;  /* 0x000000ffff187224 */ /* 0x008fe200078e000c */
[----:B------:R-:W2:Y:S04]  /*248f0*/  LDL.LU R4, [R1+0x6d4] ;  /* 0x0006d40001047983 */ /* 0x000ea80000300800 */
[----:B------:R3:W-:Y:S04]  /*24900*/  STL [R1+0x65c], R3 ;  /* 0x00065c0301007387 */ /* 0x0007e80000100800 */
[----:B------:R-:W2:Y:S01]  /*24910*/  LDL R12, [R1+0x1518] ;  /* 0x00151800010c7983 */ /* 0x000ea20000100800 */
[----:B0-----:R-:W-:Y:S01]  /*24920*/  IADD3 R0, P2, PT, R26, R8, RZ ;  /* 0x000000081a007210 */ /* 0x001fe20007f5e0ff */
[----:B------:R-:W-:-:S02]  /*24930*/  @!P5 IMAD.IADD R2, R2, 0x1, -R9 ;  /* 0x000000010202d824 */ /* 0x000fc400078e0a09 */
[----:B------:R-:W-:Y:S01]  /*24940*/  @!P3 IMAD.MOV R24, RZ, RZ, -R24 ;  /* 0x000000ffff18b224 */ /* 0x000fe200078e0a18 */
[C---:B------:R-:W-:Y:S02]  /*24950*/  ISETP.GT.U32.AND P3, PT, R9.reuse, R11, PT ;  /* 0x0000000b0900720c */ /* 0x040fe40003f64070 */
[----:B---3--:R-:W-:Y:S01]  /*24960*/  LEA.HI.X.SX32 R3, R26, R5, 0x1, P2 ;  /* 0x000000051a037211 */ /* 0x008fe200010f0eff */
[----:B------:R0:W-:Y:S01]  /*24970*/  STL [R1+0x668], R0 ;  /* 0x0006680001007387 */ /* 0x0001e20000100800 */
[----:B------:R-:W-:-:S03]  /*24980*/  ISETP.GT.U32.AND P6, PT, R9, R2, PT ;  /* 0x000000020900720c */ /* 0x000fc60003fc4070 */
[----:B------:R3:W-:Y:S01]  /*24990*/  STL [R1+0x664], R3 ;  /* 0x0006640301007387 */ /* 0x0007e20000100800 */
[----:B----4-:R-:W-:-:S03]  /*249a0*/  ISETP.GE.AND P2, PT, R13, RZ, PT ;  /* 0x000000ff0d00720c */ /* 0x010fc60003f46270 */
[----:B------:R-:W4:Y:S01]  /*249b0*/  LDL R13, [R1+0x1520] ;  /* 0x00152000010d7983 */ /* 0x000f220000100800 */
[----:B------:R-:W-:Y:S01]  /*249c0*/  SEL R26, R47, R24, !P1 ;  /* 0x000000182f1a7207 */ /* 0x000fe20004800000 */
[----:B------:R-:W-:Y:S01]  /*249d0*/  @!P3 IMAD.IADD R11, R11, 0x1, -R9 ;  /* 0x000000010b0bb824 */ /* 0x000fe200078e0a09 */
[----:B------:R-:W-:-:S03]  /*249e0*/  ISETP.GE.AND P3, PT, R7, RZ, PT ;  /* 0x000000ff0700720c */ /* 0x000fc60003f66270 */
[----:B------:R-:W-:Y:S01]  /*249f0*/  IMAD R26, R26, UR5, RZ ;  /* 0x000000051a1a7c24 */ /* 0x000fe2000f8e02ff */
[----:B------:R-:W-:Y:S01]  /*24a00*/  PRMT R89, RZ, 0x7610, R89 ;  /* 0x00007610ff597816 */ /* 0x000fe20000000059 */
[----:B------:R-:W-:Y:S01]  /*24a10*/  @P0 IMAD.MOV.U32 R24, RZ, RZ, R0 ;  /* 0x000000ffff180224 */ /* 0x000fe200078e0000 */
[----:B------:R-:W-:Y:S01]  /*24a20*/  ISETP.GT.U32.AND P5, PT, R9, R93, PT ;  /* 0x0000005d0900720c */ /* 0x000fe20003fa4070 */
[----:B------:R-:W-:Y:S01]  /*24a30*/  @P0 IMAD.MOV.U32 R25, RZ, RZ, R3 ;  /* 0x000000ffff190224 */ /* 0x000fe200078e0003 */
[----:B0-----:R-:W4:Y:S01]  /*24a40*/  LDL.LU R0, [R1+0x6e4] ;  /* 0x0006e40001007983 */ /* 0x001f220000300800 */
[----:B------:R-:W-:Y:S01]  /*24a50*/  @!P6 IMAD.IADD R2, R2, 0x1, -R9 ;  /* 0x000000010202e824 */ /* 0x000fe200078e0a09 */
[C---:B---3--:R-:W-:Y:S01]  /*24a60*/  IADD3 R3, P6, PT, R26.reuse, R8, RZ ;  /* 0x000000081a037210 */ /* 0x048fe20007fde0ff */
[----:B------:R-:W0:Y:S01]  /*24a70*/  LDCU UR5, c[0x0][0x3b0] ;  /* 0x00007600ff0577ac */ /* 0x000e220008000800 */
[----:B------:R3:W4:Y:S02]  /*24a80*/  @P0 LDG.E.U8 R89, desc[UR20][R24.64] ;  /* 0x0000001418590981 */ /* 0x000724000c1e1100 */
[----:B------:R-:W-:-:S02]  /*24a90*/  LEA.HI.X.SX32 R7, R26, R5, 0x1, P6 ;  /* 0x000000051a077211 */ /* 0x000fc400030f0eff */
[----:B------:R-:W-:Y:S01]  /*24aa0*/  STL [R1+0x698], R3 ;  /* 0x0006980301007387 */ /* 0x000fe20000100800 */
[----:B---3--:R-:W-:-:S03]  /*24ab0*/  IMAD.MOV.U32 R24, RZ, RZ, R2 ;  /* 0x000000ffff187224 */ /* 0x008fc600078e0002 */
[----:B------:R3:W-:Y:S01]  /*24ac0*/  STL [R1+0x694], R7 ;  /* 0x0006940701007387 */ /* 0x0007e20000100800 */
[----:B------:R-:W-:Y:S02]  /*24ad0*/  @P0 IMAD.MOV.U32 R27, RZ, RZ, R7 ;  /* 0x000000ffff1b0224 */ /* 0x000fe400078e0007 */
[----:B------:R-:W-:Y:S01]  /*24ae0*/  @!P3 IMAD.MOV R24, RZ, RZ, -R24 ;  /* 0x000000ffff18b224 */ /* 0x000fe200078e0a18 */
[----:B---3--:R-:W3:Y:S01]  /*24af0*/  LDL.LU R7, [R1+0x71c] ;  /* 0x00071c0001077983 */ /* 0x008ee20000300800 */
[----:B------:R-:W-:Y:S01]  /*24b00*/  @!P5 IMAD.IADD R93, R93, 0x1, -R9 ;  /* 0x000000015d5dd824 */ /* 0x000fe200078e0a09 */
[----:B--2---:R-:W-:Y:S02]  /*24b10*/  ISETP.GE.AND P3, PT, R12, RZ, PT ;  /* 0x000000ff0c00720c */ /* 0x004fe40003f66270 */
[----:B------:R-:W2:Y:S01]  /*24b20*/  LDL R12, [R1+0x1528] ;  /* 0x00152800010c7983 */ /* 0x000ea20000100800 */
[----:B------:R-:W-:Y:S01]  /*24b30*/  IMAD.MOV.U32 R25, RZ, RZ, R93 ;  /* 0x000000ffff197224 */ /* 0x000fe200078e005d */
[----:B------:R-:W-:-:S03]  /*24b40*/  ISETP.GT.U32.AND P6, PT, R9, R4, PT ;  /* 0x000000040900720c */ /* 0x000fc60003fc4070 */
[----:B------:R-:W-:Y:S01]  /*24b50*/  @!P2 IMAD.MOV R25, RZ, RZ, -R25 ;  /* 0x000000ffff19a224 */ /* 0x000fe200078e0a19 */
[----:B------:R-:W-:Y:S01]  /*24b60*/  ISETP.GT.U32.AND P2, PT, R9, R11, PT ;  /* 0x0000000b0900720c */ /* 0x000fe20003f44070 */
[----:B------:R-:W-:Y:S01]  /*24b70*/  @P0 IMAD.MOV.U32 R26, RZ, RZ, R3 ;  /* 0x000000ffff1a0224 */ /* 0x000fe200078e0003 */
[----:B------:R-:W-:Y:S02]  /*24b80*/  PRMT R88, RZ, 0x7610, R88 ;  /* 0x00007610ff587816 */ /* 0x000fe40000000058 */
[----:B------:R-:W-:Y:S02]  /*24b90*/  SEL R25, R47, R25, !P1 ;  /* 0x000000192f197207 */ /* 0x000fe40004800000 */
[----:B------:R-:W-:Y:S02]  /*24ba0*/  ISETP.GT.U32.AND P5, PT, R9, R6, PT ;  /* 0x000000060900720c */ /* 0x000fe40003fa4070 */
[----:B------:R0:W3:Y:S01]  /*24bb0*/  @P0 LDG.E.U8 R88, desc[UR20][R26.64] ;  /* 0x000000141a580981 */ /* 0x0000e2000c1e1100 */
[----:B------:R-:W-:-:S04]  /*24bc0*/  @!P6 IMAD.IADD R4, R4, 0x1, -R9 ;  /* 0x000000010404e824 */ /* 0x000fc800078e0a09 */
[----:B------:R-:W-:Y:S02]  /*24bd0*/  @!P2 IMAD.IADD R11, R11, 0x1, -R9 ;  /* 0x000000010b0ba824 */ /* 0x000fe400078e0a09 */
[----:B0-----:R-:W-:-:S04]  /*24be0*/  IMAD R26, R25, UR4, RZ ;  /* 0x00000004191a7c24 */ /* 0x001fc8000f8e02ff */
[----:B------:R-:W-:Y:S01]  /*24bf0*/  @!P5 IMAD.IADD R6, R6, 0x1, -R9 ;  /* 0x000000010606d824 */ /* 0x000fe200078e0a09 */
[----:B----4-:R-:W-:Y:S01]  /*24c00*/  ISETP.GE.AND P2, PT, R13, RZ, PT ;  /* 0x000000ff0d00720c */ /* 0x010fe20003f46270 */
[----:B------:R-:W-:Y:S01]  /*24c10*/  IMAD.MOV.U32 R25, RZ, RZ, R11 ;  /* 0x000000ffff197224 */ /* 0x000fe200078e000b */
[C---:B------:R-:W-:Y:S01]  /*24c20*/  IADD3 R3, P6, PT, R26.reuse, R8, RZ ;  /* 0x000000081a037210 */ /* 0x040fe20007fde0ff */
[----:B------:R-:W0:Y:S03]  /*24c30*/  LDCU UR4, c[0x0][0x3b0] ;  /* 0x00007600ff0477ac */ /* 0x000e260008000800 */
[----:B------:R-:W-:Y:S01]  /*24c40*/  LEA.HI.X.SX32 R11, R26, R5, 0x1, P6 ;  /* 0x000000051a0b7211 */ /* 0x000fe200030f0eff */
[----:B------:R-:W-:Y:S01]  /*24c50*/  STL [R1+0x6a0], R3 ;  /* 0x0006a00301007387 */ /* 0x000fe20000100800 */
[----:B------:R-:W-:-:S03]  /*24c60*/  ISETP.GT.U32.AND P5, PT, R9, R6, PT ;  /* 0x000000060900720c */ /* 0x000fc60003fa4070 */
[----:B------:R4:W-:Y:S01]  /*24c70*/  STL [R1+0x69c], R11 ;  /* 0x00069c0b01007387 */ /* 0x0009e20000100800 */
[----:B------:R-:W-:-:S03]  /*24c80*/  SEL R24, R47, R24, !P1 ;  /* 0x000000182f187207 */ /* 0x000fc60004800000 */
[----:B------:R-:W3:Y:S02]  /*24c90*/  LDL R13, [R1+0x1544] ;  /* 0x00154400010d7983 */ /* 0x000ee40000100800 */
[----:B------:R-:W-:Y:S01]  /*24ca0*/  IMAD R24, R24, UR5, RZ ;  /* 0x0000000518187c24 */ /* 0x000fe2000f8e02ff */
[----:B------:R-:W-:Y:S01]  /*24cb0*/  PRMT R87, RZ, 0x7610, R87 ;  /* 0x00007610ff577816 */ /* 0x000fe20000000057 */
[----:B------:R-:W-:Y:S01]  /*24cc0*/  @P0 IMAD.MOV.U32 R26, RZ, RZ, R3 ;  /* 0x000000ffff1a0224 */ /* 0x000fe200078e0003 */
[----:B------:R-:W-:Y:S01]  /*24cd0*/  PRMT R86, RZ, 0x7610, R86 ;  /* 0x00007610ff567816 */ /* 0x000fe20000000056 */
[----:B------:R-:W-:Y:S01]  /*24ce0*/  @!P5 IMAD.IADD R6, R6, 0x1, -R9 ;  /* 0x000000010606d824 */ /* 0x000fe200078e0a09 */
[C---:B------:R-:W-:Y:S01]  /*24cf0*/  IADD3 R2, P6, PT, R24.reuse, R8, RZ ;  /* 0x0000000818027210 */ /* 0x040fe20007fde0ff */
[----:B------:R-:W-:Y:S01]  /*24d00*/  @P0 IMAD.MOV.U32 R27, RZ, RZ, R11 ;  /* 0x000000ffff1b0224 */ /* 0x000fe200078e000b */
[----:B------:R-:W0:Y:S01]  /*24d10*/  LDCU UR5, c[0x0][0x3b0] ;  /* 0x00007600ff0577ac */ /* 0x000e220008000800 */
[----:B----4-:R-:W4:Y:S01]  /*24d20*/  LDL.LU R11, [R1+0x724] ;  /* 0x00072400010b7983 */ /* 0x010f220000300800 */
[----:B------:R-:W-:Y:S01]  /*24d30*/  LEA.HI.X.SX32 R3, R24, R5, 0x1, P6 ;  /* 0x0000000518037211 */ /* 0x000fe200030f0eff */
[----:B------:R-:W-:-:S02]  /*24d40*/  IMAD.MOV.U32 R24, RZ, RZ, R6 ;  /* 0x000000ffff187224 */ /* 0x000fc400078e0006 */
[----:B------:R0:W-:Y:S02]  /*24d50*/  STL [R1+0x6a8], R2 ;  /* 0x0006a80201007387 */ /* 0x0001e40000100800 */
[----:B------:R-:W-:Y:S02]  /*24d60*/  @!P2 IMAD.MOV R24, RZ, RZ, -R24 ;  /* 0x000000ffff18a224 */ /* 0x000fe400078e0a18 */
[----:B------:R0:W-:Y:S01]  /*24d70*/  STL [R1+0x6a4], R3 ;  /* 0x0006a40301007387 */ /* 0x0001e20000100800 */
[----:B------:R-:W-:-:S03]  /*24d80*/  @!P3 IMAD.MOV R25, RZ, RZ, -R25 ;  /* 0x000000ffff19b224 */ /* 0x000fc600078e0a19 */
[----:B------:R0:W4:Y:S01]  /*24d90*/  @P0 LDG.E.U8 R87, desc[UR20][R26.64] ;  /* 0x000000141a570981 */ /* 0x000122000c1e1100 */
[----:B--2---:R-:W-:-:S03]  /*24da0*/  ISETP.GE.AND P2, PT, R12, RZ, PT ;  /* 0x000000ff0c00720c */ /* 0x004fc60003f46270 */
[----:B------:R-:W2:Y:S01]  /*24db0*/  LDL R12, [R1+0x1538] ;  /* 0x00153800010c7983 */ /* 0x000ea20000100800 */
[C---:B------:R-:W-:Y:S01]  /*24dc0*/  ISETP.GT.U32.AND P3, PT, R9.reuse, R4, PT ;  /* 0x000000040900720c */ /* 0x040fe20003f64070 */
[----:B0-----:R-:W-:Y:S02]  /*24dd0*/  @P0 IMAD.MOV.U32 R26, RZ, RZ, R2 ;  /* 0x000000ffff1a0224 */ /* 0x001fe400078e0002 */
[----:B------:R-:W-:Y:S01]  /*24de0*/  @P0 IMAD.MOV.U32 R27, RZ, RZ, R3 ;  /* 0x000000ffff1b0224 */ /* 0x000fe200078e0003 */
[C---:B---3--:R-:W-:Y:S01]  /*24df0*/  ISETP.GT.U32.AND P6, PT, R9.reuse, R7, PT ;  /* 0x000000070900720c */ /* 0x048fe20003fc4070 */
[----:B------:R-:W3:Y:S01]  /*24e00*/  LDL.LU R93, [R1+0x72c] ;  /* 0x00072c00015d7983 */ /* 0x000ee20000300800 */
[----:B------:R-:W-:-:S03]  /*24e10*/  ISETP.GT.U32.AND P5, PT, R9, R0, PT ;  /* 0x000000000900720c */ /* 0x000fc60003fa4070 */
[----:B------:R0:W3:Y:S04]  /*24e20*/  @P0 LDG.E.U8 R86, desc[UR20][R26.64] ;  /* 0x000000141a560981 */ /* 0x0000e8000c1e1100 */
[----:B------:R-:W-:Y:S01]  /*24e30*/  @!P3 IMAD.IADD R4, R4, 0x1, -R9 ;  /* 0x000000010404b824 */ /* 0x000fe200078e0a09 */
[C---:B0-----:R-:W-:Y:S02]  /*24e40*/  SEL R26, R47.reuse, R25, !P1 ;  /* 0x000000192f1a7207 */ /* 0x041fe40004800000 */
[----:B------:R-:W-:Y:S01]  /*24e50*/  SEL R25, R47, R24, !P1 ;  /* 0x000000182f197207 */ /* 0x000fe20004800000 */
[----:B------:R-:W-:Y:S02]  /*24e60*/  IMAD.MOV.U32 R24, RZ, RZ, R4 ;  /* 0x000000ffff187224 */ /* 0x000fe400078e0004 */
[----:B------:R-:W-:Y:S01]  /*24e70*/  IMAD R26, R26, UR6, RZ ;  /* 0x000000061a1a7c24 */ /* 0x000fe2000f8e02ff */
[----:B------:R-:W3:Y:S01]  /*24e80*/  LDL.LU R4, [R1+0x418] ;  /* 0x0004180001047983 */ /* 0x000ee20000300800 */
[----:B------:R-:W-:Y:S01]  /*24e90*/  IMAD R25, R25, UR4, RZ ;  /* 0x0000000419197c24 */ /* 0x000fe2000f8e02ff */
[----:B------:R-:W-:Y:S01]  /*24ea0*/  PRMT R85, RZ, 0x7610, R85 ;  /* 0x00007610ff557816 */ /* 0x000fe20000000055 */
[--C-:B------:R-:W-:Y:S01]  /*24eb0*/  @!P6 IMAD.IADD R7, R7, 0x1, -R9.reuse ;  /* 0x000000010707e824 */ /* 0x100fe200078e0a09 */
[-C--:B------:R-:W-:Y:S01]  /*24ec0*/  IADD3 R6, P6, PT, R26, R8.reuse, RZ ;  /* 0x000000081a067210 */ /* 0x080fe20007fde0ff */
[----:B------:R-:W-:Y:S01]  /*24ed0*/  @!P2 IMAD.MOV R24, RZ, RZ, -R24 ;  /* 0x000000ffff18a224 */ /* 0x000fe200078e0a18 */
[----:B------:R-:W-:Y:S01]  /*24ee0*/  IADD3 R2, P2, PT, R25, R8, RZ ;  /* 0x0000000819027210 */ /* 0x000fe20007f5e0ff */
[----:B------:R-:W-:Y:S01]  /*24ef0*/  @!P5 IMAD.IADD R0, R0, 0x1, -R9 ;  /* 0x000000010000d824 */ /* 0x000fe200078e0a09 */
[----:B------:R-:W-:Y:S01]  /*24f00*/  LEA.HI.X.SX32 R27, R26, R5, 0x1, P6 ;  /* 0x000000051a1b7211 */ /* 0x000fe200030f0eff */
[----:B------:R-:W-:Y:S01]  /*24f10*/  STL [R1+0x6d8], R6 ;  /* 0x0006d80601007387 */ /* 0x000fe20000100800 */
[----:B------:R-:W-:Y:S01]  /*24f20*/  PRMT R84, RZ, 0x7610, R84 ;  /* 0x00007610ff547816 */ /* 0x000fe20000000054 */
[----:B------:R-:W0:Y:S01]  /*24f30*/  LDCU UR4, c[0x0][0x3b0] ;  /* 0x00007600ff0477ac */ /* 0x000e220008000800 */
[----:B------:R-:W-:Y:S01]  /*24f40*/  ISETP.GT.U32.AND P5, PT, R9, R0, PT ;  /* 0x000000000900720c */ /* 0x000fe20003fa4070 */
[----:B------:R0:W-:Y:S01]  /*24f50*/  STL [R1+0x6e0], R2 ;  /* 0x0006e00201007387 */ /* 0x0001e20000100800 */
[----:B------:R-:W-:Y:S01]  /*24f60*/  ISETP.GE.AND P6, PT, R13, RZ, PT ;  /* 0x000000ff0d00720c */ /* 0x000fe20003fc6270 */
[----:B------:R-:W0:Y:S02]  /*24f70*/  LDCU UR6, c[0x0][0x3b0] ;  /* 0x00007600ff0677ac */ /* 0x000e240008000800 */
[----:B------:R-:W3:Y:S01]  /*24f80*/  LDL R13, [R1+0x1540] ;  /* 0x00154000010d7983 */ /* 0x000ee20000100800 */
[----:B------:R-:W-:-:S02]  /*24f90*/  ISETP.GT.U32.AND P3, PT, R9, R7, PT ;  /* 0x000000070900720c */ /* 0x000fc40003f64070 */
[----:B------:R-:W-:Y:S01]  /*24fa0*/  LEA.HI.X.SX32 R3, R25, R5, 0x1, P2 ;  /* 0x0000000519037211 */ /* 0x000fe200010f0eff */
[----:B------:R-:W-:Y:S01]  /*24fb0*/  @P0 IMAD.MOV.U32 R25, RZ, RZ, R27 ;  /* 0x000000ffff190224 */ /* 0x000fe200078e001b */
[----:B------:R-:W-:Y:S01]  /*24fc0*/  SEL R26, R47, R24, !P1 ;  /* 0x000000182f1a7207 */ /* 0x000fe20004800000 */
[----:B------:R-:W-:Y:S02]  /*24fd0*/  @P0 IMAD.MOV.U32 R24, RZ, RZ, R6 ;  /* 0x000000ffff180224 */ /* 0x000fe400078e0006 */
[----:B------:R-:W-:-:S03]  /*24fe0*/  @!P5 IMAD.IADD R0, R0, 0x1, -R9 ;  /* 0x000000010000d824 */ /* 0x000fc600078e0a09 */
[----:B------:R0:W3:Y:S01]  /*24ff0*/  @P0 LDG.E.U8 R85, desc[UR20][R24.64] ;  /* 0x0000001418550981 */ /* 0x0000e2000c1e1100 */
[----:B------:R-:W-:Y:S02]  /*25000*/  IMAD R26, R26, UR5, RZ ;  /* 0x000000051a1a7c24 */ /* 0x000fe4000f8e02ff */
[----:B------:R-:W-:Y:S01]  /*25010*/  @!P3 IMAD.IADD R7, R7, 0x1, -R9 ;  /* 0x000000010707b824 */ /* 0x000fe200078e0a09 */
[----:B------:R-:W-:Y:S01]  /*25020*/  STL [R1+0x6d4], R27 ;  /* 0x0006d41b01007387 */ /* 0x000fe20000100800 */
[----:B----4-:R-:W-:Y:S01]  /*25030*/  ISETP.GT.U32.AND P2, PT, R9, R11, PT ;  /* 0x0000000b0900720c */ /* 0x010fe20003f44070 */
[----:B------:R-:W4:Y:S01]  /*25040*/  LDCU UR5, c[0x0][0x3b0] ;  /* 0x00007600ff0577ac */ /* 0x000f220008000800 */
[----:B0-----:R-:W-:Y:S02]  /*25050*/  @P0 IMAD.MOV.U32 R24, RZ, RZ, R2 ;  /* 0x000000ffff180224 */ /* 0x001fe400078e0002 */
[----:B------:R-:W-:-:S05]  /*25060*/  @P0 IMAD.MOV.U32 R25, RZ, RZ, R3 ;  /* 0x000000ffff190224 */ /* 0x000fca00078e0003 */
[----:B------:R0:W4:Y:S02]  /*25070*/  @P0 LDG.E.U8 R84, desc[UR20][R24.64] ;  /* 0x0000001418540981 */ /* 0x000124000c1e1100 */
[----:B0-----:R-:W-:Y:S01]  /*25080*/  IMAD.MOV.U32 R24, RZ, RZ, R0 ;  /* 0x000000ffff187224 */ /* 0x001fe200078e0000 */
[C---:B------:R-:W-:Y:S01]  /*25090*/  IADD3 R0, P3, PT, R26.reuse, R8, RZ ;  /* 0x000000081a007210 */ /* 0x040fe20007f7e0ff */
[----:B------:R-:W-:Y:S03]  /*250a0*/  STL [R1+0x6dc], R3 ;  /* 0x0006dc0301007387 */ /* 0x000fe60000100800 */
[----:B------:R-:W-:Y:S02]  /*250b0*/  LEA.HI.X.SX32 R2, R26, R5, 0x1, P3 ;  /* 0x000000051a027211 */ /* 0x000fe400018f0eff */
[----:B--2---:R-:W-:Y:S02]  /*250c0*/  ISETP.GE.AND P5, PT, R12, RZ, PT ;  /* 0x000000ff0c00720c */ /* 0x004fe40003fa6270 */
[----:B------:R-:W2:Y:S04]  /*250d0*/  LDL.LU R12, [R1+0x414] ;  /* 0x00041400010c7983 */ /* 0x000ea80000300800 */
[----:B------:R0:W-:Y:S04]  /*250e0*/  STL [R1+0x6e8], R0 ;  /* 0x0006e80001007387 */ /* 0x0001e80000100800 */
[----:B------:R0:W-:Y:S04]  /*250f0*/  STL [R1+0x6e4], R2 ;  /* 0x0006e40201007387 */ /* 0x0001e80000100800 */
[----:B------:R-:W2:Y:S01]  /*25100*/  LDL R6, [R1+0x155c] ;  /* 0x00155c0001067983 */ /* 0x000ea20000100800 */
[----:B------:R-:W-:Y:S01]  /*25110*/  @!P6 IMAD.MOV R24, RZ, RZ, -R24 ;  /* 0x000000ffff18e224 */ /* 0x000fe200078e0a18 */
[----:B---3--:R-:W-:Y:S01]  /*25120*/  ISETP.GT.U32.AND P6, PT, R9, R93, PT ;  /* 0x0000005d0900720c */ /* 0x008fe20003fc4070 */
[----:B------:R-:W-:-:S03]  /*25130*/  @!P2 IMAD.IADD R11, R11, 0x1, -R9 ;  /* 0x000000010b0ba824 */ /* 0x000fc600078e0a09 */
[----:B------:R-:W-:Y:S01]  /*25140*/  SEL R25, R47, R24, !P1 ;  /* 0x000000182f197207 */ /* 0x000fe20004800000 */
[----:B------:R-:W-:Y:S01]  /*25150*/  IMAD.MOV.U32 R24, RZ, RZ, R7 ;  /* 0x000000ffff187224 */ /* 0x000fe200078e0007 */
[----:B------:R-:W-:Y:S01]  /*25160*/  ISETP.GT.U32.AND P2, PT, R9, R11, PT ;  /* 0x0000000b0900720c */ /* 0x000fe20003f44070 */
[----:B------:R-:W-:Y:S01]  /*25170*/  @P0 IMAD.MOV.U32 R26, RZ, RZ, R0 ;  /* 0x000000ffff1a0224 */ /* 0x000fe200078e0000 */
[----:B------:R-:W-:Y:S01]  /*25180*/  PRMT R83, RZ, 0x7610, R83 ;  /* 0x00007610ff537816 */ /* 0x000fe20000000053 */
[----:B-1----:R-:W-:Y:S01]  /*25190*/  IMAD R25, R25, UR7, RZ ;  /* 0x0000000719197c24 */ /* 0x002fe2000f8e02ff */
[----:B------:R-:W3:Y:S01]  /*251a0*/  LDL.LU R7, [R1+0x408] ;  /* 0x0004080001077983 */ /* 0x000ee20000300800 */
[----:B------:R-:W-:Y:S01]  /*251b0*/  @!P5 IMAD.MOV R24, RZ, RZ, -R24 ;  /* 0x000000ffff18d224 */ /* 0x000fe200078e0a18 */
[----:B------:R-:W-:Y:S01]  /*251c0*/  PRMT R82, RZ, 0x7610, R82 ;  /* 0x00007610ff527816 */ /* 0x000fe20000000052 */
[----:B------:R-:W-:Y:S01]  /*251d0*/  @!P6 IMAD.IADD R93, R93, 0x1, -R9 ;  /* 0x000000015d5de824 */ /* 0x000fe200078e0a09 */
[----:B0-----:R-:W-:Y:S01]  /*251e0*/  IADD3 R0, P5, PT, R25, R8, RZ ;  /* 0x0000000819007210 */ /* 0x001fe20007fbe0ff */
[----:B------:R-:W-:Y:S01]  /*251f0*/  @P0 IMAD.MOV.U32 R27, RZ, RZ, R2 ;  /* 0x000000ffff1b0224 */ /* 0x000fe200078e0002 */
[----:B------:R-:W-:Y:S01]  /*25200*/  SEL R24, R47, R24, !P1 ;  /* 0x000000182f187207 */ /* 0x000fe20004800000 */
[----:B------:R-:W0:Y:S01]  /*25210*/  LDCU UR7, c[0x0][0x3b0] ;  /* 0x00007600ff0777ac */ /* 0x000e220008000800 */
[----:B------:R-:W-:-:S02]  /*25220*/  LEA.HI.X.SX32 R3, R25, R5, 0x1, P5 ;  /* 0x0000000519037211 */ /* 0x000fc400028f0eff */
[----:B------:R1:W3:Y:S01]  /*25230*/  @P0 LDG.E.U8 R83, desc[UR20][R26.64] ;  /* 0x000000141a530981 */ /* 0x0002e2000c1e1100 */
[----:B------:R-:W-:-:S03]  /*25240*/  ISETP.GE.AND P6, PT, R13, RZ, PT ;  /* 0x000000ff0d00720c */ /* 0x000fc60003fc6270 */
[----:B------:R-:W3:Y:S01]  /*25250*/  LDL R13, [R1+0x1564] ;  /* 0x00156400010d7983 */ /* 0x000ee20000100800 */
[----:B-1----:R-:W-:Y:S01]  /*25260*/  IMAD R26, R24, UR4, RZ ;  /* 0x00000004181a7c24 */ /* 0x002fe2000f8e02ff */
[----:B------:R-:W-:Y:S01]  /*25270*/  ISETP.GT.U32.AND P3, PT, R9, R4, PT ;  /* 0x000000040900720c */ /* 0x000fe20003f64070 */
[----:B------:R-:W-:Y:S02]  /*25280*/  @P0 IMAD.MOV.U32 R24, RZ, RZ, R0 ;  /* 0x000000ffff180224 */ /* 0x000fe400078e0000 */
[----:B------:R-:W-:Y:S01]  /*25290*/  @P0 IMAD.MOV.U32 R25, RZ, RZ, R3 ;  /* 0x000000ffff190224 */ /* 0x000fe200078e0003 */
[----:B------:R1:W-:Y:S01]  /*252a0*/  STL [R1+0x720], R0 ;  /* 0x0007200001007387 */ /* 0x0003e20000100800 */
[----:B------:R-:W-:Y:S01]  /*252b0*/  @!P2 IMAD.IADD R11, R11, 0x1, -R9 ;  /* 0x000000010b0ba824 */ /* 0x000fe200078e0a09 */
[----:B------:R-:W-:Y:S01]  /*252c0*/  PRMT R81, RZ, 0x7610, R81 ;  /* 0x00007610ff517816 */ /* 0x000fe20000000051 */
[----:B------:R-:W0:Y:S01]  /*252d0*/  LDCU UR4, c[0x0][0x3b0] ;  /* 0x00007600ff0477ac */ /* 0x000e220008000800 */
[----:B------:R-:W3:Y:S04]  /*252e0*/  LDL.LU R2, [R1+0x2d8] ;  /* 0x0002d80001027983 */ /* 0x000ee80000300800 */
[----:B------:R4:W3:Y:S04]  /*252f0*/  @P0 LDG.E.U8 R82, desc[UR20][R24.64] ;  /* 0x0000001418520981 */ /* 0x0008e8000c1e1100 */
[----:B------:R0:W-:Y:S01]  /*25300*/  STL [R1+0x71c], R3 ;  /* 0x00071c0301007387 */ /* 0x0001e20000100800 */
[----:B-1----:R-:W-:Y:S01]  /*25310*/  IADD3 R0, P5, PT, R26, R8, RZ ;  /* 0x000000081a007210 */ /* 0x002fe20007fbe0ff */
[----:B----4-:R-:W-:-:S02]  /*25320*/  IMAD.MOV.U32 R24, RZ, RZ, R11 ;  /* 0x000000ffff187224 */ /* 0x010fc400078e000b */
[----:B------:R-:W4:Y:S01]  /*25330*/  LDL R11, [R1+0x1568] ;  /* 0x00156800010b7983 */ /* 0x000f220000100800 */
[----:B0-----:R-:W-:-:S03]  /*25340*/  LEA.HI.X.SX32 R3, R26, R5, 0x1, P5 ;  /* 0x000000051a037211 */ /* 0x001fc600028f0eff */
[----:B------:R0:W-:Y:S04]  /*25350*/  STL [R1+0x728], R0 ;  /* 0x0007280001007387 */ /* 0x0001e80000100800 */
[----:B------:R1:W-:Y:S01]  /*25360*/  STL [R1+0x724], R3 ;  /* 0x0007240301007387 */ /* 0x0003e20000100800 */
[----:B--2---:R-:W-:-:S03]  /*25370*/  ISETP.GE.AND P5, PT, R6, RZ, PT ;  /* 0x000000ff0600720c */ /* 0x004fc60003fa6270 */
[----:B------:R-:W2:Y:S01]  /*25380*/  LDL R6, [R1+0x157c] ;  /* 0x00157c0001067983 */ /* 0x000ea20000100800 */
[----:B------:R-:W-:Y:S02]  /*25390*/  @!P3 IMAD.IADD R4, R4, 0x1, -R9 ;  /* 0x000000010404b824 */ /* 0x000fe400078e0a09 */
[----:B------:R-:W-:Y:S01]  /*253a0*/  @!P6 IMAD.MOV R24, RZ, RZ, -R24 ;  /* 0x000000ffff18e224 */ /* 0x000fe200078e0a18 */
[C---:B------:R-:W-:Y:S02]  /*253b0*/  ISETP.GT.U32.AND P6, PT, R9.reuse, R12, PT ;  /* 0x0000000c0900720c */ /* 0x040fe40003fc4070 */
[C---:B------:R-:W-:Y:S02]  /*253c0*/  ISETP.GT.U32.AND P3, PT, R9.reuse, R93, PT ;  /* 0x0000005d0900720c */ /* 0x040fe40003f64070 */
[----:B------:R-:W-:Y:S02]  /*253d0*/  ISETP.GT.U32.AND P2, PT, R9, R4, PT ;  /* 0x000000040900720c */ /* 0x000fe40003f44070 */
[----:B------:R-:W-:Y:S01]  /*253e0*/  SEL R26, R47, R24, !P1 ;  /* 0x000000182f1a7207 */ /* 0x000fe20004800000 */
[----:B------:R-:W-:-:S02]  /*253f0*/  @P0 IMAD.MOV.U32 R24, RZ, RZ, R0 ;  /* 0x000000ffff180224 */ /* 0x000fc400078e0000 */
[----:B------:R-:W-:Y:S01]  /*25400*/  @P0 IMAD.MOV.U32 R25, RZ, RZ, R3 ;  /* 0x000000ffff190224 */ /* 0x000fe200078e0003 */
[----:B0-----:R-:W2:Y:S01]  /*25410*/  LDL.LU R0, [R1+0x3fc] ;  /* 0x0003fc0001007983 */ /* 0x001ea20000300800 */
[----:B------:R-:W-:Y:S01]  /*25420*/  IMAD R26, R26, UR5, RZ ;  /* 0x000000051a1a7c24 */ /* 0x000fe2000f8e02ff */
[----:B------:R-:W-:Y:S01]  /*25430*/  PRMT R80, RZ, 0x7610, R80 ;  /* 0x00007610ff507816 */ /* 0x000fe20000000050 */
[--C-:B------:R-:W-:Y:S01]  /*25440*/  @!P6 IMAD.IADD R12, R12, 0x1, -R9.reuse ;  /* 0x000000010c0ce824 */ /* 0x100fe200078e0a09 */
[----:B------:R0:W2:Y:S01]  /*25450*/  @P0 LDG.E.U8 R81, desc[UR20][R24.64] ;  /* 0x0000001418510981 */ /* 0x0000a2000c1e1100 */
[--C-:B------:R-:W-:Y:S01]  /*25460*/  @!P3 IMAD.IADD R93, R93, 0x1, -R9.reuse ;  /* 0x000000015d5db824 */ /* 0x100fe200078e0a09 */
[----:B------:R-:W2:Y:S01]  /*25470*/  LDCU UR5, c[0x0][0x3b0] ;  /* 0x00007600ff0577ac */ /* 0x000ea20008000800 */
[----:B------:R-:W-:Y:S01]  /*25480*/  @!P2 IMAD.IADD R4, R4, 0x1, -R9 ;  /* 0x000000010404a824 */ /* 0x000fe200078e0a09 */
[C---:B-1----:R-:W-:Y:S02]  /*25490*/  IADD3 R3, P2, PT, R26.reuse, R8, RZ ;  /* 0x000000081a037210 */ /* 0x042fe40007f5e0ff */
[----:B---3--:R-:W-:Y:S01]  /*254a0*/  ISETP.GE.AND P6, PT, R13, RZ, PT ;  /* 0x000000ff0d00720c */ /* 0x008fe20003fc6270 */
[----:B0-----:R-:W-:Y:S01]  /*254b0*/  IMAD.MOV.U32 R25, RZ, RZ, R93 ;  /* 0x000000ffff197224 */ /* 0x001fe200078e005d */
[----:B------:R-:W-:Y:S01]  /*254c0*/  LEA.HI.X.SX32 R13, R26, R5, 0x1, P2 ;  /* 0x000000051a0d7211 */ /* 0x000fe200010f0eff */
[----:B------:R-:W-:-:S02]  /*254d0*/  IMAD.MOV.U32 R24, RZ, RZ, R4 ;  /* 0x000000ffff187224 */ /* 0x000fc400078e0004 */
[----:B------:R-:W-:Y:S01]  /*254e0*/  @!P5 IMAD.MOV R25, RZ, RZ, -R25 ;  /* 0x000000ffff19d224 */ /* 0x000fe200078e0a19 */
[----:B------:R-:W-:Y:S01]  /*254f0*/  STL [R1+0x730], R3 ;  /* 0x0007300301007387 */ /* 0x000fe20000100800 */
[C---:B------:R-:W-:Y:S02]  /*25500*/  ISETP.GT.U32.AND P2, PT, R9.reuse, R12, PT ;  /* 0x0000000c0900720c */ /* 0x040fe40003f44070 */
[----:B------:R-:W-:Y:S01]  /*25510*/  ISETP.GT.U32.AND P5, PT, R9, R2, PT ;  /* 0x000000020900720c */ /* 0x000fe20003fa4070 */
[----:B------:R0:W-:Y:S01]  /*25520*/  STL [R1+0x72c], R13 ;  /* 0x00072c0d01007387 */ /* 0x0001e20000100800 */
[----:B------:R-:W-:Y:S01]  /*25530*/  @P0 IMAD.MOV.U32 R26, RZ, RZ, R3 ;  /* 0x000000ffff1a0224 */ /* 0x000fe200078e0003 */
[----:B------:R-:W-:Y:S01]  /*25540*/  SEL R25, R47, R25, !P1 ;  /* 0x000000192f197207 */ /* 0x000fe20004800000 */
[----:B------:R-:W-:Y:S02]  /*25550*/  @P0 IMAD.MOV.U32 R27, RZ, RZ, R13 ;  /* 0x000000ffff1b0224 */ /* 0x000fe400078e000d */
[----:B------:R-:W-:-:S03]  /*25560*/  @!P6 IMAD.MOV R24, RZ, RZ, -R24 ;  /* 0x000000ffff18e224 */ /* 0x000fc600078e0a18 */
[----:B------:R1:W3:Y:S04]  /*25570*/  @P0 LDG.E.U8 R80, desc[UR20][R26.64] ;  /* 0x000000141a500981 */ /* 0x0002e8000c1e1100 */
[----:B0-----:R-:W3:Y:S01]  /*25580*/  LDL.LU R13, [R1+0x400] ;  /* 0x00040000010d7983 */ /* 0x001ee20000300800 */
[----:B----4-:R-:W-:-:S03]  /*25590*/  ISETP.GE.AND P6, PT, R11, RZ, PT ;  /* 0x000000ff0b00720c */ /* 0x010fc60003fc6270 */
[----:B------:R-:W4:Y:S01]  /*255a0*/  LDL R11, [R1+0x156c] ;  /* 0x00156c00010b7983 */ /* 0x000f220000100800 */
[----:B-1----:R-:W-:Y:S02]  /*255b0*/  IMAD R26, R25, UR4, RZ ;  /* 0x00000004191a7c24 */ /* 0x002fe4000f8e02ff */
[--C-:B------:R-:W-:Y:S02]  /*255c0*/  @!P5 IMAD.IADD R2, R2, 0x1, -R9.reuse ;  /* 0x000000010202d824 */ /* 0x100fe400078e0a09 */
[----:B------:R-:W-:Y:S01]  /*255d0*/  @!P2 IMAD.IADD R12, R12, 0x1, -R9 ;  /* 0x000000010c0ca824 */ /* 0x000fe200078e0a09 */
[----:B------:R-:W-:Y:S01]  /*255e0*/  IADD3 R4, P5, PT, R26, R8, RZ ;  /* 0x000000081a047210 */ /* 0x000fe20007fbe0ff */
[----:B------:R-:W0:Y:S02]  /*255f0*/  LDCU UR4, c[0x0][0x3b0] ;  /* 0x00007600ff0477ac */ /* 0x000e240008000800 */
[----:B------:R-:W-:Y:S02]  /*25600*/  IMAD.MOV.U32 R25, RZ, RZ, R12 ;  /* 0x000000ffff197224 */ /* 0x000fe400078e000c */
[----:B------:R-:W-:Y:S01]  /*25610*/  STL [R1+0x760], R4 ;  /* 0x0007600401007387 */ /* 0x000fe20000100800 */
[----:B--2---:R-:W-:-:S02]  /*25620*/  ISETP.GE.AND P2, PT, R6, RZ, PT ;  /* 0x000000ff0600720c */ /* 0x004fc40003f46270 */
[----:B------:R-:W-:-:S05]  /*25630*/  LEA.HI.X.SX32 R6, R26, R5, 0x1, P5 ;  /* 0x000000051a067211 */ /* 0x000fca00028f0eff */
[----:B------:R1:W-:Y:S04]  /*25640*/  STL [R1+0x75c], R6 ;  /* 0x00075c0601007387 */ /* 0x0003e80000100800 */
[----:B------:R-:W2:Y:S01]  /*25650*/  LDL R12, [R1+0x1604] ;  /* 0x00160400010c7983 */ /* 0x000ea20000100800 */
[----:B------:R-:W-:Y:S02]  /*25660*/  ISETP.GT.U32.AND P3, PT, R9, R7, PT ;  /* 0x000000070900720c */ /* 0x000fe40003f64070 */
[----:B------:R-:W-:-:S11]  /*25670*/  SEL R24, R47, R24, !P1 ;  /* 0x000000182f187207 */ /* 0x000fd60004800000 */
[----:B------:R-:W-:-:S05]  /*25680*/  @!P3 IMAD.IADD R7, R7, 0x1, -R9 ;  /* 0x000000010707b824 */ /* 0x000fca00078e0a09 */
[----:B------:R-:W-:Y:S01]  /*25690*/  ISETP.GT.U32.AND P3, PT, R9, R7, PT ;  /* 0x000000070900720c */ /* 0x000fe20003f64070 */
[----:B------:R-:W-:Y:S01]  /*256a0*/  IMAD R24, R24, UR5, RZ ;  /* 0x0000000518187c24 */ /* 0x000fe2000f8e02ff */
[----:B------:R-:W-:Y:S01]  /*256b0*/  PRMT R79, RZ, 0x7610, R79 ;  /* 0x00007610ff4f7816 */ /* 0x000fe2000000004f */
[----:B------:R-:W-:Y:S01]  /*256c0*/  @!P6 IMAD.MOV R25, RZ, RZ, -R25 ;  /* 0x000000ffff19e224 */ /* 0x000fe200078e0a19 */
[----:B------:R-:W-:Y:S01]  /*256d0*/  PRMT R78, RZ, 0x7610, R78 ;  /* 0x00007610ff4e7816 */ /* 0x000fe2000000004e */
[----:B------:R-:W-:Y:S01]  /*256e0*/  @P0 IMAD.MOV.U32 R26, RZ, RZ, R4 ;  /* 0x000000ffff1a0224 */ /* 0x000fe200078e0004 */
[----:B------:R-:W-:Y:S01]  /*256f0*/  IADD3 R3, P5, PT, R24, R8, RZ ;  /* 0x0000000818037210 */ /* 0x000fe20007fbe0ff */
[----:B------:R-:W-:-:S06]  /*25700*/  @P0 IMAD.MOV.U32 R27, RZ, RZ, R6 ;  /* 0x000000ffff1b0224 */ /* 0x000fcc00078e0006 */
[----:B------:R-:W-:Y:S01]  /*25710*/  @!P3 IMAD.IADD R7, R7, 0x1, -R9 ;  /* 0x000000010707b824 */ /* 0x000fe200078e0a09 */
[C---:B------:R-:W-:Y:S01]  /*25720*/  ISETP.GT.U32.AND P3, PT, R9.reuse, R0, PT ;  /* 0x000000000900720c */ /* 0x040fe20003f64070 */
[----:B------:R0:W2:Y:S01]  /*25730*/  @P0 LDG.E.U8 R79, desc[UR20][R26.64] ;  /* 0x000000141a4f0981 */ /* 0x0000a2000c1e1100 */
[----:B------:R-:W-:Y:S01]  /*25740*/  ISETP.GT.U32.AND P6, PT, R9, R2, PT ;  /* 0x000000020900720c */ /* 0x000fe20003fc4070 */
[----:B------:R-:W2:Y:S01]  /*25750*/  LDCU UR5, c[0x0][0x3b0] ;  /* 0x00007600ff0577ac */ /* 0x000ea20008000800 */
[----:B-1----:R-:W-:Y:S01]  /*25760*/  LEA.HI.X.SX32 R6, R24, R5, 0x1, P5 ;  /* 0x0000000518067211 */ /* 0x002fe200028f0eff */
[----:B------:R-:W-:Y:S01]  /*25770*/  IMAD.MOV.U32 R24, RZ, RZ, R7 ;  /* 0x000000ffff187224 */ /* 0x000fe200078e0007 */
[----:B------:R-:W2:Y:S03]  /*25780*/  LDL.LU R4, [R1+0x2c8] ;  /* 0x0002c80001047983 */ /* 0x000ea60000300800 */
[----:B------:R-:W-:-:S02]  /*25790*/  @!P2 IMAD.MOV R24, RZ, RZ, -R24 ;  /* 0x000000ffff18a224 */ /* 0x000fc400078e0a18 */
[----:B0-----:R-:W-:Y:S02]  /*257a0*/  @P0 IMAD.MOV.U32 R26, RZ, RZ, R3 ;  /* 0x000000ffff1a0224 */ /* 0x001fe400078e0003 */
[----:B------:R-:W-:Y:S02]  /*257b0*/  @P0 IMAD.MOV.U32 R27, RZ, RZ, R6 ;  /* 0x000000ffff1b0224 */ /* 0x000fe400078e0006 */
[--C-:B------:R-:W-:Y:S01]  /*257c0*/  @!P3 IMAD.IADD R0, R0, 0x1, -R9.reuse ;  /* 0x000000010000b824 */ /* 0x100fe200078e0a09 */
[----:B----4-:R-:W-:Y:S01]  /*257d0*/  ISETP.GE.AND P3, PT, R11, RZ, PT ;  /* 0x000000ff0b00720c */ /* 0x010fe20003f66270 */
[----:B------:R-:W-:Y:S01]  /*257e0*/  STL [R1+0x768], R3 ;  /* 0x0007680301007387 */ /* 0x000fe20000100800 */
[----:B------:R-:W-:-:S03]  /*257f0*/  @!P6 IMAD.IADD R2, R2, 0x1, -R9 ;  /* 0x000000010202e824 */ /* 0x000fc600078e0a09 */
[----:B------:R0:W4:Y:S01]  /*25800*/  @P0 LDG.E.U8 R78, desc[UR20][R26.64] ;  /* 0x000000141a4e0981 */ /* 0x000122000c1e1100 */
[----:B------:R-:W-:-:S03]  /*25810*/  ISETP.GT.U32.AND P2, PT, R9, R0, PT ;  /* 0x000000000900720c */ /* 0x000fc60003f44070 */
[----:B------:R1:W-:Y:S04]  /*25820*/  STL [R1+0x764], R6 ;  /* 0x0007640601007387 */ /* 0x0003e80000100800 */
[----:B------:R-:W4:Y:S01]  /*25830*/  LDL R11, [R1+0x1600] ;  /* 0x00160000010b7983 */ /* 0x000f220000100800 */
[C---:B0-----:R-:W-:Y:S02]  /*25840*/  SEL R26, R47.reuse, R25, !P1 ;  /* 0x000000192f1a7207 */ /* 0x041fe40004800000 */
[----:B------:R-:W-:Y:S01]  /*25850*/  SEL R25, R47, R24, !P1 ;  /* 0x000000182f197207 */ /* 0x000fe20004800000 */
[----:B------:R-:W4:Y:S01]  /*25860*/  LDL.LU R93, [R1+0x2d0] ;  /* 0x0002d000015d7983 */ /* 0x000f220000300800 */
[----:B------:R-:W-:Y:S02]  /*25870*/  IMAD.MOV.U32 R24, RZ, RZ, R2 ;  /* 0x000000ffff187224 */ /* 0x000fe400078e0002 */
[----:B------:R-:W-:Y:S01]  /*25880*/  IMAD R26, R26, UR6, RZ ;  /* 0x000000061a1a7c24 */ /* 0x000fe2000f8e02ff */
[----:B-1----:R-:W4:Y:S01]  /*25890*/  LDL.LU R6, [R1+0x2cc] ;  /* 0x0002cc0001067983 */ /* 0x002f220000300800 */
[----:B------:R-:W-:Y:S01]  /*258a0*/  IMAD R25, R25, UR4, RZ ;  /* 0x0000000419197c24 */ /* 0x000fe2000f8e02ff */
[----:B---3--:R-:W-:Y:S01]  /*258b0*/  ISETP.GT.U32.AND P5, PT, R9, R13, PT ;  /* 0x0000000d0900720c */ /* 0x008fe20003fa4070 */
[----:B------:R-:W-:Y:S01]  /*258c0*/  @!P3 IMAD.MOV R24, RZ, RZ, -R24 ;  /* 0x000000ffff18b224 */ /* 0x000fe200078e0a18 */
[-C--:B------:R-:W-:Y:S01]  /*258d0*/  IADD3 R7, P6, PT, R26, R8.reuse, RZ ;  /* 0x000000081a077210 */ /* 0x080fe20007fde0ff */
[----:B------:R-:W-:Y:S01]  /*258e0*/  @!P2 IMAD.IADD R0, R0, 0x1, -R9 ;  /* 0x000000010000a824 */ /* 0x000fe200078e0a09 */
[----:B------:R-:W-:Y:S01]  /*258f0*/  IADD3 R2, P3, PT, R25, R8, RZ ;  /* 0x0000000819027210 */ /* 0x000fe20007f7e0ff */
[----:B------:R-:W0:Y:S02]  /*25900*/  LDCU UR4, c[0x0][0x3b0] ;  /* 0x00007600ff0477ac */ /* 0x000e240008000800 */
[----:B------:R-:W-:Y:S01]  /*25910*/  STL [R1+0x770], R7 ;  /* 0x0007700701007387 */ /* 0x000fe20000100800 */
[----:B------:R-:W-:Y:S01]  /*25920*/  PRMT R77, RZ, 0x7610, R77 ;  /* 0x00007610ff4d7816 */ /* 0x000fe2000000004d */
[----:B------:R-:W1:Y:S02]  /*25930*/  LDCU UR6, c[0x0][0x3b0] ;  /* 0x00007600ff0677ac */ /* 0x000e640008000800 */
[----:B------:R3:W-:Y:S01]  /*25940*/  STL [R1+0x798], R2 ;  /* 0x0007980201007387 */ /* 0x0007e20000100800 */
[----:B--2---:R-:W-:-:S03]  /*25950*/  ISETP.GE.AND P2, PT, R12, RZ, PT ;  /* 0x000000ff0c00720c */ /* 0x004fc60003f46270 */
[----:B------:R-:W2:Y:S01]  /*25960*/  LDL R12, [R1+0x15fc] ;  /* 0x0015fc00010c7983 */ /* 0x000ea20000100800 */
[-C--:B------:R-:W-:Y:S02]  /*25970*/  LEA.HI.X.SX32 R27, R26, R5.reuse, 0x1, P6 ;  /* 0x000000051a1b7211 */ /* 0x080fe400030f0eff */
[----:B------:R-:W-:Y:S02]  /*25980*/  LEA.HI.X.SX32 R3, R25, R5, 0x1, P3 ;  /* 0x0000000519037211 */ /* 0x000fe400018f0eff */
[----:B------:R-:W-:Y:S01]  /*25990*/  SEL R26, R47, R24, !P1 ;  /* 0x000000182f1a7207 */ /* 0x000fe20004800000 */
[----:B------:R-:W-:Y:S02]  /*259a0*/  @P0 IMAD.MOV.U32 R24, RZ, RZ, R7 ;  /* 0x000000ffff180224 */ /* 0x000fe400078e0007 */
[----:B------:R-:W-:Y:S02]  /*259b0*/  @P0 IMAD.MOV.U32 R25, RZ, RZ, R27 ;  /* 0x000000ffff190224 */ /* 0x000fe400078e001b */
[----:B------:R-:W-:Y:S01]  /*259c0*/  @!P5 IMAD.IADD R13, R13, 0x1, -R9 ;  /* 0x000000010d0dd824 */ /* 0x000fe200078e0a09 */
[----:B------:R-:W-:-:S02]  /*259d0*/  PRMT R76, RZ, 0x7610, R76 ;  /* 0x00007610ff4c7816 */ /* 0x000fc4000000004c */
[----:B------:R0:W2:Y:S02]  /*259e0*/  @P0 LDG.E.U8 R77, desc[UR20][R24.64] ;  /* 0x00000014184d0981 */ /* 0x0000a4000c1e1100 */
[----:B------:R-:W-:Y:S01]  /*259f0*/  ISETP.GT.U32.AND P5, PT, R9, R13, PT ;  /* 0x0000000d0900720c */ /* 0x000fe20003fa4070 */
[----:B0-----:R-:W-:Y:S02]  /*25a00*/  @P0 IMAD.MOV.U32 R24, RZ, RZ, R2 ;  /* 0x000000ffff180224 */ /* 0x001fe400078e0002 */
[----:B------:R-:W-:-:S05]  /*25a10*/  @P0 IMAD.MOV.U32 R25, RZ, RZ, R3 ;  /* 0x000000ffff190224 */ /* 0x000fca00078e0003 */
[----:B------:R0:W2:Y:S01]  /*25a20*/  @P0 LDG.E.U8 R76, desc[UR20][R24.64] ;  /* 0x00000014184c0981 */ /* 0x0000a2000c1e1100 */
[----:B------:R-:W-:Y:S01]  /*25a30*/  IMAD R26, R26, UR5, RZ ;  /* 0x000000051a1a7c24 */ /* 0x000fe2000f8e02ff */
[----:B------:R-:W-:Y:S02]  /*25a40*/  PRMT R75, RZ, 0x7610, R75 ;  /* 0x00007610ff4b7816 */ /* 0x000fe4000000004b */
[----:B------:R-:W-:Y:S01]  /*25a50*/  ISETP.GT.U32.AND P6, PT, R9, R4, PT ;  /* 0x000000040900720c */ /* 0x000fe20003fc4070 */
[----:B------:R1:W-:Y:S01]  /*25a60*/  STL [R1+0x76c], R27 ;  /* 0x00076c1b01007387 */ /* 0x0003e20000100800 */
[----:B------:R-:W-:Y:S01]  /*25a70*/  @!P5 IMAD.IADD R13, R13, 0x1, -R9 ;  /* 0x000000010d0dd824 */ /* 0x000fe200078e0a09 */
[----:B------:R-:W-:Y:S01]  /*25a80*/  PRMT R74, RZ, 0x7610, R74 ;  /* 0x00007610ff4a7816 */ /* 0x000fe2000000004a */
[----:B0-----:R-:W-:Y:S01]  /*25a90*/  IMAD.MOV.U32 R24, RZ, RZ, R0 ;  /* 0x000000ffff187224 */ /* 0x001fe200078e0000 */
[----:B------:R-:W-:Y:S01]  /*25aa0*/  STL [R1+0x794], R3 ;  /* 0x0007940301007387 */ /* 0x000fe20000100800 */
[----:B------:R-:W0:Y:S02]  /*25ab0*/  LDCU UR5, c[0x0][0x3b0] ;  /* 0x00007600ff0577ac */ /* 0x000e240008000800 */
[----:B------:R-:W-:Y:S01]  /*25ac0*/  @!P2 IMAD.MOV R24, RZ, RZ, -R24 ;  /* 0x000000ffff18a224 */ /* 0x000fe200078e0a18 */
[----:B------:R-:W-:-:S04]  /*25ad0*/  IADD3 R0, P5, PT, R26, R8, RZ ;  /* 0x000000081a007210 */ /* 0x000fc80007fbe0ff */
[----:B------:R-:W-:Y:S01]  /*25ae0*/  SEL R25, R47, R24, !P1 ;  /* 0x000000182f197207 */ /* 0x000fe20004800000 */
[----:B------:R-:W-:Y:S01]  /*25af0*/  @!P6 IMAD.IADD R4, R4, 0x1, -R9 ;  /* 0x000000010404e824 */ /* 0x000fe200078e0a09 */
[----:B----4-:R-:W-:Y:S02]  /*25b00*/  ISETP.GE.AND P3, PT, R11, RZ, PT ;  /* 0x000000ff0b00720c */ /* 0x010fe40003f66270 */
[----:B------:R-:W4:Y:S01]  /*25b10*/  LDL.LU R11, [R1+0x2bc] ;  /* 0x0002bc00010b7983 */ /* 0x000f220000300800 */
[----:B------:R-:W-:Y:S01]  /*25b20*/  ISETP.GT.U32.AND P2, PT, R9, R93, PT ;  /* 0x0000005d0900720c */ /* 0x000fe20003f44070 */
[----:B------:R-:W-:Y:S01]  /*25b30*/  IMAD.MOV.U32 R24, RZ, RZ, R13 ;  /* 0x000000ffff187224 */ /* 0x000fe200078e000d */
[----:B---3--:R-:W-:Y:S01]  /*25b40*/  LEA.HI.X.SX32 R2, R26, R5, 0x1, P5 ;  /* 0x000000051a027211 */ /* 0x008fe200028f0eff */
[----:B------:R-:W-:Y:S01]  /*25b50*/  IMAD R25, R25, UR7, RZ ;  /* 0x0000000719197c24 */ /* 0x000fe2000f8e02ff */
[----:B------:R-:W-:Y:S01]  /*25b60*/  ISETP.GT.U32.AND P6, PT, R9, R4, PT ;  /* 0x000000040900720c */ /* 0x000fe20003fc4070 */
[----:B------:R-:W-:Y:S05]  /*25b70*/  STL [R1+0x7a0], R0 ;  /* 0x0007a00001007387 */ /* 0x000fea0000100800 */
[----:B------:R-:W-:Y:S01]  /*25b80*/  @!P3 IMAD.MOV R24, RZ, RZ, -R24 ;  /* 0x000000ffff18b224 */ /* 0x000fe200078e0a18 */
[----:B------:R3:W-:Y:S01]  /*25b90*/  STL [R1+0x79c], R2 ;  /* 0x00079c0201007387 */ /* 0x0007e20000100800 */
[----:B-1----:R-:W-:-:S02]  /*25ba0*/  @P0 IMAD.MOV.U32 R27, RZ, RZ, R2 ;  /* 0x000000ffff1b0224 */ /* 0x002fc400078e0002 */
[----:B------:R-:W-:Y:S01]  /*25bb0*/  @!P2 IMAD.IADD R93, R93, 0x1, -R9 ;  /* 0x000000015d5da824 */ /* 0x000fe200078e0a09 */
[----:B------:R-:W4:Y:S01]  /*25bc0*/  LDL R13, [R1+0x1648] ;  /* 0x00164800010d7983 */ /* 0x000f220000100800 */
[----:B------:R-:W-:Y:S01]  /*25bd0*/  @P0 IMAD.MOV.U32 R26, RZ, RZ, R0 ;  /* 0x000000ffff1a0224 */ /* 0x000fe200078e0000 */
[----:B------:R-:W-:Y:S01]  /*25be0*/  SEL R24, R47, R24, !P1 ;  /* 0x000000182f187207 */ /* 0x000fe20004800000 */
[----:B------:R-:W1:Y:S01]  /*25bf0*/  LDCU UR7, c[0x0][0x3b0] ;  /* 0x00007600ff0777ac */ /* 0x000e620008000800 */
[----:B------:R-:W4:Y:S01]  /*25c00*/  LDL.LU R7, [R1+0x2a8] ;  /* 0x0002a80001077983 */ /* 0x000f220000300800 */
[----:B---3--:R-:W-:-:S03]  /*25c10*/  IADD3 R2, P3, PT, R25, R8, RZ ;  /* 0x0000000819027210 */ /* 0x008fc60007f7e0ff */
[----:B------:R3:W4:Y:S01]  /*25c20*/  @P0 LDG.E.U8 R75, desc[UR20][R26.64] ;  /* 0x000000141a4b0981 */ /* 0x000722000c1e1100 */
[----:B------:R-:W-:Y:S01]  /*25c30*/  LEA.HI.X.SX32 R3, R25, R5, 0x1, P3 ;  /* 0x0000000519037211 */ /* 0x000fe200018f0eff */
[----:B------:R-:W-:-:S04]  /*25c40*/  @!P6 IMAD.IADD R4, R4, 0x1, -R9 ;  /* 0x000000010404e824 */ /* 0x000fc800078e0a09 */
[----:B------:R-:W-:Y:S02]  /*25c50*/  @P0 IMAD.MOV.U32 R25, RZ, RZ, R3 ;  /* 0x000000ffff190224 */ /* 0x000fe400078e0003 */
[----:B---3--:R-:W-:Y:S01]  /*25c60*/  IMAD R26, R24, UR4, RZ ;  /* 0x00000004181a7c24 */ /* 0x008fe2000f8e02ff */
[----:B------:R-:W-:Y:S01]  /*25c70*/  ISETP.GT.U32.AND P5, PT, R9, R6, PT ;  /* 0x000000060900720c */ /* 0x000fe20003fa4070 */
[----:B------:R-:W-:Y:S01]  /*25c80*/  @P0 IMAD.MOV.U32 R24, RZ, RZ, R2 ;  /* 0x000000ffff180224 */ /* 0x000fe200078e0002 */
[----:B------:R-:W-:Y:S01]  /*25c90*/  PRMT R73, RZ, 0x7610, R73 ;  /* 0x00007610ff497816 */ /* 0x000fe20000000049 */
[----:B------:R-:W3:Y:S03]  /*25ca0*/  LDCU UR4, c[0x0][0x3b0] ;  /* 0x00007600ff0477ac */ /* 0x000ee60008000800 */
[----:B------:R0:W3:Y:S02]  /*25cb0*/  @P0 LDG.E.U8 R74, desc[UR20][R24.64] ;  /* 0x00000014184a0981 */ /* 0x0000e4000c1e1100 */
[----:B0-----:R-:W-:Y:S01]  /*25cc0*/  IMAD.MOV.U32 R24, RZ, RZ, R4 ;  /* 0x000000ffff187224 */ /* 0x001fe200078e0004 */
[----:B--2---:R-:W-:-:S02]  /*25cd0*/  ISETP.GE.AND P2, PT, R12, RZ, PT ;  /* 0x000000ff0c00720c */ /* 0x004fc40003f46270 */
[----:B------:R-:W2:Y:S04]  /*25ce0*/  LDL R12, [R1+0x1660] ;  /* 0x00166000010c7983 */ /* 0x000ea80000100800 */
[----:B------:R0:W-:Y:S04]  /*25cf0*/  STL [R1+0x7a8], R2 ;  /* 0x0007a80201007387 */ /* 0x0001e80000100800 */
[----:B------:R-:W3:Y:S04]  /*25d00*/  LDL.LU R0, [R1+0x2a4] ;  /* 0x0002a40001007983 */ /* 0x000ee80000300800 */
[----:B------:R1:W-:Y:S04]  /*25d10*/  STL [R1+0x7a4], R3 ;  /* 0x0007a40301007387 */ /* 0x0003e80000100800 */
[----:B------:R-:W3:Y:S01]  /*25d20*/  LDL R4, [R1+0x15bc] ;  /* 0x0015bc0001047983 */ /* 0x000ee20000100800 */
[----:B------:R-:W-:-:S02]  /*25d30*/  @!P5 IMAD.IADD R6, R6, 0x1, -R9 ;  /* 0x000000010606d824 */ /* 0x000fc400078e0a09 */
[----:B------:R-:W-:Y:S01]  /*25d40*/  @!P2 IMAD.MOV R24, RZ, RZ, -R24 ;  /* 0x000000ffff18a224 */ /* 0x000fe200078e0a18 */
[C---:B0-----:R-:W-:Y:S02]  /*25d50*/  IADD3 R2, P6, PT, R26.reuse, R8, RZ ;  /* 0x000000081a027210 */ /* 0x041fe40007fde0ff */
[----:B------:R-:W-:Y:S02]  /*25d60*/  ISETP.GT.U32.AND P3, PT, R9, R6, PT ;  /* 0x000000060900720c */ /* 0x000fe40003f64070 */
[----:B-1----:R-:W-:Y:S02]  /*25d70*/  LEA.HI.X.SX32 R3, R26, R5, 0x1, P6 ;  /* 0x000000051a037211 */ /* 0x002fe400030f0eff */
[----:B------:R-:W-:Y:S01]  /*25d80*/  SEL R26, R47, R24, !P1 ;  /* 0x000000182f1a7207 */ /* 0x000fe20004800000 */
[----:B------:R-:W-:Y:S01]  /*25d90*/  STL [R1+0x7b0], R2 ;  /* 0x0007b00201007387 */ /* 0x000fe20000100800 */
[----:B------:R-:W-:-:S03]  /*25da0*/  @P0 IMAD.MOV.U32 R24, RZ, RZ, R2 ;  /* 0x000000ffff180224 */ /* 0x000fc600078e0002 */
[----:B------:R0:W-:Y:S01]  /*25db0*/  STL [R1+0x7ac], R3 ;  /* 0x0007ac0301007387 */ /* 0x0001e20000100800 */
[----:B------:R-:W-:Y:S01]  /*25dc0*/  IMAD R26, R26, UR5, RZ ;  /* 0x000000051a1a7c24 */ /* 0x000fe2000f8e02ff */
[C---:B------:R-:W-:Y:S01]  /*25dd0*/  ISETP.GT.U32.AND P5, PT, R9.reuse, R93, PT ;  /* 0x0000005d0900720c */ /* 0x040fe20003fa4070 */
[----:B------:R-:W-:Y:S01]  /*25de0*/  @P0 IMAD.MOV.U32 R25, RZ, RZ, R3 ;  /* 0x000000ffff190224 */ /* 0x000fe200078e0003 */
[----:B------:R-:W-:Y:S01]  /*25df0*/  PRMT R72, RZ, 0x7610, R72 ;  /* 0x00007610ff487816 */ /* 0x000fe20000000048 */
[----:B------:R-:W-:Y:S01]  /*25e00*/  @!P3 IMAD.IADD R6, R6, 0x1, -R9 ;  /* 0x000000010606b824 */ /* 0x000fe200078e0a09 */
[----:B------:R-:W1:Y:S02]  /*25e10*/  LDCU UR5, c[0x0][0x3b0] ;  /* 0x00007600ff0577ac */ /* 0x000e640008000800 */
[----:B------:R1:W3:Y:S01]  /*25e20*/  @P0 LDG.E.U8 R73, desc[UR20][R24.64] ;  /* 0x0000001418490981 */ /* 0x0002e2000c1e1100 */
[----:B0-----:R-:W-:Y:S02]  /*25e30*/  IADD3 R3, P3, PT, R26, R8, RZ ;  /* 0x000000081a037210 */ /* 0x001fe40007f7e0ff */
[----:B----4-:R-:W-:Y:S01]  /*25e40*/  ISETP.GT.U32.AND P2, PT, R9, R11, PT ;  /* 0x0000000b0900720c */ /* 0x010fe20003f44070 */
[----:B-1----:R-:W-:-:S12]  /*25e50*/  IMAD.MOV.U32 R24, RZ, RZ, R6 ;  /* 0x000000ffff187224 */ /* 0x002fd800078e0006 */
[----:B------:R-:W-:Y:S01]  /*25e60*/  @!P2 IMAD.IADD R11, R11, 0x1, -R9 ;  /* 0x000000010b0ba824 */ /* 0x000fe200078e0a09 */
[----:B------:R-:W-:Y:S02]  /*25e70*/  ISETP.GE.AND P6, PT, R13, RZ, PT ;  /* 0x000000ff0d00720c */ /* 0x000fe40003fc6270 */
[----:B------:R-:W4:Y:S04]  /*25e80*/  LDL R13, [R1+0x15a4] ;  /* 0x0015a400010d7983 */ /* 0x000f280000100800 */
[----:B------:R-:W4:Y:S04]  /*25e90*/  LDL.LU R2, [R1+0x2ac] ;  /* 0x0002ac0001027983 */ /* 0x000f280000300800 */
[----:B------:R-:W-:Y:S01]  /*25ea0*/  STL [R1+0x7d8], R3 ;  /* 0x0007d80301007387 */ /* 0x000fe20000100800 */
[----:B--2---:R-:W-:-:S02]  /*25eb0*/  ISETP.GE.AND P2, PT, R12, RZ, PT ;  /* 0x000000ff0c00720c */ /* 0x004fc40003f46270 */
[----:B------:R-:W-:-:S05]  /*25ec0*/  LEA.HI.X.SX32 R12, R26, R5, 0x1, P3 ;  /* 0x000000051a0c7211 */ /* 0x000fca00018f0eff */
[----:B------:R0:W-:Y:S01]  /*25ed0*/  STL [R1+0x7d4], R12 ;  /* 0x0007d40c01007387 */ /* 0x0001e20000100800 */
[----:B------:R-:W-:-:S05]  /*25ee0*/  @P0 IMAD.MOV.U32 R27, RZ, RZ, R12 ;  /* 0x000000ffff1b0224 */ /* 0x000fca00078e000c */
[----:B------:R-:W-:Y:S01]  /*25ef0*/  @!P2 IMAD.MOV R24, RZ, RZ, -R24 ;  /* 0x000000ffff18a224 */ /* 0x000fe200078e0a18 */
[----:B---3--:R-:W-:Y:S01]  /*25f00*/  ISETP.GE.AND P2, PT, R4, RZ, PT ;  /* 0x000000ff0400720c */ /* 0x008fe20003f46270 */
[----:B0-----:R-:W2:Y:S04]  /*25f10*/  LDL.LU R12, [R1+0x2b0] ;  /* 0x0002b000010c7983 */ /* 0x001ea80000300800 */
[----:B------:R-:W3:Y:S01]  /*25f20*/  LDL R4, [R1+0x15e4] ;  /* 0x0015e40001047983 */ /* 0x000ee20000100800 */
[----:B------:R-:W-:-:S04]  /*25f30*/  @!P5 IMAD.IADD R93, R93, 0x1, -R9 ;  /* 0x000000015d5dd824 */ /* 0x000fc800078e0a09 */
[----:B------:R-:W-:Y:S01]  /*25f40*/  IMAD.MOV.U32 R25, RZ, RZ, R93 ;  /* 0x000000ffff197224 */ /* 0x000fe200078e005d */
[----:B------:R-:W-:-:S03]  /*25f50*/  ISETP.GT.U32.AND P3, PT, R9, R11, PT ;  /* 0x0000000b0900720c */ /* 0x000fc60003f64070 */
[----:B------:R-:W-:Y:S01]  /*25f60*/  @!P6 IMAD.MOV R25, RZ, RZ, -R25 ;  /* 0x000000ffff19e224 */ /* 0x000fe200078e0a19 */
[----:B------:R-:W-:Y:S01]  /*25f70*/  ISETP.GT.U32.AND P6, PT, R9, R0, PT ;  /* 0x000000000900720c */ /* 0x000fe20003fc4070 */
[----:B------:R-:W-:-:S03]  /*25f80*/  @P0 IMAD.MOV.U32 R26, RZ, RZ, R3 ;  /* 0x000000ffff1a0224 */ /* 0x000fc600078e0003 */
[----:B------:R-:W-:Y:S02]  /*25f90*/  SEL R25, R47, R25, !P1 ;  /* 0x000000192f197207 */ /* 0x000fe40004800000 */
[----:B------:R0:W2:Y:S03]  /*25fa0*/  @P0 LDG.E.U8 R72, desc[UR20][R26.64] ;  /* 0x000000141a480981 */ /* 0x0000a6000c1e1100 */
[--C-:B------:R-:W-:Y:S02]  /*25fb0*/  @!P3 IMAD.IADD R11, R11, 0x1, -R9.reuse ;  /* 0x000000010b0bb824 */ /* 0x100fe400078e0a09 */
[----:B0-----:R-:W-:Y:S01]  /*25fc0*/  IMAD R26, R25, UR4, RZ ;  /* 0x00000004191a7c24 */ /* 0x001fe2000f8e02ff */
[----:B------:R-:W-:Y:S01]  /*25fd0*/  ISETP.GT.U32.AND P5, PT, R9, R7, PT ;  /* 0x000000070900720c */ /* 0x000fe20003fa4070 */
[----:B------:R-:W-:Y:S01]  /*25fe0*/  @!P6 IMAD.IADD R0, R0, 0x1, -R9 ;  /* 0x000000010000e824 */ /* 0x000fe200078e0a09 */
[----:B------:R-:W-:Y:S01]  /*25ff0*/  SEL R24, R47, R24, !P1 ;  /* 0x000000182f187207 */ /* 0x000fe20004800000 */
[----:B------:R-:W-:Y:S01]  /*26000*/  IMAD.MOV.U32 R25, RZ, RZ, R11 ;  /* 0x000000ffff197224 */ /* 0x000fe200078e000b */
[C---:B------:R-:W-:Y:S01]  /*26010*/  IADD3 R6, P6, PT, R26.reuse, R8, RZ ;  /* 0x000000081a067210 */ /* 0x040fe20007fde0ff */
[----:B------:R-:W0:Y:S03]  /*26020*/  LDCU UR4, c[0x0][0x3b0] ;  /* 0x00007600ff0477ac */ /* 0x000e260008000800 */
[----:B------:R-:W-:Y:S01]  /*26030*/  LEA.HI.X.SX32 R11, R26, R5, 0x1, P6 ;  /* 0x000000051a0b7211 */ /* 0x000fe200030f0eff */
[----:B------:R-:W-:Y:S04]  /*26040*/  STL [R1+0x7e0], R6 ;  /* 0x0007e00601007387 */ /* 0x000fe80000100800 */
[----:B------:R1:W-:Y:S01]  /*26050*/  STL [R1+0x7dc], R11 ;  /* 0x0007dc0b01007387 */ /* 0x0003e20000100800 */
[----:B------:R-:W-:-:S02]  /*26060*/  @P0 IMAD.MOV.U32 R27, RZ, RZ, R11 ;  /* 0x000000ffff1b0224 */ /* 0x000fc400078e000b */
[----:B------:R-:W-:Y:S01]  /*26070*/  @!P5 IMAD.IADD R7, R7, 0x1, -R9 ;  /* 0x000000010707d824 */ /* 0x000fe200078e0a09 */
[----:B-1----:R-:W2:Y:S04]  /*26080*/  LDL R11, [R1+0x15f8] ;  /* 0x0015f800010b7983 */ /* 0x002ea80000100800 */
[----:B------:R-:W-:Y:S01]  /*26090*/  ISETP.GT.U32.AND P5, PT, R9, R7, PT ;  /* 0x000000070900720c */ /* 0x000fe20003fa4070 */
[----:B------:R-:W-:Y:S02]  /*260a0*/  IMAD R24, R24, UR5, RZ ;  /* 0x0000000518187c24 */ /* 0x000fe4000f8e02ff */
[----:B------:R-:W-:Y:S02]  /*260b0*/  @!P2 IMAD.MOV R25, RZ, RZ, -R25 ;  /* 0x000000ffff19a224 */ /* 0x000fe400078e0a19 */
[----:B------:R-:W-:Y:S01]  /*260c0*/  @P0 IMAD.MOV.U32 R26, RZ, RZ, R6 ;  /* 0x000000ffff1a0224 */ /* 0x000fe200078e0006 */
[----:B------:R-:W-:Y:S01]  /*260d0*/  IADD3 R3, P2, PT, R24, R8, RZ ;  /* 0x0000000818037210 */ /* 0x000fe20007f5e0ff */
[----:B------:R-:W1:Y:S06]  /*260e0*/  LDCU UR5, c[0x0][0x3b0] ;  /* 0x00007600ff0577ac */ /* 0x000e6c0008000800 */
[----:B------:R-:W-:Y:S01]  /*260f0*/  @!P5 IMAD.IADD R7, R7, 0x1, -R9 ;  /* 0x000000010707d824 */ /* 0x000fe200078e0a09 */
[----:B----4-:R-:W-:-:S02]  /*26100*/  ISETP.GT.U32.AND P5, PT, R9, R2, PT ;  /* 0x000000020900720c */ /* 0x010fc40003fa4070 */
[----:B------:R-:W-:Y:S02]  /*26110*/  LEA.HI.X.SX32 R6, R24, R5, 0x1, P2 ;  /* 0x0000000518067211 */ /* 0x000fe400010f0eff */
[----:B------:R-:W-:Y:S02]  /*26120*/  ISETP.GE.AND P3, PT, R13, RZ, PT ;  /* 0x000000ff0d00720c */ /* 0x000fe40003f66270 */
[----:B------:R-:W4:Y:S04]  /*26130*/  LDL.LU R13, [R1+0x294] ;  /* 0x00029400010d7983 */ /* 0x000f280000300800 */
[----:B------:R0:W-:Y:S03]  /*26140*/  STL [R1+0x7e8], R3 ;  /* 0x0007e80301007387 */ /* 0x0001e60000100800 */
[----:B------:R-:W-:Y:S01]  /*26150*/  @!P5 IMAD.IADD R2, R2, 0x1, -R9 ;  /* 0x000000010202d824 */ /* 0x000fe200078e0a09 */
[----:B------:R0:W-:Y:S01]  /*26160*/  STL [R1+0x7e4], R6 ;  /* 0x0007e40601007387 */ /* 0x0001e20000100800 */
[----:B---3--:R-:W-:-:S03]  /*26170*/  ISETP.GE.AND P5, PT, R4, RZ, PT ;  /* 0x000000ff0400720c */ /* 0x008fc60003fa6270 */
[----:B------:R-:W3:Y:S01]  /*26180*/  LDL R4, [R1+0x1644] ;  /* 0x0016440001047983 */ /* 0x000ee20000100800 */
[----:B------:R-:W-:Y:S02]  /*26190*/  PRMT R71, RZ, 0x7610, R71 ;  /* 0x00007610ff477816 */ /* 0x000fe40000000047 */
[C---:B------:R-:W-:Y:S01]  /*261a0*/  ISETP.GT.U32.AND P6, PT, R9.reuse, R0, PT ;  /* 0x000000000900720c */ /* 0x040fe20003fc4070 */
[----:B------:R-:W-:Y:S01]  /*261b0*/  IMAD.MOV.U32 R24, RZ, RZ, R7 ;  /* 0x000000ffff187224 */ /* 0x000fe200078e0007 */
[----:B------:R-:W-:Y:S01]  /*261c0*/  PRMT R70, RZ, 0x7610, R70 ;  /* 0x00007610ff467816 */ /* 0x000fe20000000046 */
[----:B------:R-:W4:Y:S04]  /*261d0*/  LDL.LU R93, [R1+0x298] ;  /* 0x00029800015d7983 */ /* 0x000f280000300800 */
[----:B------:R0:W4:Y:S01]  /*261e0*/  @P0 LDG.E.U8 R71, desc[UR20][R26.64] ;  /* 0x000000141a470981 */ /* 0x000122000c1e1100 */
[----:B------:R-:W-:Y:S01]  /*261f0*/  @!P3 IMAD.MOV R24, RZ, RZ, -R24 ;  /* 0x000000ffff18b224 */ /* 0x000fe200078e0a18 */
[----:B------:R-:W-:Y:S01]  /*26200*/  ISETP.GT.U32.AND P3, PT, R9, R2, PT ;  /* 0x000000020900720c */ /* 0x000fe20003f64070 */
[----:B0-----:R-:W-:-:S02]  /*26210*/  @P0 IMAD.MOV.U32 R26, RZ, RZ, R3 ;  /* 0x000000ffff1a0224 */ /* 0x001fc400078e0003 */
[----:B------:R-:W-:Y:S02]  /*26220*/  @P0 IMAD.MOV.U32 R27, RZ, RZ, R6 ;  /* 0x000000ffff1b0224 */ /* 0x000fe400078e0006 */
[----:B------:R-:W-:-:S03]  /*26230*/  @!P6 IMAD.IADD R0, R0, 0x1, -R9 ;  /* 0x000000010000e824 */ /* 0x000fc600078e0a09 */
[----:B------:R0:W4:Y:S02]  /*26240*/  @P0 LDG.E.U8 R70, desc[UR20][R26.64] ;  /* 0x000000141a460981 */ /* 0x000124000c1e1100 */
[C---:B0-----:R-:W-:Y:S02]  /*26250*/  SEL R26, R47.reuse, R25, !P1 ;  /* 0x000000192f1a7207 */ /* 0x041fe40004800000 */
[----:B------:R-:W-:Y:S01]  /*26260*/  SEL R25, R47, R24, !P1 ;  /* 0x000000182f197207 */ /* 0x000fe20004800000 */
[----:B------:R-:W-:Y:S02]  /*26270*/  IMAD.MOV.U32 R24, RZ, RZ, R0 ;  /* 0x000000ffff187224 */ /* 0x000fe400078e0000 */
[----:B------:R-:W-:Y:S01]  /*26280*/  IMAD R26, R26, UR6, RZ ;  /* 0x000000061a1a7c24 */ /* 0x000fe2000f8e02ff */
[----:B------:R-:W4:Y:S01]  /*26290*/  LDL.LU R0, [R1+0x28c] ;  /* 0x00028c0001007983 */ /* 0x000f220000300800 */
[----:B------:R-:W-:Y:S01]  /*262a0*/  IMAD R25, R25, UR4, RZ ;  /* 0x0000000419197c24 */ /* 0x000fe2000f8e02ff */
[----:B------:R-:W-:Y:S01]  /*262b0*/  PRMT R69, RZ, 0x7610, R69 ;  /* 0x00007610ff457816 */ /* 0x000fe20000000045 */
[----:B------:R-:W-:Y:S01]  /*262c0*/  @!P5 IMAD.MOV R24, RZ, RZ, -R24 ;  /* 0x000000ffff18d224 */ /* 0x000fe200078e0a18 */
[-C--:B------:R-:W-:Y:S01]  /*262d0*/  IADD3 R7, P6, PT, R26, R8.reuse, RZ ;  /* 0x000000081a077210 */ /* 0x080fe20007fde0ff */
[----:B------:R-:W-:Y:S01]  /*262e0*/  @!P3 IMAD.IADD R2, R2, 0x1, -R9 ;  /* 0x000000010202b824 */ /* 0x000fe200078e0a09 */
[----:B------:R-:W-:Y:S01]  /*262f0*/  IADD3 R3, P5, PT, R25, R8, RZ ;  /* 0x0000000819037210 */ /* 0x000fe20007fbe0ff */
[----:B------:R-:W0:Y:S01]  /*26300*/  LDCU UR4, c[0x0][0x3b0] ;  /* 0x00007600ff0477ac */ /* 0x000e220008000800 */
[----:B--2---:R-:W-:Y:S01]  /*26310*/  ISETP.GE.AND P3, PT, R11, RZ, PT ;  /* 0x000000ff0b00720c */ /* 0x004fe20003f66270 */
[----:B------:R-:W-:Y:S01]  /*26320*/  STL [R1+0x7f0], R7 ;  /* 0x0007f00701007387 */ /* 0x000fe20000100800 */
[----:B------:R-:W-:Y:S01]  /*26330*/  PRMT R68, RZ, 0x7610, R68 ;  /* 0x00007610ff447816 */ /* 0x000fe20000000044 */
[----:B------:R-:W2:Y:S02]  /*26340*/  LDCU UR6, c[0x0][0x3b0] ;  /* 0x00007600ff0677ac */ /* 0x000ea40008000800 */
[----:B------:R0:W-:Y:S04]  /*26350*/  STL [R1+0x818], R3 ;  /* 0x0008180301007387 */ /* 0x0001e80000100800 */
[----:B------:R-:W2:Y:S01]  /*26360*/  LDL R11, [R1+0x162c] ;  /* 0x00162c00010b7983 */ /* 0x000ea20000100800 */
[----:B------:R-:W-:-:S02]  /*26370*/  LEA.HI.X.SX32 R27, R26, R5, 0x1, P6 ;  /* 0x000000051a1b7211 */ /* 0x000fc400030f0eff */
[----:B------:R-:W-:Y:S02]  /*26380*/  LEA.HI.X.SX32 R6, R25, R5, 0x1, P5 ;  /* 0x0000000519067211 */ /* 0x000fe400028f0eff */
[----:B------:R-:W-:Y:S01]  /*26390*/  SEL R26, R47, R24, !P1 ;  /* 0x000000182f1a7207 */ /* 0x000fe20004800000 */
[----:B------:R-:W-:Y:S02]  /*263a0*/  @P0 IMAD.MOV.U32 R24, RZ, RZ, R7 ;  /* 0x000000ffff180224 */ /* 0x000fe400078e0007 */
[----:B------:R-:W-:-:S05]  /*263b0*/  @P0 IMAD.MOV.U32 R25, RZ, RZ, R27 ;  /* 0x000000ffff190224 */ /* 0x000fca00078e001b */
[----:B------:R0:W2:Y:S01]  /*263c0*/  @P0 LDG.E.U8 R69, desc[UR20][R24.64] ;  /* 0x0000001418450981 */ /* 0x0000a2000c1e1100 */
[----:B-1----:R-:W-:Y:S01]  /*263d0*/  IMAD R26, R26, UR5, RZ ;  /* 0x000000051a1a7c24 */ /* 0x002fe2000f8e02ff */
[----:B------:R-:W-:Y:S01]  /*263e0*/  ISETP.GT.U32.AND P2, PT, R9, R12, PT ;  /* 0x0000000c0900720c */ /* 0x000fe20003f44070 */
[----:B------:R-:W1:Y:S01]  /*263f0*/  LDCU UR5, c[0x0][0x3b0] ;  /* 0x00007600ff0577ac */ /* 0x000e620008000800 */
[----:B0-----:R-:W-:Y:S02]  /*26400*/  @P0 IMAD.MOV.U32 R24, RZ, RZ, R3 ;  /* 0x000000ffff180224 */ /* 0x001fe400078e0003 */
[----:B------:R-:W-:-:S05]  /*26410*/  @P0 IMAD.MOV.U32 R25, RZ, RZ, R6 ;  /* 0x000000ffff190224 */ /* 0x000fca00078e0006 */
[----:B------:R0:W2:Y:S02]  /*26420*/  @P0 LDG.E.U8 R68, desc[UR20][R24.64] ;  /* 0x0000001418440981 */ /* 0x0000a4000c1e1100 */
[----:B0-----:R-:W-:-:S04]  /*26430*/  IMAD.MOV.U32 R24, RZ, RZ, R2 ;  /* 0x000000ffff187224 */ /* 0x001fc800078e0002 */
[----:B------:R-:W-:Y:S01]  /*26440*/  @!P3 IMAD.MOV R24, RZ, RZ, -R24 ;  /* 0x000000ffff18b224 */ /* 0x000fe200078e0a18 */
[----:B------:R-:W-:Y:S01]  /*26450*/  IADD3 R3, P3, PT, R26, R8, RZ ;  /* 0x000000081a037210 */ /* 0x000fe20007f7e0ff */
[----:B------:R-:W-:Y:S04]  /*26460*/  STL [R1+0x7ec], R27 ;  /* 0x0007ec1b01007387 */ /* 0x000fe80000100800 */
[----:B------:R-:W-:Y:S04]  /*26470*/  STL [R1+0x814], R6 ;  /* 0x0008140601007387 */ /* 0x000fe80000100800 */
[----:B------:R-:W2:Y:S04]  /*26480*/  LDL.LU R2, [R1+0x288] ;  /* 0x0002880001027983 */ /* 0x000ea80000300800 */
[----:B------:R0:W-:Y:S01]  /*26490*/  STL [R1+0x820], R3 ;  /* 0x0008200301007387 */ /* 0x0001e20000100800 */
[----:B---3--:R-:W-:-:S02]  /*264a0*/  ISETP.GE.AND P5, PT, R4, RZ, PT ;  /* 0x000000ff0400720c */ /* 0x008fc40003fa6270 */
[----:B------:R-:W-:-:S05]  /*264b0*/  LEA.HI.X.SX32 R4, R26, R5, 0x1, P3 ;  /* 0x000000051a047211 */ /* 0x000fca00018f0eff */
[----:B------:R3:W-:Y:S04]  /*264c0*/  STL [R1+0x81c], R4 ;  /* 0x00081c0401007387 */ /* 0x0007e80000100800 */
[----:B------:R-:W2:Y:S01]  /*264d0*/  LDL R7, [R1+0x1670] ;  /* 0x0016700001077983 */ /* 0x000ea20000100800 */
[----:B------:R-:W-:-:S05]  /*264e0*/  @!P2 IMAD.IADD R12, R12, 0x1, -R9 ;  /* 0x000000010c0ca824 */ /* 0x000fca00078e0a09 */
[C---:B------:R-:W-:Y:S02]  /*264f0*/  ISETP.GT.U32.AND P2, PT, R9.reuse, R12, PT ;  /* 0x0000000c0900720c */ /* 0x040fe40003f44070 */
[----:B----4-:R-:W-:Y:S02]  /*26500*/  ISETP.GT.U32.AND P6, PT, R9, R13, PT ;  /* 0x0000000d0900720c */ /* 0x010fe40003fc4070 */
[----:B------:R-:W-:-:S09]  /*26510*/  SEL R25, R47, R24, !P1 ;  /* 0x000000182f197207 */ /* 0x000fd20004800000 */
[--C-:B------:R-:W-:Y:S01]  /*26520*/  @!P2 IMAD.IADD R12, R12, 0x1, -R9.reuse ;  /* 0x000000010c0ca824 */ /* 0x100fe200078e0a09 */
[----:B------:R-:W-:Y:S01]  /*26530*/  ISETP.GT.U32.AND P2, PT, R9, R93, PT ;  /* 0x0000005d0900720c */ /* 0x000fe20003f44070 */
[----:B------:R-:W-:Y:S02]  /*26540*/  @!P6 IMAD.IADD R13, R13, 0x1, -R9 ;  /* 0x000000010d0de824 */ /* 0x000fe400078e0a09 */
[----:B------:R-:W-:Y:S02]  /*26550*/  IMAD.MOV.U32 R24, RZ, RZ, R12 ;  /* 0x000000ffff187224 */ /* 0x000fe400078e000c */
[----:B------:R-:W-:Y:S01]  /*26560*/  IMAD R25, R25, UR7, RZ ;  /* 0x0000000719197c24 */ /* 0x000fe2000f8e02ff */
[----:B------:R-:W-:Y:S01]  /*26570*/  ISETP.GT.U32.AND P6, PT, R9, R13, PT ;  /* 0x0000000d0900720c */ /* 0x000fe20003fc4070 */
[----:B------:R-:W-:Y:S01]  /*26580*/  @!P5 IMAD.MOV R24, RZ, RZ, -R24 ;  /* 0x000000ffff18d224 */ /* 0x000fe200078e0a18 */
[----:B------:R-:W-:Y:S01]  /*26590*/  PRMT R67, RZ, 0x7610, R67 ;  /* 0x00007610ff437816 */ /* 0x000fe20000000043 */
[----:B------:R-:W-:Y:S01]  /*265a0*/  @P0 IMAD.MOV.U32 R26, RZ, RZ, R3 ;  /* 0x000000ffff1a0224 */ /* 0x000fe200078e0003 */
[----:B0-----:R-:W-:Y:S01]  /*265b0*/  IADD3 R3, P5, PT, R25, R8, RZ ;  /* 0x0000000819037210 */ /* 0x001fe20007fbe0ff */
[----:B------:R-:W-:Y:S01]  /*265c0*/  @P0 IMAD.MOV.U32 R27, RZ, RZ, R4 ;  /* 0x000000ffff1b0224 */ /* 0x000fe200078e0004 */
[----:B------:R-:W-:Y:S01]  /*265d0*/  PRMT R66, RZ, 0x7610, R66 ;  /* 0x00007610ff427816 */ /* 0x000fe20000000042 */
[--C-:B------:R-:W-:Y:S01]  /*265e0*/  @!P2 IMAD.IADD R93, R93, 0x1, -R9.reuse ;  /* 0x000000015d5da824 */ /* 0x100fe200078e0a09 */
[----:B---3--:R-:W3:Y:S01]  /*265f0*/  LDL.LU R4, [R1+0x268] ;  /* 0x0002680001047983 */ /* 0x008ee20000300800 */
[----:B------:R-:W-:Y:S01]  /*26600*/  SEL R24, R47, R24, !P1 ;  /* 0x000000182f187207 */ /* 0x000fe20004800000 */
[----:B------:R-:W0:Y:S01]  /*26610*/  LDCU UR7, c[0x0][0x3b0] ;  /* 0x00007600ff0777ac */ /* 0x000e220008000800 */
[----:B------:R-:W-:Y:S01]  /*26620*/  LEA.HI.X.SX32 R6, R25, R5, 0x1, P5 ;  /* 0x0000000519067211 */ /* 0x000fe200028f0eff */
[----:B------:R4:W3:Y:S01]  /*26630*/  @P0 LDG.E.U8 R67, desc[UR20][R26.64] ;  /* 0x000000141a430981 */ /* 0x0008e2000c1e1100 */
[----:B------:R-:W-:Y:S01]  /*26640*/  @!P6 IMAD.IADD R13, R13, 0x1, -R9 ;  /* 0x000000010d0de824 */ /* 0x000fe200078e0a09 */
[----:B--2---:R-:W-:-:S02]  /*26650*/  ISETP.GE.AND P2, PT, R11, RZ, PT ;  /* 0x000000ff0b00720c */ /* 0x004fc40003f46270 */
[----:B------:R-:W2:Y:S01]  /*26660*/  LDL R11, [R1+0x15a0] ;  /* 0x0015a000010b7983 */ /* 0x000ea20000100800 */
[----:B----4-:R-:W-:Y:S01]  /*26670*/  IMAD R26, R24, UR4, RZ ;  /* 0x00000004181a7c24 */ /* 0x010fe2000f8e02ff */
[C---:B------:R-:W-:Y:S01]  /*26680*/  ISETP.GT.U32.AND P3, PT, R9.reuse, R0, PT ;  /* 0x000000000900720c */ /* 0x040fe20003f64070 */
[----:B------:R-:W-:Y:S02]  /*26690*/  @P0 IMAD.MOV.U32 R24, RZ, RZ, R3 ;  /* 0x000000ffff180224 */ /* 0x000fe400078e0003 */
[----:B------:R-:W-:Y:S01]  /*266a0*/  @P0 IMAD.MOV.U32 R25, RZ, RZ, R6 ;  /* 0x000000ffff190224 */ /* 0x000fe200078e0006 */
[----:B------:R4:W-:Y:S01]  /*266b0*/  STL [R1+0x828], R3 ;  /* 0x0008280301007387 */ /* 0x0009e20000100800 */
[----:B------:R-:W-:Y:S01]  /*266c0*/  ISETP.GT.U32.AND P5, PT, R9, R93, PT ;  /* 0x0000005d0900720c */ /* 0x000fe20003fa4070 */
[----:B------:R-:W0:Y:S02]  /*266d0*/  LDCU UR4, c[0x0][0x3b0] ;  /* 0x00007600ff0477ac */ /* 0x000e240008000800 */
[----:B------:R-:W2:Y:S04]  /*266e0*/  LDL.LU R12, [R1+0x264] ;  /* 0x00026400010c7983 */ /* 0x000ea80000300800 */
[----:B------:R1:W2:Y:S04]  /*266f0*/  @P0 LDG.E.U8 R66, desc[UR20][R24.64] ;  /* 0x0000001418420981 */ /* 0x0002a8000c1e1100 */
[----:B------:R0:W-:Y:S01]  /*26700*/  STL [R1+0x824], R6 ;  /* 0x0008240601007387 */ /* 0x0001e20000100800 */
[----:B-1----:R-:W-:-:S03]  /*26710*/  IMAD.MOV.U32 R24, RZ, RZ, R13 ;  /* 0x000000ffff187224 */ /* 0x002fc600078e000d */
[----:B------:R-:W2:Y:S01]  /*26720*/  LDL R13, [R1+0x15e0] ;  /* 0x0015e000010d7983 */ /* 0x000ea20000100800 */
[----:B----4-:R-:W-:-:S04]  /*26730*/  IADD3 R3, P6, PT, R26, R8, RZ ;  /* 0x000000081a037210 */ /* 0x010fc80007fde0ff */
[----:B0-----:R-:W-:Y:S01]  /*26740*/  LEA.HI.X.SX32 R6, R26, R5, 0x1, P6 ;  /* 0x000000051a067211 */ /* 0x001fe200030f0eff */
[----:B------:R-:W-:Y:S04]  /*26750*/  STL [R1+0x830], R3 ;  /* 0x0008300301007387 */ /* 0x000fe80000100800 */
[----:B------:R0:W-:Y:S01]  /*26760*/  STL [R1+0x82c], R6 ;  /* 0x00082c0601007387 */ /* 0x0001e20000100800 */
[----:B------:R-:W-:-:S03]  /*26770*/  ISETP.GE.AND P6, PT, R7, RZ, PT ;  /* 0x000000ff0700720c */ /* 0x000fc60003fc6270 */
[----:B------:R-:W4:Y:S01]  /*26780*/  LDL R7, [R1+0x15c8] ;  /* 0x0015c80001077983 */ /* 0x000f220000100800 */
[----:B------:R-:W-:Y:S02]  /*26790*/  @!P3 IMAD.IADD R0, R0, 0x1, -R9 ;  /* 0x000000010000b824 */ /* 0x000fe400078e0a09 */
[----:B------:R-:W-:Y:S01]  /*267a0*/  @!P2 IMAD.MOV R24, RZ, RZ, -R24 ;  /* 0x000000ffff18a224 */ /* 0x000fe200078e0a18 */
[C---:B------:R-:W-:Y:S02]  /*267b0*/  ISETP.GT.U32.AND P2, PT, R9.reuse, R2, PT ;  /* 0x000000020900720c */ /* 0x040fe40003f44070 */
[----:B------:R-:W-:Y:S02]  /*267c0*/  ISETP.GT.U32.AND P3, PT, R9, R0, PT ;  /* 0x000000000900720c */ /* 0x000fe40003f64070 */
[----:B------:R-:W-:Y:S01]  /*267d0*/  SEL R26, R47, R24, !P1 ;  /* 0x000000182f1a7207 */ /* 0x000fe20004800000 */
[----:B------:R-:W-:Y:S01]  /*267e0*/  @P0 IMAD.MOV.U32 R24, RZ, RZ, R3 ;  /* 0x000000ffff180224 */ /* 0x000fe200078e0003 */
[----:B------:R-:W-:Y:S01]  /*267f0*/  PRMT R65, RZ, 0x7610, R65 ;  /* 0x00007610ff417816 */ /* 0x000fe20000000041 */
[----:B------:R-:W-:-:S02]  /*26800*/  @P0 IMAD.MOV.U32 R25, RZ, RZ, R6 ;  /* 0x000000ffff190224 */ /* 0x000fc400078e0006 */
[----:B------:R-:W-:Y:S01]  /*26810*/  IMAD R26, R26, UR5, RZ ;  /* 0x000000051a1a7c24 */ /* 0x000fe2000f8e02ff */
[----:B0-----:R-:W4:Y:S01]  /*26820*/  LDL.LU R6, [R1+0x26c] ;  /* 0x00026c0001067983 */ /* 0x001f220000300800 */
[----:B------:R-:W-:Y:S01]  /*26830*/  @!P5 IMAD.IADD R93, R93, 0x1, -R9 ;  /* 0x000000015d5dd824 */ /* 0x000fe200078e0a09 */
[----:B------:R-:W-:Y:S01]  /*26840*/  PRMT R63, RZ, 0x7610, R63 ;  /* 0x00007610ff3f7816 */ /* 0x000fe2000000003f */
[--C-:B------:R-:W-:Y:S01]  /*26850*/  @!P2 IMAD.IADD R2, R2, 0x1, -R9.reuse ;  /* 0x000000010202a824 */ /* 0x100fe200078e0a09 */
[----:B------:R0:W4:Y:S01]  /*26860*/  @P0 LDG.E.U8 R65, desc[UR20][R24.64] ;  /* 0x0000001418410981 */ /* 0x000122000c1e1100 */
[----:B------:R-:W-:Y:S01]  /*26870*/  @!P3 IMAD.IADD R0, R0, 0x1, -R9 ;  /* 0x000000010000b824 */ /* 0x000fe200078e0a09 */
[----:B------:R-:W-:Y:S01]  /*26880*/  IADD3 R3, P3, PT, R26, R8, RZ ;  /* 0x000000081a037210 */ /* 0x000fe20007f7e0ff */
[----:B------:R-:W1:Y:S01]  /*26890*/  LDCU UR5, c[0x0][0x3b0] ;  /* 0x00007600ff0577ac */ /* 0x000e620008000800 */
[----:B0-----:R-:W-:Y:S02]  /*268a0*/  IMAD.MOV.U32 R25, RZ, RZ, R93 ;  /* 0x000000ffff197224 */ /* 0x001fe400078e005d */
[----:B------:R-:W-:-:S02]  /*268b0*/  IMAD.MOV.U32 R24, RZ, RZ, R0 ;  /* 0x000000ffff187224 */ /* 0x000fc400078e0000 */
[----:B------:R-:W-:Y:S01]  /*268c0*/  @!P6 IMAD.MOV R25, RZ, RZ, -R25 ;  /* 0x000000ffff19e224 */ /* 0x000fe200078e0a19 */
[----:B------:R-:W-:Y:S01]  /*268d0*/  STL [R1+0x858], R3 ;  /* 0x0008580301007387 */ /* 0x000fe20000100800 */
[----:B---3--:R-:W-:Y:S02]  /*268e0*/  ISETP.GT.U32.AND P5, PT, R9, R4, PT ;  /* 0x000000040900720c */ /* 0x008fe40003fa4070 */
[----:B--2---:R-:W-:Y:S02]  /*268f0*/  ISETP.GE.AND P2, PT, R11, RZ, PT ;  /* 0x000000ff0b00720c */ /* 0x004fe40003f46270 */
[----:B------:R-:W-:Y:S01]  /*26900*/  LEA.HI.X.SX32 R11, R26, R5, 0x1, P3 ;  /* 0x000000051a0b7211 */ /* 0x000fe200018f0eff */
[----:B------:R-:W-:Y:S01]  /*26910*/  @P0 IMAD.MOV.U32 R26, RZ, RZ, R3 ;  /* 0x000000ffff1a0224 */ /* 0x000fe200078e0003 */
[----:B------:R-:W-:-:S03]  /*26920*/  SEL R25, R47, R25, !P1 ;  /* 0x000000192f197207 */ /* 0x000fc60004800000 */
[----:B------:R0:W-:Y:S01]  /*26930*/  STL [R1+0x854], R11 ;  /* 0x0008540b01007387 */ /* 0x0001e20000100800 */
[----:B------:R-:W-:Y:S01]  /*26940*/  ISETP.GT.U32.AND P6, PT, R9, R12, PT ;  /* 0x0000000c0900720c */ /* 0x000fe20003fc4070 */
[----:B------:R-:W-:-:S04]  /*26950*/  @P0 IMAD.MOV.U32 R27, RZ, RZ, R11 ;  /* 0x000000ffff1b0224 */ /* 0x000fc800078e000b */
[----:B------:R-:W-:Y:S01]  /*26960*/  @!P2 IMAD.MOV R24, RZ, RZ, -R24 ;  /* 0x000000ffff18a224 */ /* 0x000fe200078e0a18 */
[----:B------:R-:W-:Y:S01]  /*26970*/  ISETP.GT.U32.AND P3, PT, R9, R2, PT ;  /* 0x000000020900720c */ /* 0x000fe20003f64070 */
[----:B------:R2:W3:Y:S04]  /*26980*/  @P0 LDG.E.U8 R63, desc[UR20][R26.64] ;  /* 0x000000141a3f0981 */ /* 0x0004e8000c1e1100 */
[----:B0-----:R-:W3:Y:S01]  /*26990*/  LDL.LU R11, [R1+0x270] ;  /* 0x00027000010b7983 */ /* 0x001ee20000300800 */
[----:B------:R-:W-:-:S03]  /*269a0*/  ISETP.GE.AND P2, PT, R13, RZ, PT ;  /* 0x000000ff0d00720c */ /* 0x000fc60003f46270 */
[----:B------:R-:W3:Y:S01]  /*269b0*/  LDL R13, [R1+0x1614] ;  /* 0x00161400010d7983 */ /* 0x000ee20000100800 */
[----:B--2---:R-:W-:Y:S02]  /*269c0*/  IMAD R26, R25, UR4, RZ ;  /* 0x00000004191a7c24 */ /* 0x004fe4000f8e02ff */
[--C-:B------:R-:W-:Y:S02]  /*269d0*/  @!P6 IMAD.IADD R12, R12, 0x1, -R9.reuse ;  /* 0x000000010c0ce824 */ /* 0x100fe400078e0a09 */
[--C-:B------:R-:W-:Y:S01]  /*269e0*/  @!P5 IMAD.IADD R4, R4, 0x1, -R9.reuse ;  /* 0x000000010404d824 */ /* 0x100fe200078e0a09 */
[----:B------:R-:W-:Y:S01]  /*269f0*/  IADD3 R0, P6, PT, R26, R8, RZ ;  /* 0x000000081a007210 */ /* 0x000fe20007fde0ff */
[----:B------:R-:W-:Y:S01]  /*26a00*/  @!P3 IMAD.IADD R2, R2, 0x1, -R9 ;  /* 0x000000010202b824 */ /* 0x000fe200078e0a09 */
[----:B------:R-:W-:Y:S01]  /*26a10*/  SEL R24, R47, R24, !P1 ;  /* 0x000000182f187207 */ /* 0x000fe20004800000 */
[----:B------:R-:W0:Y:S01]  /*26a20*/  LDCU UR4, c[0x0][0x3b0] ;  /* 0x00007600ff0477ac */ /* 0x000e220008000800 */
[----:B------:R-:W-:Y:S01]  /*26a30*/  LEA.HI.X.SX32 R3, R26, R5, 0x1, P6 ;  /* 0x000000051a037211 */ /* 0x000fe200030f0eff */
[----:B------:R2:W-:Y:S01]  /*26a40*/  STL [R1+0x860], R0 ;  /* 0x0008600001007387 */ /* 0x0005e20000100800 */
[----:B------:R-:W-:Y:S01]  /*26a50*/  ISETP.GT.U32.AND P5, PT, R9, R4, PT ;  /* 0x000000040900720c */ /* 0x000fe20003fa4070 */
[----:B------:R-:W-:-:S02]  /*26a60*/  @P0 IMAD.MOV.U32 R26, RZ, RZ, R0 ;  /* 0x000000ffff1a0224 */ /* 0x000fc400078e0000 */
[----:B------:R0:W-:Y:S01]  /*26a70*/  STL [R1+0x85c], R3 ;  /* 0x00085c0301007387 */ /* 0x0001e20000100800 */
[----:B------:R-:W-:Y:S02]  /*26a80*/  IMAD.MOV.U32 R25, RZ, RZ, R2 ;  /* 0x000000ffff197224 */ /* 0x000fe400078e0002 */
[----:B-1----:R-:W-:Y:S01]  /*26a90*/  IMAD R24, R24, UR5, RZ ;  /* 0x0000000518187c24 */ /* 0x002fe2000f8e02ff */
[----:B----4-:R-:W-:Y:S01]  /*26aa0*/  ISETP.GE.AND P3, PT, R7, RZ, PT ;  /* 0x000000ff0700720c */ /* 0x010fe20003f66270 */
[----:B--2---:R-:W2:Y:S01]  /*26ab0*/  LDL R0, [R1+0x1628] ;  /* 0x0016280001007983 */ /* 0x004ea20000100800 */
[----:B------:R-:W-:Y:S02]  /*26ac0*/  @!P2 IMAD.MOV R25, RZ, RZ, -R25 ;  /* 0x000000ffff19a224 */ /* 0x000fe400078e0a19 */
[----:B------:R-:W-:Y:S01]  /*26ad0*/  IADD3 R2, P2, PT, R24, R8, RZ ;  /* 0x0000000818027210 */ /* 0x000fe20007f5e0ff */
[----:B------:R-:W-:Y:S01]  /*26ae0*/  @P0 IMAD.MOV.U32 R27, RZ, RZ, R3 ;  /* 0x000000ffff1b0224 */ /* 0x000fe200078e0003 */
[----:B------:R-:W4:Y:S01]  /*26af0*/  LDL.LU R7, [R1+0x258] ;  /* 0x0002580001077983 */ /* 0x000f220000300800 */
[----:B------:R-:W-:Y:S01]  /*26b00*/  @!P5 IMAD.IADD R4, R4, 0x1, -R9 ;  /* 0x000000010404d824 */ /* 0x000fe200078e0a09 */
[----:B0-----:R-:W-:Y:S01]  /*26b10*/  LEA.HI.X.SX32 R3, R24, R5, 0x1, P2 ;  /* 0x0000000518037211 */ /* 0x001fe200010f0eff */
[----:B------:R-:W0:Y:S01]  /*26b20*/  LDCU UR5, c[0x0][0x3b0] ;  /* 0x00007600ff0577ac */ /* 0x000e220008000800 */
[----:B------:R1:W-:Y:S01]  /*26b30*/  STL [R1+0x868], R2 ;  /* 0x0008680201007387 */ /* 0x0003e20000100800 */
[----:B------:R-:W-:-:S03]  /*26b40*/  IMAD.MOV.U32 R24, RZ, RZ, R4 ;  /* 0x000000ffff187224 */ /* 0x000fc600078e0004 */
[----:B------:R0:W-:Y:S04]  /*26b50*/  STL [R1+0x864], R3 ;  /* 0x0008640301007387 */ /* 0x0001e80000100800 */
[----:B------:R-:W4:Y:S01]  /*26b60*/  LDL R4, [R1+0x166c] ;  /* 0x00166c0001047983 */ /* 0x000f220000100800 */
[C---:B------:R-:W-:Y:S02]  /*26b70*/  ISETP.GT.U32.AND P5, PT, R9.reuse, R6, PT ;  /* 0x000000060900720c */ /* 0x040fe40003fa4070 */
[----:B------:R-:W-:Y:S02]  /*26b80*/  PRMT R62, RZ, 0x7610, R62 ;  /* 0x00007610ff3e7816 */ /* 0x000fe4000000003e */
[----:B------:R-:W-:Y:S02]  /*26b90*/  ISETP.GT.U32.AND P6, PT, R9, R12, PT ;  /* 0x0000000c0900720c */ /* 0x000fe40003fc4070 */
[----:B------:R-:W-:-:S02]  /*26ba0*/  PRMT R61, RZ, 0x7610, R61 ;  /* 0x00007610ff3d7816 */ /* 0x000fc4000000003d */
[----:B------:R0:W4:Y:S01]  /*26bb0*/  @P0 LDG.E.U8 R62, desc[UR20][R26.64] ;  /* 0x000000141a3e0981 */ /* 0x000122000c1e1100 */
[----:B------:R-:W-:-:S04]  /*26bc0*/  @!P3 IMAD.MOV R24, RZ, RZ, -R24 ;  /* 0x000000ffff18b224 */ /* 0x000fc800078e0a18 */
[----:B------:R-:W-:Y:S02]  /*26bd0*/  @!P5 IMAD.IADD R6, R6, 0x1, -R9 ;  /* 0x000000010606d824 */ /* 0x000fe400078e0a09 */
[----:B0-----:R-:W-:Y:S02]  /*26be0*/  @P0 IMAD.MOV.U32 R26, RZ, RZ, R2 ;  /* 0x000000ffff1a0224 */ /* 0x001fe400078e0002 */
[----:B------:R-:W-:Y:S01]  /*26bf0*/  @P0 IMAD.MOV.U32 R27, RZ, RZ, R3 ;  /* 0x000000ffff1b0224 */ /* 0x000fe200078e0003 */
[----:B------:R-:W-:Y:S01]  /*26c00*/  ISETP.GT.U32.AND P3, PT, R9, R6, PT ;  /* 0x000000060900720c */ /* 0x000fe20003f64070 */
[----:B------:R-:W-:Y:S01]  /*26c10*/  @!P6 IMAD.IADD R12, R12, 0x1, -R9 ;  /* 0x000000010c0ce824 */ /* 0x000fe200078e0a09 */
[----:B-1----:R-:W4:Y:S04]  /*26c20*/  LDL.LU R2, [R1+0x24c] ;  /* 0x00024c0001027983 */ /* 0x002f280000300800 */
[----:B------:R0:W4:Y:S02]  /*26c30*/  @P0 LDG.E.U8 R61, desc[UR20][R26.64] ;  /* 0x000000141a3d0981 */ /* 0x000124000c1e1100 */
[----:B0-----:R-:W-:-:S02]  /*26c40*/  SEL R26, R47, R25, !P1 ;  /* 0x000000192f1a7207 */ /* 0x001fc40004800000 */
[----:B------:R-:W-:Y:S01]  /*26c50*/  SEL R25, R47, R24, !P1 ;  /* 0x000000182f197207 */ /* 0x000fe20004800000 */
[----:B------:R-:W-:Y:S02]  /*26c60*/  IMAD.MOV.U32 R24, RZ, RZ, R12 ;  /* 0x000000ffff187224 */ /* 0x000fe400078e000c */
[----:B------:R-:W-:Y:S01]  /*26c70*/  IMAD R26, R26, UR6, RZ ;  /* 0x000000061a1a7c24 */ /* 0x000fe2000f8e02ff */
[----:B------:R-:W4:Y:S01]  /*26c80*/  LDL.LU R12, [R1+0x250] ;  /* 0x00025000010c7983 */ /* 0x000f220000300800 */
[----:B------:R-:W-:Y:S01]  /*26c90*/  IMAD R25, R25, UR4, RZ ;  /* 0x0000000419197c24 */ /* 0x000fe2000f8e02ff */
[----:B------:R-:W-:Y:S02]  /*26ca0*/  PRMT R60, RZ, 0x7610, R60 ;  /* 0x00007610ff3c7816 */ /* 0x000fe4000000003c */
[----:B---3--:R-:W-:Y:S01]  /*26cb0*/  ISETP.GE.AND P5, PT, R13, RZ, PT ;  /* 0x000000ff0d00720c */ /* 0x008fe20003fa6270 */
[----:B------:R-:W-:Y:S01]  /*26cc0*/  @!P3 IMAD.IADD R6, R6, 0x1, -R9 ;  /* 0x000000010606b824 */ /* 0x000fe200078e0a09 */
[-C--:B------:R-:W-:Y:S01]  /*26cd0*/  IADD3 R93, P6, PT, R26, R8.reuse, RZ ;  /* 0x000000081a5d7210 */ /* 0x080fe20007fde0ff */
[----:B------:R-:W0:Y:S04]  /*26ce0*/  LDCU UR4, c[0x0][0x3b0] ;  /* 0x00007600ff0477ac */ /* 0x000e280008000800 */
[----:B------:R-:W-:Y:S01]  /*26cf0*/  STL [R1+0x870], R93 ;  /* 0x0008705d01007387 */ /* 0x000fe20000100800 */
[----:B------:R-:W-:Y:S01]  /*26d00*/  ISETP.GT.U32.AND P2, PT, R9, R11, PT ;  /* 0x0000000b0900720c */ /* 0x000fe20003f44070 */
[----:B------:R-:W1:Y:S04]  /*26d10*/  LDCU UR6, c[0x0][0x3b0] ;  /* 0x00007600ff0677ac */ /* 0x000e680008000800 */
[----:B------:R-:W-:Y:S01]  /*26d20*/  @!P5 IMAD.MOV R24, RZ, RZ, -R24 ;  /* 0x000000ffff18d224 */ /* 0x000fe200078e0a18 */
[----:B------:R-:W-:-:S05]  /*26d30*/  IADD3 R3, P5, PT, R25, R8, RZ ;  /* 0x0000000819037210 */ /* 0x000fca0007fbe0ff */
[----:B------:R-:W-:Y:S01]  /*26d40*/  STL [R1+0x898], R3 ;  /* 0x0008980301007387 */ /* 0x000fe20000100800 */
[-C--:B------:R-:W-:Y:S02]  /*26d50*/  LEA.HI.X.SX32 R13, R26, R5.reuse, 0x1, P6 ;  /* 0x000000051a0d7211 */ /* 0x080fe400030f0eff */
[----:B------:R-:W-:-:S03]  /*26d60*/  LEA.HI.X.SX32 R27, R25, R5, 0x1, P5 ;  /* 0x00000005191b7211 */ /* 0x000fc600028f0eff */
[----:B------:R-:W-:Y:S01]  /*26d70*/  @P0 IMAD.MOV.U32 R25, RZ, RZ, R13 ;  /* 0x000000ffff190224 */ /* 0x000fe200078e000d */
[----:B------:R-:W-:Y:S01]  /*26d80*/  SEL R26, R47, R24, !P1 ;  /* 0x000000182f1a7207 */ /* 0x000fe20004800000 */
[----:B------:R-:W-:Y:S02]  /*26d90*/  @P0 IMAD.MOV.U32 R24, RZ, RZ, R93 ;  /* 0x000000ffff180224 */ /* 0x000fe400078e005d */
[----:B------:R-:W-:Y:S01]  /*26da0*/  @!P2 IMAD.IADD R11, R11, 0x1, -R9 ;  /* 0x000000010b0ba824 */ /* 0x000fe200078e0a09 */
[----:B------:R-:W-:Y:S02]  /*26db0*/  PRMT R59, RZ, 0x7610, R59 ;  /* 0x00007610ff3b7816 */ /* 0x000fe4000000003b */
[----:B------:R3:W4:Y:S02]  /*26dc0*/  @P0 LDG.E.U8 R60, desc[UR20][R24.64] ;  /* 0x00000014183c0981 */ /* 0x000724000c1e1100 */
[----:B------:R-:W-:Y:S01]  /*26dd0*/  ISETP.GT.U32.AND P2, PT, R9, R11, PT ;  /* 0x0000000b0900720c */ /* 0x000fe20003f44070 */
[----:B------:R-:W-:Y:S01]  /*26de0*/  IMAD R26, R26, UR5, RZ ;  /* 0x000000051a1a7c24 */ /* 0x000fe2000f8e02ff */
[----:B------:R-:W-:Y:S01]  /*26df0*/  PRMT R58, RZ, 0x7610, R58 ;  /* 0x00007610ff3a7816 */ /* 0x000fe2000000003a */
[----:B------:R-:W0:Y:S01]  /*26e00*/  LDCU UR5, c[0x0][0x3b0] ;  /* 0x00007600ff0577ac */ /* 0x000e220008000800 */
[----:B---3--:R-:W-:-:S02]  /*26e10*/  @P0 IMAD.MOV.U32 R24, RZ, RZ, R3 ;  /* 0x000000ffff180224 */ /* 0x008fc400078e0003 */
[----:B------:R-:W-:-:S05]  /*26e20*/  @P0 IMAD.MOV.U32 R25, RZ, RZ, R27 ;  /* 0x000000ffff190224 */ /* 0x000fca00078e001b */
[----:B------:R3:W4:Y:S02]  /*26e30*/  @P0 LDG.E.U8 R59, desc[UR20][R24.64] ;  /* 0x00000014183b0981 */ /* 0x000724000c1e1100 */
[----:B------:R-:W-:Y:S02]  /*26e40*/  @!P2 IMAD.IADD R11, R11, 0x1, -R9 ;  /* 0x000000010b0ba824 */ /* 0x000fe400078e0a09 */
[----:B---3--:R-:W-:Y:S01]  /*26e50*/  IMAD.MOV.U32 R24, RZ, RZ, R6 ;  /* 0x000000ffff187224 */ /* 0x008fe200078e0006 */
[----:B--2---:R-:W-:Y:S02]  /*26e60*/  ISETP.GE.AND P3, PT, R0, RZ, PT ;  /* 0x000000ff0000720c */ /* 0x004fe40003f66270 */
[----:B------:R-:W2:Y:S04]  /*26e70*/  LDL R0, [R1+0x1654] ;  /* 0x0016540001007983 */ /* 0x000ea80000100800 */
[----:B------:R3:W-:Y:S04]  /*26e80*/  STL [R1+0x86c], R13 ;  /* 0x00086c0d01007387 */ /* 0x0007e80000100800 */
[----:B---3--:R-:W3:Y:S01]  /*26e90*/  LDL.LU R13, [R1+0x1730] ;  /* 0x00173000010d7983 */ /* 0x008ee20000300800 */
[----:B----4-:R-:W-:-:S03]  /*26ea0*/  ISETP.GE.AND P5, PT, R4, RZ, PT ;  /* 0x000000ff0400720c */ /* 0x010fc60003fa6270 */
[----:B------:R4:W-:Y:S04]  /*26eb0*/  STL [R1+0x894], R27 ;  /* 0x0008941b01007387 */ /* 0x0009e80000100800 */
[----:B------:R-:W3:Y:S01]  /*26ec0*/  LDL R4, [R1+0x15b0] ;  /* 0x0015b00001047983 */ /* 0x000ee20000100800 */
[----:B------:R-:W-:Y:S01]  /*26ed0*/  @!P3 IMAD.MOV R24, RZ, RZ, -R24 ;  /* 0x000000ffff18b224 */ /* 0x000fe200078e0a18 */
[C---:B------:R-:W-:Y:S02]  /*26ee0*/  IADD3 R3, P3, PT, R26.reuse, R8, RZ ;  /* 0x000000081a037210 */ /* 0x040fe40007f7e0ff */
[----:B------:R-:W3:Y:S02]  /*26ef0*/  LDL.LU R93, [R1+0x254] ;  /* 0x00025400015d7983 */ /* 0x000ee40000300800 */
[----:B------:R-:W-:-:S02]  /*26f00*/  LEA.HI.X.SX32 R6, R26, R5, 0x1, P3 ;  /* 0x000000051a067211 */ /* 0x000fc400018f0eff */
[----:B------:R-:W-:Y:S01]  /*26f10*/  SEL R25, R47, R24, !P1 ;  /* 0x000000182f197207 */ /* 0x000fe20004800000 */
[----:B------:R0:W-:Y:S01]  /*26f20*/  STL [R1+0x8a0], R3 ;  /* 0x0008a00301007387 */ /* 0x0001e20000100800 */
[----:B------:R-:W-:-:S03]  /*26f30*/  IMAD.MOV.U32 R24, RZ, RZ, R11 ;  /* 0x000000ffff187224 */ /* 0x000fc600078e000b */
[----:B------:R0:W-:Y:S04]  /*26f40*/  STL [R1+0x89c], R6 ;  /* 0x00089c0601007387 */ /* 0x0001e80000100800 */
[----:B------:R-:W3:Y:S01]  /*26f50*/  LDL R11, [R1+0x15c4] ;  /* 0x0015c400010b7983 */ /* 0x000ee20000100800 */
[C---:B------:R-:W-:Y:S02]  /*26f60*/  ISETP.GT.U32.AND P6, PT, R9.reuse, R7, PT ;  /* 0x000000070900720c */ /* 0x040fe40003fc4070 */
[----:B------:R-:W-:Y:S01]  /*26f70*/  ISETP.GT.U32.AND P2, PT, R9, R2, PT ;  /* 0x000000020900720c */ /* 0x000fe20003f44070 */
[----:B------:R-:W-:Y:S02]  /*26f80*/  @!P5 IMAD.MOV R24, RZ, RZ, -R24 ;  /* 0x000000ffff18d224 */ /* 0x000fe400078e0a18 */
[----:B------:R-:W-:Y:S01]  /*26f90*/  IMAD R25, R25, UR7, RZ ;  /* 0x0000000719197c24 */ /* 0x000fe2000f8e02ff */
[----:B------:R-:W-:Y:S01]  /*26fa0*/  PRMT R57, RZ, 0x7610, R57 ;  /* 0x00007610ff397816 */ /* 0x000fe20000000039 */
[----:B------:R-:W-:-:S06]  /*26fb0*/  @P0 IMAD.MOV.U32 R26, RZ, RZ, R3 ;  /* 0x000000ffff1a0224 */ /* 0x000fcc00078e0003 */
[--C-:B------:R-:W-:Y:S02]  /*26fc0*/  @!P6 IMAD.IADD R7, R7, 0x1, -R9.reuse ;  /* 0x000000010707e824 */ /* 0x100fe400078e0a09 */
[----:B------:R-:W-:Y:S01]  /*26fd0*/  @!P2 IMAD.IADD R2, R2, 0x1, -R9 ;  /* 0x000000010202a824 */ /* 0x000fe200078e0a09 */
[----:B------:R-:W-:Y:S01]  /*26fe0*/  SEL R24, R47, R24, !P1 ;  /* 0x000000182f187207 */ /* 0x000fe20004800000 */
[----:B----4-:R-:W-:Y:S01]  /*26ff0*/  @P0 IMAD.MOV.U32 R27, RZ, RZ, R6 ;  /* 0x000000ffff1b0224 */ /* 0x010fe200078e0006 */
[C---:B------:R-:W-:Y:S01]  /*27000*/  ISETP.GT.U32.AND P6, PT, R9.reuse, R7, PT ;  /* 0x000000070900720c */ /* 0x040fe20003fc4070 */
[----:B------:R-:W4:Y:S01]  /*27010*/  LDCU UR7, c[0x0][0x3b0] ;  /* 0x00007600ff0777ac */ /* 0x000f220008000800 */
[----:B------:R-:W-:Y:S02]  /*27020*/  ISETP.GT.U32.AND P3, PT, R9, R12, PT ;  /* 0x0000000c0900720c */ /* 0x000fe40003f64070 */
[C---:B0-----:R-:W-:Y:S01]  /*27030*/  IADD3 R3, P5, PT, R25.reuse, R8, RZ ;  /* 0x0000000819037210 */ /* 0x041fe20007fbe0ff */
[----:B------:R0:W4:Y:S03]  /*27040*/  @P0 LDG.E.U8 R58, desc[UR20][R26.64] ;  /* 0x000000141a3a0981 */ /* 0x000126000c1e1100 */
[----:B------:R-:W-:-:S02]  /*27050*/  LEA.HI.X.SX32 R25, R25, R5, 0x1, P5 ;  /* 0x0000000519197211 */ /* 0x000fc400028f0eff */
[----:B------:R-:W-:Y:S01]  /*27060*/  ISETP.GT.U32.AND P5, PT, R9, R2, PT ;  /* 0x000000020900720c */ /* 0x000fe20003fa4070 */
[----:B0-----:R-:W-:Y:S01]  /*27070*/  IMAD R26, R24, UR4, RZ ;  /* 0x00000004181a7c24 */ /* 0x001fe2000f8e02ff */
[----:B------:R-:W-:Y:S01]  /*27080*/  PRMT R56, RZ, 0x7610, R56 ;  /* 0x00007610ff387816 */ /* 0x000fe20000000038 */
[----:B------:R-:W-:Y:S01]  /*27090*/  @P0 IMAD.MOV.U32 R24, RZ, RZ, R3 ;  /* 0x000000ffff180224 */ /* 0x000fe200078e0003 */
[----:B------:R-:W0:Y:S01]  /*270a0*/  LDCU UR4, c[0x0][0x3b0] ;  /* 0x00007600ff0477ac */ /* 0x000e220008000800 */
[--C-:B------:R-:W-:Y:S02]  /*270b0*/  @!P6 IMAD.IADD R7, R7, 0x1, -R9.reuse ;  /* 0x000000010707e824 */ /* 0x100fe400078e0a09 */
[----:B------:R-:W-:Y:S01]  /*270c0*/  @!P3 IMAD.IADD R12, R12, 0x1, -R9 ;  /* 0x000000010c0cb824 */ /* 0x000fe200078e0a09 */
[----:B------:R1:W4:Y:S02]  /*270d0*/  @P0 LDG.E.U8 R57, desc[UR20][R24.64] ;  /* 0x0000001418390981 */ /* 0x000324000c1e1100 */
[----:B-1----:R-:W-:-:S03]  /*270e0*/  IMAD.MOV.U32 R24, RZ, RZ, R7 ;  /* 0x000000ffff187224 */ /* 0x002fc600078e0007 */
[----:B------:R-:W-:Y:S01]  /*270f0*/  @!P5 IMAD.IADD R2, R2, 0x1, -R9 ;  /* 0x000000010202d824 */ /* 0x000fe200078e0a09 */
[----:B--2---:R-:W-:Y:S02]  /*27100*/  ISETP.GE.AND P2, PT, R0, RZ, PT ;  /* 0x000000ff0000720c */ /* 0x004fe40003f46270 */
[----:B------:R-:W2:Y:S04]  /*27110*/  LDL.LU R0, [R1+0x23c] ;  /* 0x00023c0001007983 */ /* 0x000ea80000300800 */
[----:B------:R1:W-:Y:S04]  /*27120*/  STL [R1+0x8a8], R3 ;  /* 0x0008a80301007387 */ /* 0x0003e80000100800 */
[----:B------:R-:W4:Y:S03]  /*27130*/  LDL.LU R6, [R1+0x238] ;  /* 0x0002380001067983 */ /* 0x000f260000300800 */
[----:B------:R-:W-:Y:S01]  /*27140*/  @!P2 IMAD.MOV R24, RZ, RZ, -R24 ;  /* 0x000000ffff18a224 */ /* 0x000fe200078e0a18 */
[----:B------:R0:W-:Y:S01]  /*27150*/  STL [R1+0x8a4], R25 ;  /* 0x0008a41901007387 */ /* 0x0001e20000100800 */
[----:B-1----:R-:W-:-:S04]  /*27160*/  IADD3 R3, P3, PT, R26, R8, RZ ;  /* 0x000000081a037210 */ /* 0x002fc80007f7e0ff */
[----:B------:R-:W-:Y:S02]  /*27170*/  LEA.HI.X.SX32 R7, R26, R5, 0x1, P3 ;  /* 0x000000051a077211 */ /* 0x000fe400018f0eff */
[----:B---3--:R-:W-:Y:S02]  /*27180*/  ISETP.GE.AND P6, PT, R4, RZ, PT ;  /* 0x000000ff0400720c */ /* 0x008fe40003fc6270 */
[----:B------:R-:W3:Y:S01]  /*27190*/  LDL R4, [R1+0x1610] ;  /* 0x0016100001047983 */ /* 0x000ee20000100800 */
[----:B------:R-:W-:Y:S01]  /*271a0*/  SEL R26, R47, R24, !P1 ;  /* 0x000000182f1a7207 */ /* 0x000fe20004800000 */
[----:B------:R-:W-:Y:S02]  /*271b0*/  @P0 IMAD.MOV.U32 R24, RZ, RZ, R3 ;  /* 0x000000ffff180224 */ /* 0x000fe400078e0003 */
[----:B0-----:R-:W-:Y:S01]  /*271c0*/  @P0 IMAD.MOV.U32 R25, RZ, RZ, R7 ;  /* 0x000000ffff190224 */ /* 0x001fe200078e0007 */
[----:B------:R0:W-:Y:S04]  /*271d0*/  STL [R1+0x8b0], R3 ;  /* 0x0008b00301007387 */ /* 0x0001e80000100800 */
[----:B------:R1:W3:Y:S01]  /*271e0*/  @P0 LDG.E.U8 R56, desc[UR20][R24.64] ;  /* 0x0000001418380981 */ /* 0x0002e2000c1e1100 */
[----:B------:R-:W-:-:S03]  /*271f0*/  ISETP.GT.U32.AND P2, PT, R9, R12, PT ;  /* 0x0000000c0900720c */ /* 0x000fc60003f44070 */
[----:B------:R0:W-:Y:S01]  /*27200*/  STL [R1+0x8ac], R7 ;  /* 0x0008ac0701007387 */ /* 0x0001e20000100800 */
[----:B-1----:R-:W-:-:S03]  /*27210*/  IMAD.MOV.U32 R24, RZ, RZ, R2 ;  /* 0x000000ffff187224 */ /* 0x002fc600078e0002 */
[----:B------:R-:W3:Y:S04]  /*27220*/  LDL R2, [R1+0x15ec] ;  /* 0x0015ec0001027983 */ /* 0x000ee80000100800 */
[----:B0-----:R-:W3:Y:S01]  /*27230*/  LDL.LU R3, [R1+0x240] ;  /* 0x0002400001037983 */ /* 0x001ee20000300800 */
[----:B------:R-:W-:Y:S01]  /*27240*/  IMAD R26, R26, UR5, RZ ;  /* 0x000000051a1a7c24 */ /* 0x000fe2000f8e02ff */
[----:B------:R-:W-:Y:S01]  /*27250*/  ISETP.GE.AND P5, PT, R11, RZ, PT ;  /* 0x000000ff0b00720c */ /* 0x000fe20003fa6270 */
[----:B------:R-:W-:Y:S01]  /*27260*/  @!P2 IMAD.IADD R12, R12, 0x1, -R9 ;  /* 0x000000010c0ca824 */ /* 0x000fe200078e0a09 */
[----:B------:R-:W3:Y:S01]  /*27270*/  LDL.LU R7, [R1+0x234] ;  /* 0x0002340001077983 */ /* 0x000ee20000300800 */
[----:B------:R-:W-:Y:S01]  /*27280*/  @!P6 IMAD.MOV R24, RZ, RZ, -R24 ;  /* 0x000000ffff18e224 */ /* 0x000fe200078e0a18 */
[C---:B------:R-:W-:Y:S01]  /*27290*/  IADD3 R11, P2, PT, R26.reuse, R8, RZ ;  /* 0x000000081a0b7210 */ /* 0x040fe20007f5e0ff */
[----:B------:R-:W0:Y:S03]  /*272a0*/  LDCU UR5, c[0x0][0x3b0] ;  /* 0x00007600ff0577ac */ /* 0x000e260008000800 */
[----:B------:R-:W-:Y:S01]  /*272b0*/  LEA.HI.X.SX32 R27, R26, R5, 0x1, P2 ;  /* 0x000000051a1b7211 */ /* 0x000fe200010f0eff */
[----:B------:R1:W-:Y:S01]  /*272c0*/  STL [R1+0x8d8], R11 ;  /* 0x0008d80b01007387 */ /* 0x0003e20000100800 */
[----:B------:R-:W-:Y:S01]  /*272d0*/  SEL R25, R47, R24, !P1 ;  /* 0x000000182f197207 */ /* 0x000fe20004800000 */
[----:B------:R-:W-:-:S02]  /*272e0*/  IMAD.MOV.U32 R24, RZ, RZ, R12 ;  /* 0x000000ffff187224 */ /* 0x000fc400078e000c */
[----:B------:R-:W3:Y:S01]  /*272f0*/  LDL.LU R12, [R1+0x172c] ;  /* 0x00172c00010c7983 */ /* 0x000ee20000300800 */
[----:B------:R-:W-:-:S03]  /*27300*/  @P0 IMAD.MOV.U32 R26, RZ, RZ, R11 ;  /* 0x000000ffff1a0224 */ /* 0x000fc600078e000b */
[----:B------:R0:W-:Y:S04]  /*27310*/  STL [R1+0x8d4], R27 ;  /* 0x0008d41b01007387 */ /* 0x0001e80000100800 */
[----:B-1----:R-:W3:Y:S01]  /*27320*/  LDL R11, [R1+0x1638] ;  /* 0x00163800010b7983 */ /* 0x002ee20000100800 */
[----:B------:R-:W-:Y:S01]  /*27330*/  ISETP.GT.U32.AND P3, PT, R9, R93, PT ;  /* 0x0000005d0900720c */ /* 0x000fe20003f64070 */
[----:B------:R-:W-:Y:S01]  /*27340*/  @!P5 IMAD.MOV R24, RZ, RZ, -R24 ;  /* 0x000000ffff18d224 */ /* 0x000fe200078e0a18 */
[----:B------:R-:W-:Y:S01]  /*27350*/  PRMT R55, RZ, 0x7610, R55 ;  /* 0x00007610ff377816 */ /* 0x000fe20000000037 */
[----:B------:R-:W-:Y:S01]  /*27360*/  IMAD R25, R25, UR4, RZ ;  /* 0x0000000419197c24 */ /* 0x000fe2000f8e02ff */
[----:B------:R-:W-:Y:S01]  /*27370*/  PRMT R54, RZ, 0x7610, R54 ;  /* 0x00007610ff367816 */ /* 0x000fe20000000036 */
[----:B------:R-:W1:Y:S08]  /*27380*/  LDCU UR4, c[0x0][0x3b0] ;  /* 0x00007600ff0477ac */ /* 0x000e700008000800 */
[----:B------:R-:W-:Y:S01]  /*27390*/  @!P3 IMAD.IADD R93, R93, 0x1, -R9 ;  /* 0x000000015d5db824 */ /* 0x000fe200078e0a09 */
[----:B------:R0:W3:Y:S04]  /*273a0*/  @P0 LDG.E.U8 R55, desc[UR20][R26.64] ;  /* 0x000000141a370981 */ /* 0x0000e8000c1e1100 */
[----:B------:R-:W-:-:S02]  /*273b0*/  ISETP.GT.U32.AND P2, PT, R9, R93, PT ;  /* 0x0000005d0900720c */ /* 0x000fc40003f44070 */
[----:B------:R-:W-:-:S05]  /*273c0*/  SEL R24, R47, R24, !P1 ;  /* 0x000000182f187207 */ /* 0x000fca0004800000 */
[----:B0-----:R-:W-:Y:S01]  /*273d0*/  IMAD R26, R24, UR6, RZ ;  /* 0x00000006181a7c24 */ /* 0x001fe2000f8e02ff */
[----:B------:R-:W-:Y:S01]  /*273e0*/  PRMT R53, RZ, 0x7610, R53 ;  /* 0x00007610ff357816 */ /* 0x000fe20000000035 */
[----:B------:R-:W0:Y:S04]  /*273f0*/  LDCU UR6, c[0x0][0x3b0] ;  /* 0x00007600ff0677ac */ /* 0x000e280008000800 */
[----:B------:R-:W-:Y:S01]  /*27400*/  @!P2 IMAD.IADD R93, R93, 0x1, -R9 ;  /* 0x000000015d5da824 */ /* 0x000fe200078e0a09 */
[----:B------:R-:W-:Y:S02]  /*27410*/  PRMT R52, RZ, 0x7610, R52 ;  /* 0x00007610ff347816 */ /* 0x000fe40000000034 */
[C---:B--2---:R-:W-:Y:S02]  /*27420*/  ISETP.GT.U32.AND P6, PT, R9.reuse, R0, PT ;  /* 0x000000000900720c */ /* 0x044fe40003fc4070 */
[----:B----4-:R-:W-:-:S11]  /*27430*/  ISETP.GT.U32.AND P3, PT, R9, R6, PT ;  /* 0x000000060900720c */ /* 0x010fd60003f64070 */
[----:B------:R-:W-:Y:S01]  /*27440*/  @!P6 IMAD.IADD R0, R0, 0x1, -R9 ;  /* 0x000000010000e824 */ /* 0x000fe200078e0a09 */
[----:B------:R-:W-:-:S04]  /*27450*/  IADD3 R27, P6, PT, R25, R8, RZ ;  /* 0x00000008191b7210 */ /* 0x000fc80007fde0ff */
[----:B------:R-:W-:Y:S01]  /*27460*/  LEA.HI.X.SX32 R25, R25, R5, 0x1, P6 ;  /* 0x0000000519197211 */ /* 0x000fe200030f0eff */
[----:B------:R-:W-:Y:S01]  /*27470*/  @P0 IMAD.MOV.U32 R24, RZ, RZ, R27 ;  /* 0x000000ffff180224 */ /* 0x000fe200078e001b */
[----:B---3--:R-:W-:Y:S01]  /*27480*/  ISETP.GE.AND P5, PT, R4, RZ, PT ;  /* 0x000000ff0400720c */ /* 0x008fe20003fa6270 */
[----:B------:R-:W-:-:S03]  /*27490*/  @!P3 IMAD.IADD R6, R6, 0x1, -R9 ;  /* 0x000000010606b824 */ /* 0x000fc600078e0a09 */
[----:B------:R2:W3:Y:S01]  /*274a0*/  @P0 LDG.E.U8 R54, desc[UR20][R24.64] ;  /* 0x0000001418360981 */ /* 0x0004e2000c1e1100 */
[----:B------:R-:W-:-:S03]  /*274b0*/  ISETP.GT.U32.AND P3, PT, R9, R0, PT ;  /* 0x000000000900720c */ /* 0x000fc60003f64070 */
[----:B------:R-:W4:Y:S04]  /*274c0*/  LDL.LU R4, [R1+0x214] ;  /* 0x0002140001047983 */ /* 0x000f280000300800 */
[----:B------:R-:W-:Y:S01]  /*274d0*/  STL [R1+0x8e0], R27 ;  /* 0x0008e01b01007387 */ /* 0x000fe20000100800 */
[----:B--2---:R-:W-:-:S03]  /*274e0*/  IMAD.MOV.U32 R24, RZ, RZ, R93 ;  /* 0x000000ffff187224 */ /* 0x004fc600078e005d */
[----:B------:R2:W-:Y:S01]  /*274f0*/  STL [R1+0x8dc], R25 ;  /* 0x0008dc1901007387 */ /* 0x0005e20000100800 */
[C---:B------:R-:W-:Y:S01]  /*27500*/  ISETP.GT.U32.AND P2, PT, R9.reuse, R6, PT ;  /* 0x000000060900720c */ /* 0x040fe20003f44070 */
[----:B------:R-:W-:Y:S01]  /*27510*/  @!P5 IMAD.MOV R24, RZ, RZ, -R24 ;  /* 0x000000ffff18d224 */ /* 0x000fe200078e0a18 */
[C---:B--2---:R-:W-:Y:S02]  /*27520*/  IADD3 R25, P6, PT, R26.reuse, R8, RZ ;  /* 0x000000081a197210 */ /* 0x044fe40007fde0ff */
[----:B------:R-:W-:Y:S02]  /*27530*/  ISETP.GT.U32.AND P5, PT, R9, R3, PT ;  /* 0x000000030900720c */ /* 0x000fe40003fa4070 */
[----:B------:R-:W-:Y:S02]  /*27540*/  LEA.HI.X.SX32 R27, R26, R5, 0x1, P6 ;  /* 0x000000051a1b7211 */ /* 0x000fe400030f0eff */
[----:B------:R-:W-:Y:S01]  /*27550*/  SEL R26, R47, R24, !P1 ;  /* 0x000000182f1a7207 */ /* 0x000fe20004800000 */
[----:B------:R2:W-:Y:S01]  /*27560*/  STL [R1+0x8e8], R25 ;  /* 0x0008e81901007387 */ /* 0x0005e20000100800 */
[----:B------:R-:W-:-:S02]  /*27570*/  @P0 IMAD.MOV.U32 R24, RZ, RZ, R25 ;  /* 0x000000ffff180224 */ /* 0x000fc400078e0019 */
[----:B------:R-:W-:Y:S02]  /*27580*/  @!P3 IMAD.IADD R0, R0, 0x1, -R9 ;  /* 0x000000010000b824 */ /* 0x000fe400078e0a09 */
[----:B-1----:R-:W-:Y:S02]  /*27590*/  IMAD R26, R26, UR4, RZ ;  /* 0x000000041a1a7c24 */ /* 0x002fe4000f8e02ff */
[----:B--2---:R-:W-:Y:S02]  /*275a0*/  @P0 IMAD.MOV.U32 R25, RZ, RZ, R27 ;  /* 0x000000ffff190224 */ /* 0x004fe400078e001b */
[--C-:B------:R-:W-:Y:S02]  /*275b0*/  @!P2 IMAD.IADD R6, R6, 0x1, -R9.reuse ;  /* 0x000000010606a824 */ /* 0x100fe400078e0a09 */
[----:B------:R-:W-:Y:S01]  /*275c0*/  @!P5 IMAD.IADD R3, R3, 0x1, -R9 ;  /* 0x000000010303d824 */ /* 0x000fe200078e0a09 */
[----:B------:R1:W2:Y:S01]  /*275d0*/  @P0 LDG.E.U8 R53, desc[UR20][R24.64] ;  /* 0x0000001418350981 */ /* 0x0002a2000c1e1100 */
[----:B------:R-:W-:Y:S01]  /*275e0*/  ISETP.GE.AND P6, PT, R2, RZ, PT ;  /* 0x000000ff0200720c */ /* 0x000fe20003fc6270 */
[----:B------:R-:W0:Y:S02]  /*275f0*/  LDCU UR4, c[0x0][0x3b0] ;  /* 0x00007600ff0477ac */ /* 0x000e240008000800 */
[----:B------:R-:W2:Y:S01]  /*27600*/  LDL.LU R2, [R1+0x21c] ;  /* 0x00021c0001027983 */ /* 0x000ea20000300800 */
[----:B-1----:R-:W-:Y:S01]  /*27610*/  IMAD.MOV.U32 R25, RZ, RZ, R0 ;  /* 0x000000ffff197224 */ /* 0x002fe200078e0000 */
[----:B------:R-:W-:Y:S01]  /*27620*/  IADD3 R0, P5, PT, R26, R8, RZ ;  /* 0x000000081a007210 */ /* 0x000fe20007fbe0ff */
[----:B------:R-:W-:-:S03]  /*27630*/  IMAD.MOV.U32 R24, RZ, RZ, R6 ;  /* 0x000000ffff187224 */ /* 0x000fc600078e0006 */
[----:B------:R-:W-:Y:S01]  /*27640*/  LEA.HI.X.SX32 R6, R26, R5, 0x1, P5 ;  /* 0x000000051a067211 */ /* 0x000fe200028f0eff */
[----:B------:R1:W-:Y:S01]  /*27650*/  STL [R1+0x8e4], R27 ;  /* 0x0008e41b01007387 */ /* 0x0003e20000100800 */
[----:B------:R-:W-:Y:S01]  /*27660*/  @P0 IMAD.MOV.U32 R26, RZ, RZ, R0 ;  /* 0x000000ffff1a0224 */ /* 0x000fe200078e0000 */
[----:B------:R-:W-:Y:S02]  /*27670*/  ISETP.GE.AND P2, PT, R11, RZ, PT ;  /* 0x000000ff0b00720c */ /* 0x000fe40003f46270 */
[----:B------:R-:W3:Y:S01]  /*27680*/  LDL R11, [R1+0x1650] ;  /* 0x00165000010b7983 */ /* 0x000ee20000100800 */
[----:B-1----:R-:W-:-:S03]  /*27690*/  @P0 IMAD.MOV.U32 R27, RZ, RZ, R6 ;  /* 0x000000ffff1b0224 */ /* 0x002fc600078e0006 */
[----:B------:R1:W-:Y:S04]  /*276a0*/  STL [R1+0x8f0], R0 ;  /* 0x0008f00001007387 */ /* 0x0003e80000100800 */
[----:B------:R0:W-:Y:S04]  /*276b0*/  STL [R1+0x8ec], R6 ;  /* 0x0008ec0601007387 */ /* 0x0001e80000100800 */
[----:B------:R0:W3:Y:S04]  /*276c0*/  @P0 LDG.E.U8 R52, desc[UR20][R26.64] ;  /* 0x000000141a340981 */ /* 0x0000e8000c1e1100 */
[----:B-1----:R-:W3:Y:S04]  /*276d0*/  LDL R0, [R1+0x1594] ;  /* 0x0015940001007983 */ /* 0x002ee80000100800 */
[----:B------:R-:W3:Y:S01]  /*276e0*/  LDL R26, [R1+0x15ac] ;  /* 0x0015ac00011a7983 */ /* 0x000ee20000100800 */
[C---:B------:R-:W-:Y:S01]  /*276f0*/  ISETP.GT.U32.AND P3, PT, R9.reuse, R7, PT ;  /* 0x000000070900720c */ /* 0x040fe20003f64070 */
[----:B------:R-:W-:Y:S01]  /*27700*/  @!P6 IMAD.MOV R25, RZ, RZ, -R25 ;  /* 0x000000ffff19e224 */ /* 0x000fe200078e0a19 */
[----:B------:R-:W-:Y:S01]  /*27710*/  ISETP.GT.U32.AND P6, PT, R9, R3, PT ;  /* 0x000000030900720c */ /* 0x000fe20003fc4070 */
[----:B------:R-:W-:-:S03]  /*27720*/  @!P2 IMAD.MOV R24, RZ, RZ, -R24 ;  /* 0x000000ffff18a224 */ /* 0x000fc600078e0a18 */
[C---:B------:R-:W-:Y:S02]  /*27730*/  SEL R25, R47.reuse, R25, !P1 ;  /* 0x000000192f197207 */ /* 0x040fe40004800000 */
[----:B------:R-:W-:-:S05]  /*27740*/  SEL R24, R47, R24, !P1 ;  /* 0x000000182f187207 */ /* 0x000fca0004800000 */
[----:B------:R-:W-:Y:S02]  /*27750*/  @!P3 IMAD.IADD R7, R7, 0x1, -R9 ;  /* 0x000000010707b824 */ /* 0x000fe400078e0a09 */
[----:B------:R-:W-:Y:S01]  /*27760*/  IMAD R25, R25, UR5, RZ ;  /* 0x0000000519197c24 */ /* 0x000fe2000f8e02ff */
[----:B------:R-:W-:Y:S01]  /*27770*/  PRMT R51, RZ, 0x7610, R51 ;  /* 0x00007610ff337816 */ /* 0x000fe20000000033 */
[----:B0-----:R-:W-:Y:S01]  /*27780*/  IMAD R24, R24, UR4, RZ ;  /* 0x0000000418187c24 */ /* 0x001fe2000f8e02ff */
[----:B------:R-:W-:Y:S01]  /*27790*/  ISETP.GT.U32.AND P5, PT, R9, R7, PT ;  /* 0x000000070900720c */ /* 0x000fe20003fa4070 */
[--C-:B------:R-:W-:Y:S01]  /*277a0*/  @!P6 IMAD.IADD R3, R3, 0x1, -R9.reuse ;  /* 0x000000010303e824 */ /* 0x100fe200078e0a09 */
[C---:B------:R-:W-:Y:S01]  /*277b0*/  IADD3 R6, P6, PT, R25.reuse, R8, RZ ;  /* 0x0000000819067210 */ /* 0x040fe20007fde0ff */
[----:B------:R-:W0:Y:S03]  /*277c0*/  LDCU UR4, c[0x0][0x3b0] ;  /* 0x00007600ff0477ac */ /* 0x000e260008000800 */
[----:B------:R-:W-:Y:S01]  /*277d0*/  LEA.HI.X.SX32 R25, R25, R5, 0x1, P6 ;  /* 0x0000000519197211 */ /* 0x000fe200030f0eff */
[----:B------:R1:W-:Y:S01]  /*277e0*/  STL [R1+0x918], R6 ;  /* 0x0009180601007387 */ /* 0x0003e20000100800 */
[----:B------:R-:W-:Y:S01]  /*277f0*/  PRMT R50, RZ, 0x7610, R50 ;  /* 0x00007610ff327816 */ /* 0x000fe20000000032 */
[----:B------:R-:W0:Y:S04]  /*27800*/  LDCU UR5, c[0x0][0x3b0] ;  /* 0x00007600ff0577ac */ /* 0x000e280008000800 */
[----:B------:R-:W-:Y:S01]  /*27810*/  @!P5 IMAD.IADD R7, R7, 0x1, -R9 ;  /* 0x000000010707d824 */ /* 0x000fe200078e0a09 */
[----:B----4-:R-:W-:-:S13]  /*27820*/  ISETP.GT.U32.AND P3, PT, R9, R4, PT ;  /* 0x000000040900720c */ /* 0x010fda0003f64070 */
[--C-:B------:R-:W-:Y:S01]  /*27830*/  @!P3 IMAD.IADD R4, R4, 0x1, -R9.reuse ;  /* 0x000000010404b824 */ /* 0x100fe200078e0a09 */
[----:B------:R-:W-:Y:S02]  /*27840*/  IADD3 R93, P3, PT, R24, R8, RZ ;  /* 0x00000008185d7210 */ /* 0x000fe40007f7e0ff */
[----:B--2---:R-:W-:Y:S02]  /*27850*/  ISETP.GT.U32.AND P2, PT, R9, R2, PT ;  /* 0x000000020900720c */ /* 0x004fe40003f44070 */
[----:B---3--:R-:W-:Y:S02]  /*27860*/  ISETP.GE.AND P6, PT, R11, RZ, PT ;  /* 0x000000ff0b00720c */ /* 0x008fe40003fc6270 */
[----:B------:R-:W2:Y:S04]  /*27870*/  LDL.LU R11, [R1+0x1728] ;  /* 0x00172800010b7983 */ /* 0x000ea80000300800 */
[----:B------:R-:W-:Y:S04]  /*27880*/  STL [R1+0x920], R93 ;  /* 0x0009205d01007387 */ /* 0x000fe80000100800 */
[----:B------:R3:W-:Y:S01]  /*27890*/  STL [R1+0x914], R25 ;  /* 0x0009141901007387 */ /* 0x0007e20000100800 */
[----:B------:R-:W-:Y:S01]  /*278a0*/  @!P2 IMAD.IADD R2, R2, 0x1, -R9 ;  /* 0x000000010202a824 */ /* 0x000fe200078e0a09 */
[----:B------:R-:W-:-:S02]  /*278b0*/  ISETP.GE.AND P5, PT, R26, RZ, PT ;  /* 0x000000ff1a00720c */ /* 0x000fc40003fa6270 */
[----:B------:R-:W-:Y:S01]  /*278c0*/  LEA.HI.X.SX32 R26, R24, R5, 0x1, P3 ;  /* 0x00000005181a7211 */ /* 0x000fe200018f0eff */
[----:B------:R-:W-:Y:S02]  /*278d0*/  @P0 IMAD.MOV.U32 R24, RZ, RZ, R6 ;  /* 0x000000ffff180224 */ /* 0x000fe400078e0006 */
[----:B-1----:R-:W4:Y:S01]  /*278e0*/  LDL R6, [R1+0x15d4] ;  /* 0x0015d40001067983 */ /* 0x002f220000100800 */
[----:B------:R-:W-:-:S03]  /*278f0*/  ISETP.GE.AND P2, PT, R0, RZ, PT ;  /* 0x000000ff0000720c */ /* 0x000fc60003f46270 */
[----:B------:R1:W-:Y:S04]  /*27900*/  STL [R1+0x91c], R26 ;  /* 0x00091c1a01007387 */ /* 0x0003e80000100800 */
[----:B------:R-:W4:Y:S01]  /*27910*/  LDL R0, [R1+0x1344] ;  /* 0x0013440001007983 */ /* 0x000f220000100800 */
[----:B------:R-:W-:-:S03]  /*27920*/  ISETP.GT.U32.AND P3, PT, R9, R4, PT ;  /* 0x000000040900720c */ /* 0x000fc60003f64070 */
[----:B------:R0:W4:Y:S02]  /*27930*/  @P0 LDG.E.U8 R51, desc[UR20][R24.64] ;  /* 0x0000001418330981 */ /* 0x000124000c1e1100 */
[----:B0-----:R-:W-:Y:S02]  /*27940*/  @P0 IMAD.MOV.U32 R24, RZ, RZ, R93 ;  /* 0x000000ffff180224 */ /* 0x001fe400078e005d */
[----:B---3--:R-:W-:-:S05]  /*27950*/  @P0 IMAD.MOV.U32 R25, RZ, RZ, R26 ;  /* 0x000000ffff190224 */ /* 0x008fca00078e001a */
[----:B------:R0:W3:Y:S01]  /*27960*/  @P0 LDG.E.U8 R50, desc[UR20][R24.64] ;  /* 0x0000001418320981 */ /* 0x0000e2000c1e1100 */
[----:B------:R-:W-:Y:S02]  /*27970*/  @!P3 IMAD.IADD R4, R4, 0x1, -R9 ;  /* 0x000000010404b824 */ /* 0x000fe400078e0a09 */
[----:B0-----:R-:W-:Y:S02]  /*27980*/  IMAD.MOV.U32 R25, RZ, RZ, R3 ;  /* 0x000000ffff197224 */ /* 0x001fe400078e0003 */
[----:B------:R-:W-:Y:S02]  /*27990*/  IMAD.MOV.U32 R24, RZ, RZ, R7 ;  /* 0x000000ffff187224 */ /* 0x000fe400078e0007 */
[----:B------:R-:W-:Y:S02]  /*279a0*/  @!P6 IMAD.MOV R25, RZ, RZ, -R25 ;  /* 0x000000ffff19e224 */ /* 0x000fe400078e0a19 */
[----:B------:R-:W-:-:S03]  /*279b0*/  @!P5 IMAD.MOV R24, RZ, RZ, -R24 ;  /* 0x000000ffff18d224 */ /* 0x000fc600078e0a18 */
[C---:B-1----:R-:W-:Y:S02]  /*279c0*/  SEL R26, R47.reuse, R25, !P1 ;  /* 0x000000192f1a7207 */ /* 0x042fe40004800000 */
[----:B------:R-:W-:Y:S01]  /*279d0*/  SEL R25, R47, R24, !P1 ;  /* 0x000000182f197207 */ /* 0x000fe20004800000 */
[----:B------:R-:W-:Y:S02]  /*279e0*/  IMAD.MOV.U32 R24, RZ, RZ, R4 ;  /* 0x000000ffff187224 */ /* 0x000fe400078e0004 */
[----:B------:R-:W3:Y:S01]  /*279f0*/  LDL R4, [R1+0x1340] ;  /* 0x0013400001047983 */ /* 0x000ee20000100800 */
[C---:B------:R-:W-:Y:S01]  /*27a00*/  ISETP.GT.U32.AND P6, PT, R9.reuse, R2, PT ;  /* 0x000000020900720c */ /* 0x040fe20003fc4070 */
[----:B------:R-:W-:Y:S01]  /*27a10*/  IMAD R26, R26, UR6, RZ ;  /* 0x000000061a1a7c24 */ /* 0x000fe2000f8e02ff */
[----:B------:R-:W-:Y:S01]  /*27a20*/  ISETP.GT.U32.AND P3, PT, R9, R12, PT ;  /* 0x0000000c0900720c */ /* 0x000fe20003f64070 */
[----:B------:R-:W-:Y:S01]  /*27a30*/  IMAD R25, R25, UR4, RZ ;  /* 0x0000000419197c24 */ /* 0x000fe2000f8e02ff */
[----:B------:R-:W-:Y:S01]  /*27a40*/  PRMT R49, RZ, 0x7610, R49 ;  /* 0x00007610ff317816 */ /* 0x000fe20000000031 */
[----:B------:R-:W-:Y:S01]  /*27a50*/  @!P2 IMAD.MOV R24, RZ, RZ, -R24 ;  /* 0x000000ffff18a224 */ /* 0x000fe200078e0a18 */
[CC--:B------:R-:W-:Y:S01]  /*27a60*/  IADD3 R7, P2, PT, R26.reuse, R8.reuse, RZ ;  /* 0x000000081a077210 */ /* 0x0c0fe20007f5e0ff */
[----:B------:R-:W0:Y:S03]  /*27a70*/  LDCU UR4, c[0x0][0x3b0] ;  /* 0x00007600ff0477ac */ /* 0x000e260008000800 */
[----:B------:R-:W-:Y:S01]  /*27a80*/  LEA.HI.X.SX32 R93, R26, R5, 0x1, P2 ;  /* 0x000000051a5d7211 */ /* 0x000fe200010f0eff */
[----:B------:R-:W1:Y:S02]  /*27a90*/  LDCU UR6, c[0x0][0x3b0] ;  /* 0x00007600ff0677ac */ /* 0x000e640008000800 */
[----:B------:R-:W-:Y:S01]  /*27aa0*/  @!P6 IMAD.IADD R2, R2, 0x1, -R9 ;  /* 0x000000010202e824 */ /* 0x000fe200078e0a09 */
[----:B------:R-:W-:-:S02]  /*27ab0*/  IADD3 R3, P6, PT, R25, R8, RZ ;  /* 0x0000000819037210 */ /* 0x000fc40007fde0ff */
[----:B------:R-:W-:Y:S01]  /*27ac0*/  SEL R26, R47, R24, !P1 ;  /* 0x000000182f1a7207 */ /* 0x000fe20004800000 */
[----:B------:R-:W-:Y:S01]  /*27ad0*/  @P0 IMAD.MOV.U32 R24, RZ, RZ, R7 ;  /* 0x000000ffff180224 */ /* 0x000fe200078e0007 */
[----:B------:R0:W-:Y:S01]  /*27ae0*/  STL [R1+0x928], R7 ;  /* 0x0009280701007387 */ /* 0x0001e20000100800 */
[----:B------:R-:W-:-:S03]  /*27af0*/  PRMT R48, RZ, 0x7610, R48 ;  /* 0x00007610ff307816 */ /* 0x000fc60000000030 */
[----:B------:R-:W-:Y:S01]  /*27b00*/  STL [R1+0x930], R3 ;  /* 0x0009300301007387 */ /* 0x000fe20000100800 */
[----:B------:R-:W-:Y:S01]  /*27b10*/  IMAD R26, R26, UR5, RZ ;  /* 0x000000051a1a7c24 */ /* 0x000fe2000f8e02ff */
[----:B------:R-:W0:Y:S02]  /*27b20*/  LDCU UR5, c[0x0][0x3b0] ;  /* 0x00007600ff0577ac */ /* 0x000e240008000800 */
[----:B------:R-:W-:Y:S01]  /*27b30*/  STL [R1+0x924], R93 ;  /* 0x0009245d01007387 */ /* 0x000fe20000100800 */
[----:B------:R-:W-:Y:S01]  /*27b40*/  @!P3 IMAD.IADD R12, R12, 0x1, -R9 ;  /* 0x000000010c0cb824 */ /* 0x000fe200078e0a09 */
[----:B--2---:R-:W-:Y:S02]  /*27b50*/  ISETP.GT.U32.AND P5, PT, R9, R11, PT ;  /* 0x0000000b0900720c */ /* 0x004fe40003fa4070 */
[----:B----4-:R-:W-:Y:S02]  /*27b60*/  ISETP.GE.AND P2, PT, R6, RZ, PT ;  /* 0x000000ff0600720c */ /* 0x010fe40003f46270 */
[----:B------:R-:W-:Y:S01]  /*27b70*/  LEA.HI.X.SX32 R6, R25, R5, 0x1, P6 ;  /* 0x0000000519067211 */ /* 0x000fe200030f0eff */
[----:B------:R-:W-:-:S04]  /*27b80*/  @P0 IMAD.MOV.U32 R25, RZ, RZ, R93 ;  /* 0x000000ffff190224 */ /* 0x000fc800078e005d */
[----:B------:R-:W-:Y:S01]  /*27b90*/  STL [R1+0x92c], R6 ;  /* 0x00092c0601007387 */ /* 0x000fe20000100800 */
[----:B------:R-:W-:-:S03]  /*27ba0*/  ISETP.GE.AND P3, PT, R0, RZ, PT ;  /* 0x000000ff0000720c */ /* 0x000fc60003f66270 */
[----:B------:R2:W4:Y:S04]  /*27bb0*/  @P0 LDG.E.U8 R49, desc[UR20][R24.64] ;  /* 0x0000001418310981 */ /* 0x000528000c1e1100 */
[----:B0-----:R-:W4:Y:S01]  /*27bc0*/  LDL R7, [R1+0x1350] ;  /* 0x0013500001077983 */ /* 0x001f220000100800 */
[----:B------:R-:W-:Y:S01]  /*27bd0*/  IADD3 R0, P6, PT, R26, R8, RZ ;  /* 0x000000081a007210 */ /* 0x000fe20007fde0ff */
[----:B--2---:R-:W-:Y:S02]  /*27be0*/  @P0 IMAD.MOV.U32 R24, RZ, RZ, R3 ;  /* 0x000000ffff180224 */ /* 0x004fe400078e0003 */
[----:B------:R-:W-:-:S05]  /*27bf0*/  @P0 IMAD.MOV.U32 R25, RZ, RZ, R6 ;  /* 0x000000ffff190224 */ /* 0x000fca00078e0006 */
[----:B------:R0:W2:Y:S04]  /*27c00*/  @P0 LDG.E.U8 R48, desc[UR20][R24.64] ;  /* 0x0000001418300981 */ /* 0x0000a8000c1e1100 */
[----:B------:R-:W-:Y:S01]  /*27c10*/  STL [R1+0x958], R0 ;  /* 0x0009580001007387 */ /* 0x000fe20000100800 */
[----:B0-----:R-:W-:Y:S01]  /*27c20*/  IMAD.MOV.U32 R24, RZ, RZ, R2 ;  /* 0x000000ffff187224 */ /* 0x001fe200078e0002 */
[----:B------:R-:W-:-:S05]  /*27c30*/  LEA.HI.X.SX32 R2, R26, R5, 0x1, P6 ;  /* 0x000000051a027211 */ /* 0x000fca00030f0eff */
[----:B------:R0:W-:Y:S01]  /*27c40*/  STL [R1+0x954], R2 ;  /* 0x0009540201007387 */ /* 0x0001e20000100800 */
[----:B------:R-:W-:-:S03]  /*27c50*/  @P0 IMAD.MOV.U32 R25, RZ, RZ, R2 ;  /* 0x000000ffff190224 */ /* 0x000fc600078e0002 */
[----:B0-----:R-:W2:Y:S01]  /*27c60*/  LDL R2, [R1+0x1354] ;  /* 0x0013540001027983 */ /* 0x001ea20000100800 */
[----:B------:R-:W-:Y:S02]  /*27c70*/  @!P5 IMAD.IADD R11, R11, 0x1, -R9 ;  /* 0x000000010b0bd824 */ /* 0x000fe400078e0a09 */
[----:B------:R-:W-:-:S03]  /*27c80*/  @!P2 IMAD.MOV R24, RZ, RZ, -R24 ;  /* 0x000000ffff18a224 */ /* 0x000fc600078e0a18 */
[----:B------:R-:W-:Y:S02]  /*27c90*/  ISETP.GT.U32.AND P5, PT, R9, R11, PT ;  /* 0x0000000b0900720c */ /* 0x000fe40003fa4070 */
[----:B------:R-:W-:-:S05]  /*27ca0*/  SEL R24, R47, R24, !P1 ;  /* 0x000000182f187207 */ /* 0x000fca0004800000 */
[----:B------:R-:W-:Y:S01]  /*27cb0*/  IMAD R26, R24, UR7, RZ ;  /* 0x00000007181a7c24 */ /* 0x000fe2000f8e02ff */
[C---:B------:R-:W-:Y:S01]  /*27cc0*/  ISETP.GT.U32.AND P2, PT, R9.reuse, R12, PT ;  /* 0x0000000c0900720c */ /* 0x040fe20003f44070 */
[----:B------:R-:W-:Y:S01]  /*27cd0*/  @P0 IMAD.MOV.U32 R24, RZ, RZ, R0 ;  /* 0x000000ffff180224 */ /* 0x000fe200078e0000 */
[----:B------:R-:W-:Y:S01]  /*27ce0*/  ISETP.GT.U32.AND P6, PT, R9, R13, PT ;  /* 0x0000000d0900720c */ /* 0x000fe20003fc4070 */
[----:B------:R-:W-:Y:S01]  /*27cf0*/  IMAD.HI.U32 R42, R10, R22, RZ ;  /* 0x000000160a2a7227 */ /* 0x000fe200078e00ff */
[----:B------:R-:W-:Y:S01]  /*27d00*/  PRMT R46, RZ, 0x7610, R46 ;  /* 0x00007610ff2e7816 */ /* 0x000fe2000000002e */
[----:B------:R-:W0:Y:S02]  /*27d10*/  LDCU UR7, c[0x0][0x3b0] ;  /* 0x00007600ff0777ac */ /* 0x000e240008000800 */
[----:B------:R-:W-:-:S03]  /*27d20*/  @!P5 IMAD.IADD R11, R11, 0x1, -R9 ;  /* 0x000000010b0bd824 */ /* 0x000fc600078e0a09 */
[----:B------:R0:W2:Y:S01]  /*27d30*/  @P0 LDG.E.U8 R46, desc[UR20][R24.64] ;  /* 0x00000014182e0981 */ /* 0x0000a2000c1e1100 */
[----:B------:R-:W-:Y:S01]  /*27d40*/  @!P3 IMAD.MOV R11, RZ, RZ, -R11 ;  /* 0x000000ffff0bb224 */ /* 0x000fe200078e0a0b */
[----:B------:R-:W-:-:S04]  /*27d50*/  IADD3 R0, P3, PT, R26, R8, RZ ;  /* 0x000000081a007210 */ /* 0x000fc80007f7e0ff */
[----:B------:R-:W-:Y:S01]  /*27d60*/  LEA.HI.X.SX32 R3, R26, R5, 0x1, P3 ;  /* 0x000000051a037211 */ /* 0x000fe200018f0eff */
[----:B------:R0:W-:Y:S01]  /*27d70*/  STL [R1+0x960], R0 ;  /* 0x0009600001007387 */ /* 0x0001e20000100800 */
[----:B---3--:R-:W-:-:S03]  /*27d80*/  ISETP.GE.AND P5, PT, R4, RZ, PT ;  /* 0x000000ff0400720c */ /* 0x008fc60003fa6270 */
[----:B------:R3:W-:Y:S04]  /*27d90*/  STL [R1+0x95c], R3 ;  /* 0x00095c0301007387 */ /* 0x0007e80000100800 */
[----:B------:R-:W2:Y:S01]  /*27da0*/  LDL R4, [R1+0x1348] ;  /* 0x0013480001047983 */ /* 0x000ea20000100800 */
[----:B------:R-:W-:Y:S01]  /*27db0*/  SEL R11, R47, R11, !P1 ;  /* 0x0000000b2f0b7207 */ /* 0x000fe20004800000 */
[--C-:B------:R-:W-:Y:S02]  /*27dc0*/  @!P2 IMAD.IADD R12, R12, 0x1, -R9.reuse ;  /* 0x000000010c0ca824 */ /* 0x100fe400078e0a09 */
[----:B------:R-:W-:Y:S02]  /*27dd0*/  @!P6 IMAD.IADD R13, R13, 0x1, -R9 ;  /* 0x000000010d0de824 */ /* 0x000fe400078e0a09 */
[----:B------:R-:W-:-:S02]  /*27de0*/  IMAD R11, R11, UR4, RZ ;  /* 0x000000040b0b7c24 */ /* 0x000fc4000f8e02ff */
[----:B0-----:R-:W-:Y:S02]  /*27df0*/  @P0 IMAD.MOV.U32 R24, RZ, RZ, R0 ;  /* 0x000000ffff180224 */ /* 0x001fe400078e0000 */
[----:B------:R-:W-:Y:S01]  /*27e00*/  @!P5 IMAD.MOV R12, RZ, RZ, -R12 ;  /* 0x000000ffff0cd224 */ /* 0x000fe200078e0a0c */
[----:B------:R-:W-:Y:S01]  /*27e10*/  IADD3 R0, P6, PT, R11, R8, RZ ;  /* 0x000000080b007210 */ /* 0x000fe20007fde0ff */
[----:B------:R-:W-:Y:S01]  /*27e20*/  @P0 IMAD.MOV.U32 R25, RZ, RZ, R3 ;  /* 0x000000ffff190224 */ /* 0x000fe200078e0003 */
[C---:B------:R-:W-:Y:S01]  /*27e30*/  ISETP.GT.U32.AND P5, PT, R9.reuse, R15, PT ;  /* 0x0000000f0900720c */ /* 0x040fe20003fa4070 */
[----:B------:R-:W0:Y:S01]  /*27e40*/  LDCU UR4, c[0x0][0x3b0] ;  /* 0x00007600ff0477ac */ /* 0x000e220008000800 */
[----:B------:R-:W-:Y:S02]  /*27e50*/  ISETP.GT.U32.AND P3, PT, R9, R13, PT ;  /* 0x0000000d0900720c */ /* 0x000fe40003f64070 */
[----:B---3--:R-:W-:Y:S02]  /*27e60*/  LEA.HI.X.SX32 R3, R11, R5, 0x1, P6 ;  /* 0x000000050b037211 */ /* 0x008fe400030f0eff */
[----:B------:R-:W-:-:S02]  /*27e70*/  SEL R12, R47, R12, !P1 ;  /* 0x0000000c2f0c7207 */ /* 0x000fc40004800000 */
[----:B------:R-:W-:-:S03]  /*27e80*/  PRMT R45, RZ, 0x7610, R45 ;  /* 0x00007610ff2d7816 */ /* 0x000fc6000000002d */
[----:B------:R-:W-:Y:S01]  /*27e90*/  IMAD R12, R12, UR5, RZ ;  /* 0x000000050c0c7c24 */ /* 0x000fe2000f8e02ff */
[----:B------:R3:W-:Y:S01]  /*27ea0*/  STL [R1+0x968], R0 ;  /* 0x0009680001007387 */ /* 0x0007e20000100800 */
[--C-:B------:R-:W-:Y:S01]  /*27eb0*/  @!P5 IMAD.IADD R15, R15, 0x1, -R9.reuse ;  /* 0x000000010f0fd824 */ /* 0x100fe200078e0a09 */
[----:B------:R-:W-:Y:S01]  /*27ec0*/  ISETP.GT.U32.AND P2, PT, R9, R14, PT ;  /* 0x0000000e0900720c */ /* 0x000fe20003f44070 */
[----:B------:R-:W-:Y:S01]  /*27ed0*/  @!P3 IMAD.IADD R13, R13, 0x1, -R9 ;  /* 0x000000010d0db824 */ /* 0x000fe200078e0a09 */
[----:B------:R0:W2:Y:S01]  /*27ee0*/  @P0 LDG.E.U8 R45, desc[UR20][R24.64] ;  /* 0x00000014182d0981 */ /* 0x0000a2000c1e1100 */
[----:B------:R-:W1:Y:S03]  /*27ef0*/  LDCU UR5, c[0x0][0x3b0] ;  /* 0x00007600ff0577ac */ /* 0x000e660008000800 */
[----:B------:R1:W-:Y:S01]  /*27f00*/  STL [R1+0x964], R3 ;  /* 0x0009640301007387 */ /* 0x0003e20000100800 */
[----:B0-----:R-:W-:Y:S01]  /*27f10*/  @P0 IMAD.MOV.U32 R24, RZ, RZ, R0 ;  /* 0x000000ffff180224 */ /* 0x001fe200078e0000 */
[----:B---3--:R-:W-:-:S05]  /*27f20*/  IADD3 R0, P5, PT, R12, R8, RZ ;  /* 0x000000080c007210 */ /* 0x008fca0007fbe0ff */
[----:B------:R0:W-:Y:S01]  /*27f30*/  STL [R1+0x970], R0 ;  /* 0x0009700001007387 */ /* 0x0001e20000100800 */
[----:B------:R-:W-:-:S05]  /*27f40*/  @!P2 IMAD.IADD R14, R14, 0x1, -R9 ;  /* 0x000000010e0ea824 */ /* 0x000fca00078e0a09 */
[----:B------:R-:W-:Y:S01]  /*27f50*/  ISETP.GT.U32.AND P2, PT, R9, R14, PT ;  /* 0x0000000e0900720c */ /* 0x000fe20003f44070 */
[----:B------:R-:W-:Y:S01]  /*27f60*/  @P0 IMAD.MOV.U32 R25, RZ, RZ, R3 ;  /* 0x000000ffff190224 */ /* 0x000fe200078e0003 */
[----:B-1----:R-:W-:-:S11]  /*27f70*/  LEA.HI.X.SX32 R3, R12, R5, 0x1, P5 ;  /* 0x000000050c037211 */ /* 0x002fd600028f0eff */
[----:B------:R-:W-:Y:S01]  /*27f80*/  @!P2 IMAD.IADD R14, R14, 0x1, -R9 ;  /* 0x000000010e0ea824 */ /* 0x000fe200078e0a09 */
[----:B----4-:R-:W-:-:S13]  /*27f90*/  ISETP.GE.AND P6, PT, R7, RZ, PT ;  /* 0x000000ff0700720c */ /* 0x010fda0003fc6270 */
[----:B------:R-:W-:Y:S01]  /*27fa0*/  @!P6 IMAD.MOV R13, RZ, RZ, -R13 ;  /* 0x000000ffff0de224 */ /* 0x000fe200078e0a0d */
[----:B--2---:R-:W-:Y:S02]  /*27fb0*/  ISETP.GE.AND P6, PT, R2, RZ, PT ;  /* 0x000000ff0200720c */ /* 0x004fe40003fc6270 */
[----:B------:R-:W2:Y:S04]  /*27fc0*/  LDL R2, [R1+0x134c] ;  /* 0x00134c0001027983 */ /* 0x000ea80000100800 */
[----:B------:R1:W-:Y:S01]  /*27fd0*/  STL [R1+0x96c], R3 ;  /* 0x00096c0301007387 */ /* 0x0003e20000100800 */
[----:B------:R-:W-:-:S03]  /*27fe0*/  ISETP.GE.AND P2, PT, R4, RZ, PT ;  /* 0x000000ff0400720c */ /* 0x000fc60003f46270 */
[----:B------:R-:W3:Y:S01]  /*27ff0*/  LDL R4, [R1+0x1360] ;  /* 0x0013600001047983 */ /* 0x000ee20000100800 */
[C---:B------:R-:W-:Y:S02]  /*28000*/  ISETP.GT.U32.AND P3, PT, R9.reuse, R15, PT ;  /* 0x0000000f0900720c */ /* 0x040fe40003f64070 */
[----:B------:R-:W-:Y:S01]  /*28010*/  ISETP.GT.U32.AND P5, PT, R9, R16, PT ;  /* 0x000000100900720c */ /* 0x000fe20003fa4070 */
[----:B------:R-:W-:Y:S01]  /*28020*/  @!P6 IMAD.MOV R14, RZ, RZ, -R14 ;  /* 0x000000ffff0ee224 */ /* 0x000fe200078e0a0e */
[----:B------:R-:W-:-:S09]  /*28030*/  SEL R11, R47, R13, !P1 ;  /* 0x0000000d2f0b7207 */ /* 0x000fd20004800000 */
[--C-:B------:R-:W-:Y:S01]  /*28040*/  @!P3 IMAD.IADD R15, R15, 0x1, -R9.reuse ;  /* 0x000000010f0fb824 */ /* 0x100fe200078e0a09 */
[----:B------:R-:W-:Y:S01]  /*28050*/  ISETP.GT.U32.AND P3, PT, R9, R17, PT ;  /* 0x000000110900720c */ /* 0x000fe20003f64070 */
[----:B------:R-:W-:Y:S01]  /*28060*/  IMAD R11, R11, UR4, RZ ;  /* 0x000000040b0b7c24 */ /* 0x000fe2000f8e02ff */
[----:B------:R-:W-:Y:S01]  /*28070*/  SEL R14, R47, R14, !P1 ;  /* 0x0000000e2f0e7207 */ /* 0x000fe20004800000 */
[----:B------:R-:W-:Y:S01]  /*28080*/  @!P5 IMAD.IADD R16, R16, 0x1, -R9 ;  /* 0x000000011010d824 */ /* 0x000fe200078e0a09 */
[----:B------:R-:W-:Y:S01]  /*28090*/  PRMT R43, RZ, 0x7610, R43 ;  /* 0x00007610ff2b7816 */ /* 0x000fe2000000002b */
[----:B------:R-:W-:Y:S01]  /*280a0*/  @P0 IMAD.MOV.U32 R12, RZ, RZ, R0 ;  /* 0x000000ffff0c0224 */ /* 0x000fe200078e0000 */
[----:B0-----:R-:W-:Y:S01]  /*280b0*/  IADD3 R0, P6, PT, R11, R8, RZ ;  /* 0x000000080b007210 */ /* 0x001fe20007fde0ff */
[----:B------:R-:W-:Y:S01]  /*280c0*/  @P0 IMAD.MOV.U32 R13, RZ, RZ, R3 ;  /* 0x000000ffff0d0224 */ /* 0x000fe200078e0003 */
[----:B------:R-:W-:Y:S01]  /*280d0*/  ISETP.GT.U32.AND P5, PT, R9, R16, PT ;  /* 0x000000100900720c */ /* 0x000fe20003fa4070 */
[----:B------:R-:W-:-:S02]  /*280e0*/  IMAD R14, R14, UR5, RZ ;  /* 0x000000050e0e7c24 */ /* 0x000fc4000f8e02ff */
[----:B------:R-:W-:Y:S01]  /*280f0*/  @!P2 IMAD.MOV R15, RZ, RZ, -R15 ;  /* 0x000000ffff0fa224 */ /* 0x000fe200078e0a0f */
[----:B------:R0:W4:Y:S01]  /*28100*/  @P0 LDG.E.U8 R43, desc[UR20][R12.64] ;  /* 0x000000140c2b0981 */ /* 0x000122000c1e1100 */
[----:B------:R-:W-:Y:S01]  /*28110*/  @!P3 IMAD.IADD R17, R17, 0x1, -R9 ;  /* 0x000000011111b824 */ /* 0x000fe200078e0a09 */
[----:B-1----:R-:W-:Y:S01]  /*28120*/  LEA.HI.X.SX32 R3, R11, R5, 0x1, P6 ;  /* 0x000000050b037211 */ /* 0x002fe200030f0eff */
[----:B------:R-:W-:Y:S01]  /*28130*/  IMAD.MOV R42, RZ, RZ, -R42 ;  /* 0x000000ffff2a7224 */ /* 0x000fe200078e0a2a */
[----:B------:R1:W-:Y:S01]  /*28140*/  STL [R1+0x998], R0 ;  /* 0x0009980001007387 */ /* 0x0003e20000100800 */
[----:B------:R-:W-:Y:S01]  /*28150*/  SEL R15, R47, R15, !P1 ;  /* 0x0000000f2f0f7207 */ /* 0x000fe20004800000 */
[----:B------:R-:W2:Y:S01]  /*28160*/  LDCU UR4, c[0x0][0x3b0] ;  /* 0x00007600ff0477ac */ /* 0x000ea20008000800 */
[----:B0-----:R-:W-:Y:S01]  /*28170*/  @P0 IMAD.MOV.U32 R12, RZ, RZ, R0 ;  /* 0x000000ffff0c0224 */ /* 0x001fe200078e0000 */
[----:B------:R-:W-:Y:S01]  /*28180*/  PRMT R41, RZ, 0x7610, R41 ;  /* 0x00007610ff297816 */ /* 0x000fe20000000029 */
[----:B------:R-:W-:Y:S01]  /*28190*/  @!P5 IMAD.IADD R16, R16, 0x1, -R9 ;  /* 0x000000011010d824 */ /* 0x000fe200078e0a09 */
[----:B------:R-:W0:Y:S01]  /*281a0*/  LDCU UR5, c[0x0][0x3b0] ;  /* 0x00007600ff0577ac */ /* 0x000e220008000800 */
[----:B-1----:R-:W-:Y:S01]  /*281b0*/  IADD3 R0, P6, PT, R14, R8, RZ ;  /* 0x000000080e007210 */ /* 0x002fe20007fde0ff */
[----:B------:R-:W-:Y:S01]  /*281c0*/  IMAD R22, R9, R42, R22 ;  /* 0x0000002a09167224 */ /* 0x000fe200078e0216 */
[----:B------:R-:W-:Y:S01]  /*281d0*/  PRMT R42, RZ, 0x7610, R42 ;  /* 0x00007610ff2a7816 */ /* 0x000fe2000000002a */
[----:B------:R-:W-:Y:S01]  /*281e0*/  @P0 IMAD.MOV.U32 R13, RZ, RZ, R3 ;  /* 0x000000ffff0d0224 */ /* 0x000fe200078e0003 */
[----:B------:R-:W-:Y:S01]  /*281f0*/  STL [R1+0x994], R3 ;  /* 0x0009940301007387 */ /* 0x000fe20000100800 */
[----:B------:R-:W-:Y:S01]  /*28200*/  IMAD R15, R15, UR6, RZ ;  /* 0x000000060f0f7c24 */ /* 0x000fe2000f8e02ff */
[----:B--2---:R-:W-:-:S02]  /*28210*/  ISETP.GE.AND P3, PT, R2, RZ, PT ;  /* 0x000000ff0200720c */ /* 0x004fc40003f66270 */
[----:B------:R1:W-:Y:S01]  /*28220*/  STL [R1+0x9a0], R0 ;  /* 0x0009a00001007387 */ /* 0x0003e20000100800 */
[----:B------:R-:W-:Y:S01]  /*28230*/  LEA.HI.X.SX32 R2, R14, R5, 0x1, P6 ;  /* 0x000000050e027211 */ /* 0x000fe200030f0eff */
[----:B------:R-:W2:Y:S02]  /*28240*/  LDCU UR6, c[0x0][0x3b0] ;  /* 0x00007600ff0677ac */ /* 0x000ea40008000800 */
[----:B------:R0:W2:Y:S04]  /*28250*/  @P0 LDG.E.U8 R42, desc[UR20][R12.64] ;  /* 0x000000140c2a0981 */ /* 0x0000a8000c1e1100 */
[----:B------:R1:W-:Y:S04]  /*28260*/  STL [R1+0x99c], R2 ;  /* 0x00099c0201007387 */ /* 0x0003e80000100800 */
[----:B------:R-:W2:Y:S01]  /*28270*/  LDL R93, [R1+0x1358] ;  /* 0x00135800015d7983 */ /* 0x000ea20000100800 */
[----:B------:R-:W-:-:S02]  /*28280*/  @!P3 IMAD.MOV R16, RZ, RZ, -R16 ;  /* 0x000000ffff10b224 */ /* 0x000fc400078e0a10 */
[----:B0-----:R-:W-:Y:S01]  /*28290*/  @P0 IMAD.MOV.U32 R12, RZ, RZ, R0 ;  /* 0x000000ffff0c0224 */ /* 0x001fe200078e0000 */
[----:B-1----:R-:W-:Y:S01]  /*282a0*/  IADD3 R0, P3, PT, R15, R8, RZ ;  /* 0x000000080f007210 */ /* 0x002fe20007f7e0ff */
[----:B------:R-:W-:-:S04]  /*282b0*/  @P0 IMAD.MOV.U32 R13, RZ, RZ, R2 ;  /* 0x000000ffff0d0224 */ /* 0x000fc800078e0002 */
[----:B------:R0:W-:Y:S04]  /*282c0*/  STL [R1+0x9a8], R0 ;  /* 0x0009a80001007387 */ /* 0x0001e80000100800 */
[----:B------:R-:W4:Y:S01]  /*282d0*/  LDL R2, [R1+0x135c] ;  /* 0x00135c0001027983 */ /* 0x000f220000100800 */
[----:B------:R-:W-:Y:S02]  /*282e0*/  LEA.HI.X.SX32 R3, R15, R5, 0x1, P3 ;  /* 0x000000050f037211 */ /* 0x000fe400018f0eff */
[----:B------:R-:W-:Y:S01]  /*282f0*/  ISETP.GT.U32.AND P6, PT, R9, R20, PT ;  /* 0x000000140900720c */ /* 0x000fe20003fc4070 */
[----:B------:R1:W4:Y:S04]  /*28300*/  @P0 LDG.E.U8 R41, desc[UR20][R12.64] ;  /* 0x000000140c290981 */ /* 0x000328000c1e1100 */
[----:B------:R3:W-:Y:S04]  /*28310*/  STL [R1+0x9a4], R3 ;  /* 0x0009a40301007387 */ /* 0x0007e80000100800 */
[----:B------:R-:W4:Y:S01]  /*28320*/  LDL R7, [R1+0x1364] ;  /* 0x0013640001077983 */ /* 0x000f220000100800 */
[----:B-1----:R-:W-:-:S03]  /*28330*/  @P0 IMAD.MOV.U32 R12, RZ, RZ, R0 ;  /* 0x000000ffff0c0224 */ /* 0x002fc600078e0000 */
[----:B0-----:R-:W4:Y:S01]  /*28340*/  LDL R0, [R1+0x1368] ;  /* 0x0013680001007983 */ /* 0x001f220000100800 */
[----:B------:R-:W-:Y:S01]  /*28350*/  @!P6 IMAD.IADD R20, R20, 0x1, -R9 ;  /* 0x000000011414e824 */ /* 0x000fe200078e0a09 */
[----:B---3--:R-:W-:Y:S02]  /*28360*/  ISETP.GE.AND P6, PT, R4, RZ, PT ;  /* 0x000000ff0400720c */ /* 0x008fe40003fc6270 */
[----:B------:R-:W3:Y:S01]  /*28370*/  LDL R4, [R1+0x136c] ;  /* 0x00136c0001047983 */ /* 0x000ee20000100800 */
[C---:B------:R-:W-:Y:S02]  /*28380*/  ISETP.GT.U32.AND P2, PT, R9.reuse, R18, PT ;  /* 0x000000120900720c */ /* 0x040fe40003f44070 */
[----:B------:R-:W-:-:S11]  /*28390*/  ISETP.GT.U32.AND P5, PT, R9, R17, PT ;  /* 0x000000110900720c */ /* 0x000fd60003fa4070 */
[--C-:B------:R-:W-:Y:S01]  /*283a0*/  @!P2 IMAD.IADD R18, R18, 0x1, -R9.reuse ;  /* 0x000000011212a824 */ /* 0x100fe200078e0a09 */
[----:B------:R-:W-:Y:S01]  /*283b0*/  ISETP.GT.U32.AND P2, PT, R9, R19, PT ;  /* 0x000000130900720c */ /* 0x000fe20003f44070 */
[----:B------:R-:W-:-:S03]  /*283c0*/  @!P5 IMAD.IADD R17, R17, 0x1, -R9 ;  /* 0x000000011111d824 */ /* 0x000fc600078e0a09 */
[----:B------:R-:W-:Y:S02]  /*283d0*/  ISETP.GT.U32.AND P5, PT, R9, R18, PT ;  /* 0x000000120900720c */ /* 0x000fe40003fa4070 */
[----:B------:R-:W-:Y:S01]  /*283e0*/  SEL R16, R47, R16, !P1 ;  /* 0x000000102f107207 */ /* 0x000fe20004800000 */
[----:B------:R-:W-:-:S04]  /*283f0*/  @P0 IMAD.MOV.U32 R13, RZ, RZ, R3 ;  /* 0x000000ffff0d0224 */ /* 0x000fc800078e0003 */
[----:B------:R-:W-:Y:S01]  /*28400*/  IMAD R16, R16, UR4, RZ ;  /* 0x0000000410107c24 */ /* 0x000fe2000f8e02ff */
[----:B------:R-:W-:Y:S01]  /*28410*/  ISETP.GT.U32.AND P3, PT, R9, R20, PT ;  /* 0x000000140900720c */ /* 0x000fe20003f64070 */
[----:B------:R-:W-:Y:S01]  /*28420*/  @!P2 IMAD.IADD R19, R19, 0x1, -R9 ;  /* 0x000000011313a824 */ /* 0x000fe200078e0a09 */
[----:B------:R-:W-:Y:S01]  /*28430*/  PRMT R40, RZ, 0x7610, R40 ;  /* 0x00007610ff287816 */ /* 0x000fe20000000028 */
[----:B------:R-:W-:Y:S01]  /*28440*/  @!P6 IMAD.MOV R17, RZ, RZ, -R17 ;  /* 0x000000ffff11e224 */ /* 0x000fe200078e0a11 */
[----:B------:R-:W-:Y:S01]  /*28450*/  IADD3 R3, P6, PT, R16, R8, RZ ;  /* 0x0000000810037210 */ /* 0x000fe20007fde0ff */
[----:B------:R-:W-:Y:S01]  /*28460*/  @!P5 IMAD.IADD R18, R18, 0x1, -R9 ;  /* 0x000000011212d824 */ /* 0x000fe200078e0a09 */
[C---:B------:R-:W-:Y:S01]  /*28470*/  ISETP.GT.U32.AND P2, PT, R9.reuse, R19, PT ;  /* 0x000000130900720c */ /* 0x040fe20003f44070 */
[----:B------:R-:W0:Y:S01]  /*28480*/  LDCU UR4, c[0x0][0x3b0] ;  /* 0x00007600ff0477ac */ /* 0x000e220008000800 */
[----:B------:R-:W-:Y:S01]  /*28490*/  ISETP.GT.U32.AND P5, PT, R9, R22, PT ;  /* 0x000000160900720c */ /* 0x000fe20003fa4070 */
[----:B------:R1:W3:Y:S01]  /*284a0*/  @P0 LDG.E.U8 R40, desc[UR20][R12.64] ;  /* 0x000000140c280981 */ /* 0x0002e2000c1e1100 */
[----:B------:R-:W-:-:S02]  /*284b0*/  LEA.HI.X.SX32 R6, R16, R5, 0x1, P6 ;  /* 0x0000000510067211 */ /* 0x000fc400030f0eff */
[----:B------:R-:W-:Y:S01]  /*284c0*/  SEL R17, R47, R17, !P1 ;  /* 0x000000112f117207 */ /* 0x000fe20004800000 */
[----:B------:R-:W-:-:S04]  /*284d0*/  @!P3 IMAD.IADD R20, R20, 0x1, -R9 ;  /* 0x000000011414b824 */ /* 0x000fc800078e0a09 */
[----:B------:R-:W-:Y:S02]  /*284e0*/  IMAD R17, R17, UR5, RZ ;  /* 0x0000000511117c24 */ /* 0x000fe4000f8e02ff */
[--C-:B------:R-:W-:Y:S01]  /*284f0*/  @!P2 IMAD.IADD R19, R19, 0x1, -R9.reuse ;  /* 0x000000011313a824 */ /* 0x100fe200078e0a09 */
[----:B------:R-:W-:Y:S01]  /*28500*/  ISETP.GT.U32.AND P3, PT, R9, R21, PT ;  /* 0x000000150900720c */ /* 0x000fe20003f64070 */
[----:B------:R-:W-:Y:S01]  /*28510*/  @!P5 IMAD.IADD R22, R22, 0x1, -R9 ;  /* 0x000000011616d824 */ /* 0x000fe200078e0a09 */
[----:B------:R0:W-:Y:S01]  /*28520*/  STL [R1+0x9b0], R3 ;  /* 0x0009b00301007387 */ /* 0x0001e20000100800 */
[----:B-1----:R-:W-:Y:S01]  /*28530*/  @P0 IMAD.MOV.U32 R12, RZ, RZ, R3 ;  /* 0x000000ffff0c0224 */ /* 0x002fe200078e0003 */
[----:B------:R-:W-:Y:S01]  /*28540*/  PRMT R39, RZ, 0x7610, R39 ;  /* 0x00007610ff277816 */ /* 0x000fe20000000027 */
[----:B------:R-:W-:Y:S01]  /*28550*/  @P0 IMAD.MOV.U32 R13, RZ, RZ, R6 ;  /* 0x000000ffff0d0224 */ /* 0x000fe200078e0006 */
[----:B------:R-:W1:Y:S07]  /*28560*/  LDCU UR5, c[0x0][0x3b0] ;  /* 0x00007600ff0577ac */ /* 0x000e6e0008000800 */
[----:B------:R-:W-:Y:S01]  /*28570*/  @!P3 IMAD.IADD R21, R21, 0x1, -R9 ;  /* 0x000000011515b824 */ /* 0x000fe200078e0a09 */
[----:B------:R-:W-:Y:S04]  /*28580*/  STL [R1+0x9ac], R6 ;  /* 0x0009ac0601007387 */ /* 0x000fe80000100800 */
[----:B------:R0:W3:Y:S01]  /*28590*/  @P0 LDG.E.U8 R39, desc[UR20][R12.64] ;  /* 0x000000140c270981 */ /* 0x0000e2000c1e1100 */
[----:B--2---:R-:W-:-:S02]  /*285a0*/  ISETP.GE.AND P6, PT, R93, RZ, PT ;  /* 0x000000ff5d00720c */ /* 0x004fc40003fc6270 */
[----:B----4-:R-:W-:Y:S02]  /*285b0*/  ISETP.GE.AND P2, PT, R2, RZ, PT ;  /* 0x000000ff0200720c */ /* 0x010fe40003f46270 */
[----:B------:R-:W-:-:S09]  /*285c0*/  IADD3 R2, P5, PT, R17, R8, RZ ;  /* 0x0000000811027210 */ /* 0x000fd20007fbe0ff */
[----:B------:R-:W-:Y:S01]  /*285d0*/  @!P6 IMAD.MOV R18, RZ, RZ, -R18 ;  /* 0x000000ffff12e224 */ /* 0x000fe200078e0a12 */
[----:B0-----:R-:W-:Y:S02]  /*285e0*/  LEA.HI.X.SX32 R3, R17, R5, 0x1, P5 ;  /* 0x0000000511037211 */ /* 0x001fe400028f0eff */
[----:B------:R-:W-:Y:S02]  /*285f0*/  ISETP.GT.U32.AND P5, PT, R9, R22, PT ;  /* 0x000000160900720c */ /* 0x000fe40003fa4070 */
[----:B------:R-:W-:Y:S02]  /*28600*/  SEL R18, R47, R18, !P1 ;  /* 0x000000122f127207 */ /* 0x000fe40004800000 */
[----:B------:R-:W-:-:S03]  /*28610*/  ISETP.GE.AND P3, PT, R7, RZ, PT ;  /* 0x000000ff0700720c */ /* 0x000fc60003f66270 */
[----:B------:R-:W-:Y:S02]  /*28620*/  IMAD R18, R18, UR6, RZ ;  /* 0x0000000612127c24 */ /* 0x000fe4000f8e02ff */
[----:B------:R-:W-:Y:S01]  /*28630*/  @!P2 IMAD.MOV R20, RZ, RZ, -R20 ;  /* 0x000000ffff14a224 */ /* 0x000fe200078e0a14 */
[----:B------:R-:W-:Y:S01]  /*28640*/  ISETP.GE.AND P2, PT, R0, RZ, PT ;  /* 0x000000ff0000720c */ /* 0x000fe20003f46270 */
[----:B------:R0:W-:Y:S01]  /*28650*/  STL [R1+0x9d8], R2 ;  /* 0x0009d80201007387 */ /* 0x0001e20000100800 */
[----:B------:R-:W-:Y:S01]  /*28660*/  @P0 IMAD.MOV.U32 R12, RZ, RZ, R2 ;  /* 0x000000ffff0c0224 */ /* 0x000fe200078e0002 */
[----:B------:R-:W-:Y:S01]  /*28670*/  ISETP.GT.U32.AND P6, PT, R9, R21, PT ;  /* 0x000000150900720c */ /* 0x000fe20003fc4070 */
[----:B------:R-:W-:Y:S01]  /*28680*/  @!P5 IMAD.IADD R22, R22, 0x1, -R9 ;  /* 0x000000011616d824 */ /* 0x000fe200078e0a09 */
[C---:B------:R-:W-:Y:S01]  /*28690*/  IADD3 R0, P5, PT, R18.reuse, R8, RZ ;  /* 0x0000000812007210 */ /* 0x040fe20007fbe0ff */
[----:B------:R-:W-:Y:S01]  /*286a0*/  STL [R1+0x9d4], R3 ;  /* 0x0009d40301007387 */ /* 0x000fe20000100800 */
[----:B------:R-:W-:Y:S01]  /*286b0*/  @!P3 IMAD.MOV R19, RZ, RZ, -R19 ;  /* 0x000000ffff13b224 */ /* 0x000fe200078e0a13 */
[----:B------:R-:W-:Y:S01]  /*286c0*/  PRMT R38, RZ, 0x7610, R38 ;  /* 0x00007610ff267816 */ /* 0x000fe20000000026 */
[----:B------:R-:W-:Y:S01]  /*286d0*/  @P0 IMAD.MOV.U32 R13, RZ, RZ, R3 ;  /* 0x000000ffff0d0224 */ /* 0x000fe200078e0003 */
[----:B------:R-:W2:Y:S01]  /*286e0*/  LDCU UR6, c[0x0][0x3b0] ;  /* 0x00007600ff0677ac */ /* 0x000ea20008000800 */
[----:B0-----:R-:W-:Y:S01]  /*286f0*/  LEA.HI.X.SX32 R2, R18, R5, 0x1, P5 ;  /* 0x0000000512027211 */ /* 0x001fe200028f0eff */
[----:B------:R0:W-:Y:S01]  /*28700*/  STL [R1+0x9e0], R0 ;  /* 0x0009e00001007387 */ /* 0x0001e20000100800 */
[----:B---3--:R-:W-:-:S03]  /*28710*/  ISETP.GE.AND P3, PT, R4, RZ, PT ;  /* 0x000000ff0400720c */ /* 0x008fc60003f66270 */
[----:B------:R3:W-:Y:S04]  /*28720*/  STL [R1+0x9dc], R2 ;  /* 0x0009dc0201007387 */ /* 0x0007e80000100800 */
[----:B------:R-:W4:Y:S01]  /*28730*/  LDL R4, [R1+0x1370] ;  /* 0x0013700001047983 */ /* 0x000f220000100800 */
[C---:B------:R-:W-:Y:S01]  /*28740*/  SEL R20, R47.reuse, R20, !P1 ;  /* 0x000000142f147207 */ /* 0x040fe20004800000 */
[----:B------:R-:W-:Y:S01]  /*28750*/  @!P2 IMAD.MOV R22, RZ, RZ, -R22 ;  /* 0x000000ffff16a224 */ /* 0x000fe200078e0a16 */
[C---:B------:R-:W-:Y:S01]  /*28760*/  SEL R19, R47.reuse, R19, !P1 ;  /* 0x000000132f137207 */ /* 0x040fe20004800000 */
[----:B------:R0:W4:Y:S02]  /*28770*/  @P0 LDG.E.U8 R38, desc[UR20][R12.64] ;  /* 0x000000140c260981 */ /* 0x000124000c1e1100 */
[----:B------:R-:W-:Y:S01]  /*28780*/  IMAD R20, R20, UR4, RZ ;  /* 0x0000000414147c24 */ /* 0x000fe2000f8e02ff */
[----:B------:R-:W-:Y:S01]  /*28790*/  SEL R22, R47, R22, !P1 ;  /* 0x000000162f167207 */ /* 0x000fe20004800000 */
[----:B------:R-:W-:Y:S01]  /*287a0*/  @!P6 IMAD.IADD R21, R21, 0x1, -R9 ;  /* 0x000000011515e824 */ /* 0x000fe200078e0a09 */
[----:B------:R-:W-:Y:S01]  /*287b0*/  PRMT R37, RZ, 0x7610, R37 ;  /* 0x00007610ff257816 */ /* 0x000fe20000000025 */
[----:B------:R-:W-:Y:S01]  /*287c0*/  IMAD R19, R19, UR7, RZ ;  /* 0x0000000713137c24 */ /* 0x000fe2000f8e02ff */
[----:B------:R-:W-:Y:S01]  /*287d0*/  PRMT R36, RZ, 0x7610, R36 ;  /* 0x00007610ff247816 */ /* 0x000fe20000000024 */
[----:B0-----:R-:W-:Y:S01]  /*287e0*/  @P0 IMAD.MOV.U32 R12, RZ, RZ, R0 ;  /* 0x000000ffff0c0224 */ /* 0x001fe200078e0000 */
[CC--:B------:R-:W-:Y:S01]  /*287f0*/  IADD3 R0, P2, PT, R20.reuse, R8.reuse, RZ ;  /* 0x0000000814007210 */ /* 0x0c0fe20007f5e0ff */
[----:B------:R-:W-:Y:S01]  /*28800*/  @P0 IMAD.MOV.U32 R13, RZ, RZ, R2 ;  /* 0x000000ffff0d0224 */ /* 0x000fe200078e0002 */
[----:B------:R-:W-:Y:S01]  /*28810*/  PRMT R35, RZ, 0x7610, R35 ;  /* 0x00007610ff237816 */ /* 0x000fe20000000023 */
[----:B------:R-:W-:Y:S01]  /*28820*/  @!P3 IMAD.MOV R21, RZ, RZ, -R21 ;  /* 0x000000ffff15b224 */ /* 0x000fe200078e0a15 */
[----:B------:R-:W-:Y:S01]  /*28830*/  LEA.HI.X.SX32 R6, R20, R5, 0x1, P2 ;  /* 0x0000000514067211 */ /* 0x000fe200010f0eff */
[----:B-1----:R-:W-:Y:S01]  /*28840*/  IMAD R22, R22, UR5, RZ ;  /* 0x0000000516167c24 */ /* 0x002fe2000f8e02ff */
[-C--:B---3--:R-:W-:Y:S01]  /*28850*/  IADD3 R2, P3, PT, R19, R8.reuse, RZ ;  /* 0x0000000813027210 */ /* 0x088fe20007f7e0ff */
[----:B------:R0:W3:Y:S01]  /*28860*/  @P0 LDG.E.U8 R37, desc[UR20][R12.64] ;  /* 0x000000140c250981 */ /* 0x0000e2000c1e1100 */
[----:B------:R-:W-:Y:S01]  /*28870*/  SEL R21, R47, R21, !P1 ;  /* 0x000000152f157207 */ /* 0x000fe20004800000 */
[----:B------:R-:W1:Y:S02]  /*28880*/  LDCU UR4, c[0x0][0x3b0] ;  /* 0x00007600ff0477ac */ /* 0x000e640008000800 */
[----:B------:R2:W-:Y:S01]  /*28890*/  STL [R1+0x9e8], R0 ;  /* 0x0009e80001007387 */ /* 0x0005e20000100800 */
[----:B------:R-:W-:Y:S01]  /*288a0*/  LEA.HI.X.SX32 R3, R19, R5, 0x1, P3 ;  /* 0x0000000513037211 */ /* 0x000fe200018f0eff */
[----:B------:R-:W1:Y:S01]  /*288b0*/  LDCU UR5, c[0x0][0x3b0] ;  /* 0x00007600ff0577ac */ /* 0x000e620008000800 */
[----:B0-----:R-:W-:Y:S01]  /*288c0*/  @P0 IMAD.MOV.U32 R12, RZ, RZ, R0 ;  /* 0x000000ffff0c0224 */ /* 0x001fe200078e0000 */
[----:B------:R-:W-:Y:S01]  /*288d0*/  STL [R1+0x9f0], R2 ;  /* 0x0009f00201007387 */ /* 0x000fe20000100800 */
[----:B------:R-:W-:Y:S01]  /*288e0*/  @P0 IMAD.MOV.U32 R13, RZ, RZ, R6 ;  /* 0x000000ffff0d0224 */ /* 0x000fe200078e0006 */
[----:B--2---:R-:W-:-:S02]  /*288f0*/  IADD3 R0, P2, PT, R22, R8, RZ ;  /* 0x0000000816007210 */ /* 0x004fc40007f5e0ff */
[----:B------:R0:W-:Y:S01]  /*28900*/  STL [R1+0x9e4], R6 ;  /* 0x0009e40601007387 */ /* 0x0001e20000100800 */
[----:B------:R-:W-:-:S03]  /*28910*/  IMAD R21, R21, UR6, RZ ;  /* 0x0000000615157c24 */ /* 0x000fc6000f8e02ff */
[----:B------:R2:W3:Y:S01]  /*28920*/  @P0 LDG.E.U8 R36, desc[UR20][R12.64] ;  /* 0x000000140c240981 */ /* 0x0004e2000c1e1100 */
[----:B0-----:R-:W-:Y:S02]  /*28930*/  LEA.HI.X.SX32 R6, R22, R5, 0x1, P2 ;  /* 0x0000000516067211 */ /* 0x001fe400010f0eff */
[----:B------:R-:W-:Y:S01]  /*28940*/  ISETP.GT.U32.AND P2, PT, R9, R23, PT ;  /* 0x000000170900720c */ /* 0x000fe20003f44070 */
[----:B--2---:R-:W-:Y:S02]  /*28950*/  @P0 IMAD.MOV.U32 R12, RZ, RZ, R2 ;  /* 0x000000ffff0c0224 */ /* 0x004fe400078e0002 */
[----:B------:R-:W-:Y:S01]  /*28960*/  @P0 IMAD.MOV.U32 R13, RZ, RZ, R3 ;  /* 0x000000ffff0d0224 */ /* 0x000fe200078e0003 */
[----:B------:R-:W-:Y:S01]  /*28970*/  IADD3 R2, P3, PT, R21, R8, RZ ;  /* 0x0000000815027210 */ /* 0x000fe20007f7e0ff */
[----:B------:R0:W-:Y:S01]  /*28980*/  STL [R1+0x9ec], R3 ;  /* 0x0009ec0301007387 */ /* 0x0001e20000100800 */
[----:B------:R-:W-:-:S03]  /*28990*/  PRMT R34, RZ, 0x7610, R34 ;  /* 0x00007610ff227816 */ /* 0x000fc60000000022 */
[----:B------:R2:W3:Y:S04]  /*289a0*/  @P0 LDG.E.U8 R35, desc[UR20][R12.64] ;  /* 0x000000140c230981 */ /* 0x0004e8000c1e1100 */
[----:B------:R1:W-:Y:S01]  /*289b0*/  STL [R1+0xa18], R0 ;  /* 0x000a180001007387 */ /* 0x0003e20000100800 */
[----:B0-----:R-:W-:Y:S01]  /*289c0*/  LEA.HI.X.SX32 R3, R21, R5, 0x1, P3 ;  /* 0x0000000515037211 */ /* 0x001fe200018f0eff */
[----:B--2---:R-:W-:Y:S02]  /*289d0*/  @P0 IMAD.MOV.U32 R12, RZ, RZ, R0 ;  /* 0x000000ffff0c0224 */ /* 0x004fe400078e0000 */
[----:B------:R-:W-:Y:S02]  /*289e0*/  @P0 IMAD.MOV.U32 R13, RZ, RZ, R6 ;  /* 0x000000ffff0d0224 */ /* 0x000fe400078e0006 */
[----:B-1----:R-:W-:Y:S01]  /*289f0*/  VIADD R0, R64, 0xd7 ;  /* 0x000000d740007836 */ /* 0x002fe20000000000 */
[----:B------:R-:W-:Y:S01]  /*28a00*/  PRMT R33, RZ, 0x7610, R33 ;  /* 0x00007610ff217816 */ /* 0x000fe20000000021 */
[----:B------:R-:W-:Y:S01]  /*28a10*/  @!P2 IMAD.IADD R23, R23, 0x1, -R9 ;  /* 0x000000011717a824 */ /* 0x000fe200078e0a09 */
[----:B------:R0:W2:Y:S02]  /*28a20*/  @P0 LDG.E.U8 R34, desc[UR20][R12.64] ;  /* 0x000000140c220981 */ /* 0x0000a4000c1e1100 */
[----:B------:R-:W-:-:S02]  /*28a30*/  IABS R11, R0 ;  /* 0x00000000000b7213 */ /* 0x000fc40000000000 */
[----:B------:R-:W-:Y:S01]  /*28a40*/  ISETP.GT.U32.AND P2, PT, R9, R23, PT ;  /* 0x000000170900720c */ /* 0x000fe20003f44070 */
[----:B0-----:R-:W-:Y:S02]  /*28a50*/  @P0 IMAD.MOV.U32 R12, RZ, RZ, R2 ;  /* 0x000000ffff0c0224 */ /* 0x001fe400078e0002 */
[----:B------:R-:W-:-:S05]  /*28a60*/  @P0 IMAD.MOV.U32 R13, RZ, RZ, R3 ;  /* 0x000000ffff0d0224 */ /* 0x000fca00078e0003 */
[----:B------:R0:W2:Y:S02]  /*28a70*/  @P0 LDG.E.U8 R33, desc[UR20][R12.64] ;  /* 0x000000140c210981 */ /* 0x0000a4000c1e1100 */
[----:B0-----:R-:W-:-:S04]  /*28a80*/  IMAD.HI.U32 R12, R10, R11, RZ ;  /* 0x0000000b0a0c7227 */ /* 0x001fc800078e00ff */
[----:B------:R-:W-:-:S04]  /*28a90*/  IMAD.MOV R12, RZ, RZ, -R12 ;  /* 0x000000ffff0c7224 */ /* 0x000fc800078e0a0c */
[----:B------:R-:W-:Y:S02]  /*28aa0*/  IMAD R11, R9, R12, R11 ;  /* 0x0000000c090b7224 */ /* 0x000fe400078e020b */
[----:B------:R-:W-:-:S03]  /*28ab0*/  @!P2 IMAD.IADD R23, R23, 0x1, -R9 ;  /* 0x000000011717a824 */ /* 0x000fc600078e0a09 */
[----:B------:R-:W-:Y:S01]  /*28ac0*/  ISETP.GT.U32.AND P2, PT, R9, R11, PT ;  /* 0x0000000b0900720c */ /* 0x000fe20003f44070 */
[----:B------:R0:W-:Y:S04]  /*28ad0*/  STL [R1+0xa20], R2 ;  /* 0x000a200201007387 */ /* 0x0001e80000100800 */
[----:B------:R-:W-:Y:S08]  /*28ae0*/  STL [R1+0xa14], R6 ;  /* 0x000a140601007387 */ /* 0x000ff00000100800 */
[----:B------:R-:W-:Y:S01]  /*28af0*/  @!P2 IMAD.IADD R11, R11, 0x1, -R9 ;  /* 0x000000010b0ba824 */ /* 0x000fe200078e0a09 */
[----:B------:R1:W-:Y:S04]  /*28b00*/  STL [R1+0xa1c], R3 ;  /* 0x000a1c0301007387 */ /* 0x0003e80000100800 */
[----:B------:R-:W-:Y:S01]  /*28b10*/  ISETP.GT.U32.AND P2, PT, R9, R11, PT ;  /* 0x0000000b0900720c */ /* 0x000fe20003f44070 */
[----:B------:R-:W-:Y:S01]  /*28b20*/  STL [R1+0x1328], R0 ;  /* 0x0013280001007387 */ /* 0x000fe20000100800 */
[----:B------:R-:W-:-:S11]  /*28b30*/  PRMT R32, RZ, 0x7610, R32 ;  /* 0x00007610ff207816 */ /* 0x000fd60000000020 */
[----:B------:R-:W-:Y:S01]  /*28b40*/  @!P2 IMAD.IADD R11, R11, 0x1, -R9 ;  /* 0x000000010b0ba824 */ /* 0x000fe200078e0a09 */
[----:B------:R-:W-:Y:S02]  /*28b50*/  PRMT R31, RZ, 0x7610, R31 ;  /* 0x00007610ff1f7816 */ /* 0x000fe4000000001f */
[----:B----4-:R-:W-:-:S13]  /*28b60*/  ISETP.GE.AND P3, PT, R4, RZ, PT ;  /* 0x000000ff0400720c */ /* 0x010fda0003f66270 */
[----:B------:R-:W-:-:S05]  /*28b70*/  @!P3 IMAD.MOV R23, RZ, RZ, -R23 ;  /* 0x000000ffff17b224 */ /* 0x000fca00078e0a17 */
[----:B------:R-:W-:-:S05]  /*28b80*/  SEL R23, R47, R23, !P1 ;  /* 0x000000172f177207 */ /* 0x000fca0004800000 */
[----:B------:R-:W-:Y:S01]  /*28b90*/  IMAD R23, R23, UR4, RZ ;  /* 0x0000000417177c24 */ /* 0x000fe2000f8e02ff */
[----:B------:R-:W4:Y:S04]  /*28ba0*/  LDCU UR4, c[0x0][0x3b0] ;  /* 0x00007600ff0477ac */ /* 0x000f280008000800 */
[----:B0-----:R-:W-:-:S04]  /*28bb0*/  IADD3 R2, P3, PT, R23, R8, RZ ;  /* 0x0000000817027210 */ /* 0x001fc80007f7e0ff */
[----:B-1----:R-:W-:Y:S02]  /*28bc0*/  LEA.HI.X.SX32 R3, R23, R5, 0x1, P3 ;  /* 0x0000000517037211 */ /* 0x002fe400018f0eff */
[----:B------:R-:W-:Y:S01]  /*28bd0*/  ISETP.GE.AND P3, PT, R0, RZ, PT ;  /* 0x000000ff0000720c */ /* 0x000fe20003f66270 */
[----:B------:R0:W-:Y:S01]  /*28be0*/  STL [R1+0xa28], R2 ;  /* 0x000a280201007387 */ /* 0x0001e20000100800 */
[----:B------:R-:W-:Y:S02]  /*28bf0*/  @P0 IMAD.MOV.U32 R12, RZ, RZ, R2 ;  /* 0x000000ffff0c0224 */ /* 0x000fe400078e0002 */
[----:B------:R-:W-:-:S05]  /*28c00*/  @P0 IMAD.MOV.U32 R13, RZ, RZ, R3 ;  /* 0x000000ffff0d0224 */ /* 0x000fca00078e0003 */
[----:B------:R1:W2:Y:S01]  /*28c10*/  @P0 LDG.E.U8 R32, desc[UR20][R12.64] ;  /* 0x000000140c200981 */ /* 0x0002a2000c1e1100 */
[----:B0-----:R-:W-:-:S03]  /*28c20*/  VIADD R2, R64, 0xdc ;  /* 0x000000dc40027836 */ /* 0x001fc60000000000 */
[----:B------:R-:W-:Y:S02]  /*28c30*/  @!P3 IMAD.MOV R11, RZ, RZ, -R11 ;  /* 0x000000ffff0bb224 */ /* 0x000fe400078e0a0b */
[----:B-1----:R-:W-:-:S03]  /*28c40*/  IABS R12, R2 ;  /* 0x00000002000c7213 */ /* 0x002fc60000000000 */
[----:B------:R-:W-:Y:S02]  /*28c50*/  SEL R13, R47, R11, !P1 ;  /* 0x0000000b2f0d7207 */ /* 0x000fe40004800000 */
[----:B------:R-:W-:-:S04]  /*28c60*/  IMAD.HI.U32 R11, R10, R12, RZ ;  /* 0x0000000c0a0b7227 */ /* 0x000fc800078e00ff */
[----:B----4-:R-:W-:Y:S01]  /*28c70*/  IMAD R13, R13, UR4, RZ ;  /* 0x000000040d0d7c24 */ /* 0x010fe2000f8e02ff */
[----:B------:R0:W-:Y:S01]  /*28c80*/  STL [R1+0xa24], R3 ;  /* 0x000a240301007387 */ /* 0x0001e20000100800 */
[----:B------:R-:W-:Y:S01]  /*28c90*/  IMAD.MOV R11, RZ, RZ, -R11 ;  /* 0x000000ffff0b7224 */ /* 0x000fe200078e0a0b */
[----:B------:R-:W-:Y:S01]  /*28ca0*/  ISETP.GE.AND P3, PT, R2, RZ, PT ;  /* 0x000000ff0200720c */ /* 0x000fe20003f66270 */
[----:B------:R-:W1:Y:S01]  /*28cb0*/  LDCU UR4, c[0x0][0x3b0] ;  /* 0x00007600ff0477ac */ /* 0x000e620008000800 */
[----:B------:R-:W-:Y:S01]  /*28cc0*/  IADD3 R0, P2, PT, R13, R8, RZ ;  /* 0x000000080d007210 */ /* 0x000fe20007f5e0ff */
[----:B------:R-:W-:-:S03]  /*28cd0*/  IMAD R11, R9, R11, R12 ;  /* 0x0000000b090b7224 */ /* 0x000fc600078e020c */
[----:B0-----:R-:W-:Y:S02]  /*28ce0*/  LEA.HI.X.SX32 R3, R13, R5, 0x1, P2 ;  /* 0x000000050d037211 */ /* 0x001fe400010f0eff */
[----:B------:R-:W-:Y:S01]  /*28cf0*/  ISETP.GT.U32.AND P2, PT, R9, R11, PT ;  /* 0x0000000b0900720c */ /* 0x000fe20003f44070 */
[----:B------:R-:W-:Y:S01]  /*28d00*/  STL [R1+0x1330], R2 ;  /* 0x0013300201007387 */ /* 0x000fe20000100800 */
[----:B------:R-:W-:Y:S02]  /*28d10*/  @P0 IMAD.MOV.U32 R12, RZ, RZ, R0 ;  /* 0x000000ffff0c0224 */ /* 0x000fe400078e0000 */
[----:B------:R-:W-:Y:S01]  /*28d20*/  @P0 IMAD.MOV.U32 R13, RZ, RZ, R3 ;  /* 0x000000ffff0d0224 */ /* 0x000fe200078e0003 */
[----:B------:R0:W-:Y:S04]  /*28d30*/  STL [R1+0xa30], R0 ;  /* 0x000a300001007387 */ /* 0x0001e80000100800 */
[----:B------:R4:W2:Y:S01]  /*28d40*/  @P0 LDG.E.U8 R31, desc[UR20][R12.64] ;  /* 0x000000140c1f0981 */ /* 0x0008a2000c1e1100 */
[----:B0-----:R-:W-:-:S03]  /*28d50*/  VIADD R0, R64, 0xdd ;  /* 0x000000dd40007836 */ /* 0x001fc60000000000 */
[----:B------:R-:W-:Y:S02]  /*28d60*/  @!P2 IMAD.IADD R11, R11, 0x1, -R9 ;  /* 0x000000010b0ba824 */ /* 0x000fe400078e0a09 */
[----:B----4-:R-:W-:-:S03]  /*28d70*/  IABS R12, R0 ;  /* 0x00000000000c7213 */ /* 0x010fc60000000000 */
[----:B------:R-:W-:Y:S02]  /*28d80*/  ISETP.GT.U32.AND P2, PT, R9, R11, PT ;  /* 0x0000000b0900720c */ /* 0x000fe40003f44070 */
[----:B------:R-:W-:-:S04]  /*28d90*/  IMAD.HI.U32 R13, R10, R12, RZ ;  /* 0x0000000c0a0d7227 */ /* 0x000fc800078e00ff */
[----:B------:R-:W-:-:S04]  /*28da0*/  IMAD.MOV R13, RZ, RZ, -R13 ;  /* 0x000000ffff0d7224 */ /* 0x000fc800078e0a0d */
[----:B------:R-:W-:-:S03]  /*28db0*/  IMAD R12, R9, R13, R12 ;  /* 0x0000000d090c7224 */ /* 0x000fc600078e020c */
[----:B------:R-:W-:Y:S02]  /*28dc0*/  @!P2 IMAD.IADD R11, R11, 0x1, -R9 ;  /* 0x000000010b0ba824 */ /* 0x000fe400078e0a09 */
[----:B------:R-:W-:Y:S02]  /*28dd0*/  ISETP.GT.U32.AND P2, PT, R9, R12, PT ;  /* 0x0000000c0900720c */ /* 0x000fe40003f44070 */
[----:B------:R-:W-:-:S05]  /*28de0*/  @!P3 IMAD.MOV R11, RZ, RZ, -R11 ;  /* 0x000000ffff0bb224 */ /* 0x000fca00078e0a0b */
[----:B------:R-:W-:-:S05]  /*28df0*/  SEL R11, R47, R11, !P1 ;  /* 0x0000000b2f0b7207 */ /* 0x000fca0004800000 */
[----:B-1----:R-:W-:Y:S01]  /*28e00*/  IMAD R11, R11, UR4, RZ ;  /* 0x000000040b0b7c24 */ /* 0x002fe2000f8e02ff */
[----:B------:R0:W-:Y:S01]  /*28e10*/  STL [R1+0xa2c], R3 ;  /* 0x000a2c0301007387 */ /* 0x0001e20000100800 */
[----:B------:R-:W-:Y:S01]  /*28e20*/  @!P2 IMAD.IADD R12, R12, 0x1, -R9 ;  /* 0x000000010c0ca824 */ /* 0x000fe200078e0a09 */
[----:B------:R-:W1:Y:S02]  /*28e30*/  LDCU UR4, c[0x0][0x3b0] ;  /* 0x00007600ff0477ac */ /* 0x000e640008000800 */
[----:B------:R-:W-:Y:S02]  /*28e40*/  IADD3 R2, P3, PT, R11, R8, RZ ;  /* 0x000000080b027210 */ /* 0x000fe40007f7e0ff */
[----:B------:R-:W-:Y:S02]  /*28e50*/  ISETP.GT.U32.AND P2, PT, R9, R12, PT ;  /* 0x0000000c0900720c */ /* 0x000fe40003f44070 */
[----:B0-----:R-:W-:Y:S02]  /*28e60*/  LEA.HI.X.SX32 R3, R11, R5, 0x1, P3 ;  /* 0x000000050b037211 */ /* 0x001fe400018f0eff */
[----:B------:R-:W-:Y:S01]  /*28e70*/  ISETP.GE.AND P3, PT, R0, RZ, PT ;  /* 0x000000ff0000720c */ /* 0x000fe20003f66270 */
[----:B------:R-:W-:Y:S01]  /*28e80*/  STL [R1+0x132c], R0 ;  /* 0x00132c0001007387 */ /* 0x000fe20000100800 */
[----:B------:R-:W-:-:S03]  /*28e90*/  @P0 IMAD.MOV.U32 R14, RZ, RZ, R2 ;  /* 0x000000ffff0e0224 */ /* 0x000fc600078e0002 */
[----:B------:R0:W-:Y:S04]  /*28ea0*/  STL [R1+0xa58], R2 ;  /* 0x000a580201007387 */ /* 0x0001e80000100800 */
[----:B------:R-:W-:Y:S02]  /*28eb0*/  @!P2 IMAD.IADD R12, R12, 0x1, -R9 ;  /* 0x000000010c0ca824 */ /* 0x000fe400078e0a09 */
[----:B0-----:R-:W-:Y:S02]  /*28ec0*/  VIADD R2, R64, 0xde ;  /* 0x000000de40027836 */ /* 0x001fe40000000000 */
[----:B------:R-:W-:-:S03]  /*28ed0*/  @!P3 IMAD.MOV R12, RZ, RZ, -R12 ;  /* 0x000000ffff0cb224 */ /* 0x000fc600078e0a0c */
[----:B------:R-:W-:Y:S02]  /*28ee0*/  IABS R11, R2 ;  /* 0x00000002000b7213 */ /* 0x000fe40000000000 */
[----:B------:R-:W-:-:S03]  /*28ef0*/  SEL R13, R47, R12, !P1 ;  /* 0x0000000c2f0d7207 */ /* 0x000fc60004800000 */
[----:B------:R-:W-:-:S04]  /*28f00*/  IMAD.HI.U32 R12, R10, R11, RZ ;  /* 0x0000000b0a0c7227 */ /* 0x000fc800078e00ff */
[----:B-1----:R-:W-:Y:S01]  /*28f10*/  IMAD R13, R13, UR4, RZ ;  /* 0x000000040d0d7c24 */ /* 0x002fe2000f8e02ff */
[----:B------:R0:W-:Y:S01]  /*28f20*/  STL [R1+0xa54], R3 ;  /* 0x000a540301007387 */ /* 0x0001e20000100800 */
[----:B------:R-:W-:Y:S02]  /*28f30*/  IMAD.MOV R12, RZ, RZ, -R12 ;  /* 0x000000ffff0c7224 */ /* 0x000fe400078e0a0c */
[----:B------:R-:W-:Y:S01]  /*28f40*/  @P0 IMAD.MOV.U32 R15, RZ, RZ, R3 ;  /* 0x000000ffff0f0224 */ /* 0x000fe200078e0003 */
[----:B------:R-:W-:Y:S01]  /*28f50*/  IADD3 R0, P2, PT, R13, R8, RZ ;  /* 0x000000080d007210 */ /* 0x000fe20007f5e0ff */
[----:B------:R-:W-:Y:S01]  /*28f60*/  IMAD R11, R9, R12, R11 ;  /* 0x0000000c090b7224 */ /* 0x000fe200078e020b */
[----:B------:R-:W-:Y:S01]  /*28f70*/  PRMT R29, RZ, 0x7610, R29 ;  /* 0x00007610ff1d7816 */ /* 0x000fe2000000001d */
[----:B------:R-:W1:Y:S01]  /*28f80*/  LDCU UR4, c[0x0][0x3b0] ;  /* 0x00007600ff0477ac */ /* 0x000e620008000800 */
[----:B0-----:R-:W-:Y:S02]  /*28f90*/  LEA.HI.X.SX32 R3, R13, R5, 0x1, P2 ;  /* 0x000000050d037211 */ /* 0x001fe400010f0eff */
[----:B------:R-:W-:Y:S01]  /*28fa0*/  ISETP.GT.U32.AND P2, PT, R9, R11, PT ;  /* 0x0000000b0900720c */ /* 0x000fe20003f44070 */
[----:B------:R-:W-:Y:S01]  /*28fb0*/  STL [R1+0x1320], R2 ;  /* 0x0013200201007387 */ /* 0x000fe20000100800 */
[----:B------:R-:W-:-:S02]  /*28fc0*/  @P0 IMAD.MOV.U32 R12, RZ, RZ, R0 ;  /* 0x000000ffff0c0224 */ /* 0x000fc400078e0000 */
[----:B------:R-:W-:Y:S01]  /*28fd0*/  @P0 IMAD.MOV.U32 R13, RZ, RZ, R3 ;  /* 0x000000ffff0d0224 */ /* 0x000fe200078e0003 */
[----:B------:R0:W-:Y:S04]  /*28fe0*/  STL [R1+0xa60], R0 ;  /* 0x000a600001007387 */ /* 0x0001e80000100800 */
[----:B------:R4:W2:Y:S01]  /*28ff0*/  @P0 LDG.E.U8 R29, desc[UR20][R12.64] ;  /* 0x000000140c1d0981 */ /* 0x0008a2000c1e1100 */
[----:B0-----:R-:W-:-:S03]  /*29000*/  VIADD R0, R64, 0xdf ;  /* 0x000000df40007836 */ /* 0x001fc60000000000 */
[----:B------:R-:W-:Y:S02]  /*29010*/  @!P2 IMAD.IADD R11, R11, 0x1, -R9 ;  /* 0x000000010b0ba824 */ /* 0x000fe400078e0a09 */
[----:B----4-:R-:W-:-:S03]  /*29020*/  IABS R12, R0 ;  /* 0x00000000000c7213 */ /* 0x010fc60000000000 */
[----:B------:R-:W-:Y:S02]  /*29030*/  ISETP.GT.U32.AND P2, PT, R9, R11, PT ;  /* 0x0000000b0900720c */ /* 0x000fe40003f44070 */
[----:B------:R-:W-:Y:S01]  /*29040*/  IMAD.HI.U32 R13, R10, R12, RZ ;  /* 0x0000000c0a0d7227 */ /* 0x000fe200078e00ff */
[----:B------:R-:W-:-:S03]  /*29050*/  ISETP.GE.AND P3, PT, R2, RZ, PT ;  /* 0x000000ff0200720c */ /* 0x000fc60003f66270 */
        /* <DEDUP_REMOVED lines=9> */
[----:B------:R-:W-:Y:S01]  /*290f0*/  PRMT R30, RZ, 0x7610, R30 ;  /* 0x00007610ff1e7816 */ /* 0x000fe2000000001e */
[----:B------:R-:W1:Y:S01]  /*29100*/  LDCU UR4, c[0x0][0x3b0] ;  /* 0x00007600ff0477ac */ /* 0x000e620008000800 */
[----:B------:R-:W-:Y:S02]  /*29110*/  IADD3 R2, P3, PT, R11, R8, RZ ;  /* 0x000000080b027210 */ /* 0x000fe40007f7e0ff */
[----:B------:R-:W-:Y:S01]  /*29120*/  ISETP.GT.U32.AND P2, PT, R9, R12, PT ;  /* 0x0000000c0900720c */ /* 0x000fe20003f44070 */
[----:B------:R-:W-:Y:S01]  /*29130*/  STL [R1+0x1314], R0 ;  /* 0x0013140001007387 */ /* 0x000fe20000100800 */
[----:B0-----:R-:W-:-:S03]  /*29140*/  LEA.HI.X.SX32 R3, R11, R5, 0x1, P3 ;  /* 0x000000050b037211 */ /* 0x001fc600018f0eff */
[----:B------:R0:W4:Y:S01]  /*29150*/  @P0 LDG.E.U8 R30, desc[UR20][R14.64] ;  /* 0x000000140e1e0981 */ /* 0x000122000c1e1100 */
[----:B------:R-:W-:-:S03]  /*29160*/  ISETP.GE.AND P3, PT, R0, RZ, PT ;  /* 0x000000ff0000720c */ /* 0x000fc60003f66270 */
[----:B------:R1:W-:Y:S04]  /*29170*/  STL [R1+0xa68], R2 ;  /* 0x000a680201007387 */ /* 0x0003e80000100800 */
[----:B------:R-:W-:Y:S02]  /*29180*/  @!P2 IMAD.IADD R12, R12, 0x1, -R9 ;  /* 0x000000010c0ca824 */ /* 0x000fe400078e0a09 */
[----:B0-----:R-:W-:Y:S02]  /*29190*/  @P0 IMAD.MOV.U32 R14, RZ, RZ, R2 ;  /* 0x000000ffff0e0224 */ /* 0x001fe400078e0002 */
[----:B-1----:R-:W-:Y:S02]  /*291a0*/  VIADD R2, R64, 0xe4 ;  /* 0x000000e440027836 */ /* 0x002fe40000000000 */
[----:B------:R-:W-:-:S03]  /*291b0*/  @!P3 IMAD.MOV R12, RZ, RZ, -R12 ;  /* 0x000000ffff0cb224 */ /* 0x000fc600078e0a0c */
[----:B------:R-:W-:Y:S02]  /*291c0*/  IABS R11, R2 ;  /* 0x00000002000b7213 */ /* 0x000fe40000000000 */
[----:B------:R-:W-:-:S03]  /*291d0*/  SEL R13, R47, R12, !P1 ;  /* 0x0000000c2f0d7207 */ /* 0x000fc60004800000 */
[----:B------:R-:W-:-:S04]  /*291e0*/  IMAD.HI.U32 R12, R10, R11, RZ ;  /* 0x0000000b0a0c7227 */ /* 0x000fc800078e00ff */
[----:B------:R-:W-:Y:S01]  /*291f0*/  IMAD R13, R13, UR4, RZ ;  /* 0x000000040d0d7c24 */ /* 0x000fe2000f8e02ff */
        /* <DEDUP_REMOVED lines=16> */
[----:B-1----:R-:W-:-:S03]  /*29300*/  IABS R12, R0 ;  /* 0x00000000000c7213 */ /* 0x002fc60000000000 */
        /* <DEDUP_REMOVED lines=9> */
[----:B------:R-:W-:Y:S01]  /*293a0*/  IMAD R11, R11, UR4, RZ ;  /* 0x000000040b0b7c24 */ /* 0x000fe2000f8e02ff */
        /* <DEDUP_REMOVED lines=8> */
[----:B------:R0:W2:Y:S01]  /*29430*/  @P0 LDG.E.U8 R28, desc[UR20][R14.64] ;  /* 0x000000140e1c0981 */ /* 0x0000a2000c1e1100 */
        /* <DEDUP_REMOVED lines=18> */
[----:B------:R-:W-:-:S02]  /*29560*/  ISETP.GT.U32.AND P2, PT, R9, R11, PT ;  /* 0x0000000b0900720c */ /* 0x000fc40003f44070 */
[----:B------:R0:W2:Y:S01]  /*29570*/  @P0 LDG.E.U8 R44, desc[UR20][R24.64] ;  /* 0x00000014182c0981 */ /* 0x0000a2000c1e1100 */
[----:B------:R-:W-:Y:S02]  /*29580*/  @P0 IMAD.MOV.U32 R12, RZ, RZ, R0 ;  /* 0x000000ffff0c0224 */ /* 0x000fe400078e0000 */
[----:B------:R-:W-:Y:S01]  /*29590*/  @P0 IMAD.MOV.U32 R13, RZ, RZ, R3 ;  /* 0x000000ffff0d0224 */ /* 0x000fe200078e0003 */
[----:B------:R-:W-:Y:S04]  /*295a0*/  STL [R1+0x1310], R2 ;  /* 0x0013100201007387 */ /* 0x000fe80000100800 */
[----:B------:R1:W-:Y:S01]  /*295b0*/  STL [R1+0xaa0], R0 ;  /* 0x000aa00001007387 */ /* 0x0003e20000100800 */
[----:B0-----:R-:W-:Y:S02]  /*295c0*/  PRMT R25, RZ, 0x7610, R25 ;  /* 0x00007610ff197816 */ /* 0x001fe40000000019 */
[----:B------:R-:W-:-:S04]  /*295d0*/  @!P2 IMAD.IADD R11, R11, 0x1, -R9 ;  /* 0x000000010b0ba824 */ /* 0x000fc800078e0a09 */
[----:B------:R0:W2:Y:S01]  /*295e0*/  @P0 LDG.E.U8 R25, desc[UR20][R12.64] ;  /* 0x000000140c190981 */ /* 0x0000a2000c1e1100 */
[----:B-1----:R-:W-:Y:S01]  /*295f0*/  VIADD R0, R64, 0xe7 ;  /* 0x000000e740007836 */ /* 0x002fe20000000000 */
[----:B------:R-:W-:-:S04]  /*29600*/  ISETP.GT.U32.AND P2, PT, R9, R11, PT ;  /* 0x0000000b0900720c */ /* 0x000fc80003f44070 */
[----:B0-----:R-:W-:Y:S02]  /*29610*/  IABS R12, R0 ;  /* 0x00000000000c7213 */ /* 0x001fe40000000000 */
[----:B------:R-:W-:-:S03]  /*29620*/  ISETP.GE.AND P3, PT, R2, RZ, PT ;  /* 0x000000ff0200720c */ /* 0x000fc60003f66270 */
[----:B------:R-:W-:-:S04]  /*29630*/  IMAD.HI.U32 R13, R10, R12, RZ ;  /* 0x0000000c0a0d7227 */ /* 0x000fc800078e00ff */
[----:B------:R-:W-:-:S04]  /*29640*/  IMAD.MOV R13, RZ, RZ, -R13 ;  /* 0x000000ffff0d7224 */ /* 0x000fc800078e0a0d */
[----:B------:R-:W-:Y:S02]  /*29650*/  IMAD R12, R9, R13, R12 ;  /* 0x0000000d090c7224 */ /* 0x000fe400078e020c */
[----:B------:R-:W-:-:S03]  /*29660*/  @!P2 IMAD.IADD R11, R11, 0x1, -R9 ;  /* 0x000000010b0ba824 */ /* 0x000fc600078e0a09 */
[----:B------:R-:W-:Y:S01]  /*29670*/  ISETP.GT.U32.AND P2, PT, R9, R12, PT ;  /* 0x0000000c0900720c */ /* 0x000fe20003f44070 */
        /* <DEDUP_REMOVED lines=189> */
[----:B------:R-:W1:Y:S02]  /*2a250*/  LDCU UR4, c[0x0][0x3b0] ;  /* 0x00007600ff0477ac */ /* 0x000e640008000800 */
[----:B------:R-:W-:Y:S02]  /*2a260*/  IADD3 R2, P3, PT, R11, R8, RZ ;  /* 0x000000080b027210 */ /* 0x000fe40007f7e0ff */
[----:B------:R-:W-:Y:S02]  /*2a270*/  ISETP.GT.U32.AND P2, PT, R9, R12, PT ;  /* 0x0000000c0900720c */ /* 0x000fe40003f44070 */
[----:B0-----:R-:W-:Y:S02]  /*2a280*/  LEA.HI.X.SX32 R3, R11, R5, 0x1, P3 ;  /* 0x000000050b037211 */ /* 0x001fe400018f0eff */
[----:B------:R-:W-:Y:S01]  /*2a290*/  ISETP.GE.AND P3, PT, R0, RZ, PT ;  /* 0x000000ff0000720c */ /* 0x000fe20003f66270 */
[----:B------:R-:W-:-:S08]  /*2a2a0*/  VIADD R6, R64, 0xfe ;  /* 0x000000fe40067836 */ /* 0x000fd00000000000 */
[----:B------:R-:W-:Y:S01]  /*2a2b0*/  @!P2 IMAD.IADD R12, R12, 0x1, -R9 ;  /* 0x000000010c0ca824 */ /* 0x000fe200078e0a09 */
[----:B------:R-:W-:-:S03]  /*2a2c0*/  IABS R11, R6 ;  /* 0x00000006000b7213 */ /* 0x000fc60000000000 */
[----:B------:R-:W-:-:S05]  /*2a2d0*/  @!P3 IMAD.MOV R12, RZ, RZ, -R12 ;  /* 0x000000ffff0cb224 */ /* 0x000fca00078e0a0c */
[----:B------:R-:W-:Y:S01]  /*2a2e0*/  SEL R13, R47, R12, !P1 ;  /* 0x0000000c2f0d7207 */ /* 0x000fe20004800000 */
[----:B------:R-:W-:Y:S01]  /*2a2f0*/  IMAD.HI.U32 R12, R10, R11, RZ ;  /* 0x0000000b0a0c7227 */ /* 0x000fe200078e00ff */
[----:B------:R-:W-:-:S03]  /*2a300*/  PRMT R18, RZ, 0x7610, R18 ;  /* 0x00007610ff127816 */ /* 0x000fc60000000012 */
[----:B-1----:R-:W-:Y:S01]  /*2a310*/  IMAD R13, R13, UR4, RZ ;  /* 0x000000040d0d7c24 */ /* 0x002fe2000f8e02ff */
[----:B------:R0:W-:Y:S01]  /*2a320*/  STL [R1+0x12f8], R0 ;  /* 0x0012f80001007387 */ /* 0x0001e20000100800 */
[----:B------:R-:W-:Y:S01]  /*2a330*/  IMAD.MOV R12, RZ, RZ, -R12 ;  /* 0x000000ffff0c7224 */ /* 0x000fe200078e0a0c */
[----:B------:R-:W-:Y:S01]  /*2a340*/  PRMT R16, RZ, 0x7610, R16 ;  /* 0x00007610ff107816 */ /* 0x000fe20000000010 */
[----:B------:R-:W-:Y:S01]  /*2a350*/  VIADD R4, R64, 0xf7 ;  /* 0x000000f740047836 */ /* 0x000fe20000000000 */
[----:B------:R1:W2:Y:S01]  /*2a360*/  @P0 LDG.E.U8 R18, desc[UR20][R14.64] ;  /* 0x000000140e120981 */ /* 0x0002a2000c1e1100 */
[----:B------:R-:W-:Y:S01]  /*2a370*/  IMAD R11, R9, R12, R11 ;  /* 0x0000000c090b7224 */ /* 0x000fe200078e020b */
[----:B------:R-:W3:Y:S01]  /*2a380*/  LDCU UR4, c[0x0][0x3b0] ;  /* 0x00007600ff0477ac */ /* 0x000ee20008000800 */
[----:B0-----:R-:W-:Y:S01]  /*2a390*/  IADD3 R0, P2, PT, R13, R8, RZ ;  /* 0x000000080d007210 */ /* 0x001fe20007f5e0ff */
[----:B------:R0:W-:Y:S01]  /*2a3a0*/  STL [R1+0xb48], R2 ;  /* 0x000b480201007387 */ /* 0x0001e20000100800 */
[----:B-1----:R-:W-:-:S02]  /*2a3b0*/  @P0 IMAD.MOV.U32 R14, RZ, RZ, R2 ;  /* 0x000000ffff0e0224 */ /* 0x002fc400078e0002 */
[----:B------:R-:W-:Y:S01]  /*2a3c0*/  @P0 IMAD.MOV.U32 R15, RZ, RZ, R3 ;  /* 0x000000ffff0f0224 */ /* 0x000fe200078e0003 */
[----:B------:R-:W-:Y:S01]  /*2a3d0*/  STL [R1+0xb44], R3 ;  /* 0x000b440301007387 */ /* 0x000fe20000100800 */
[----:B0-----:R-:W-:-:S03]  /*2a3e0*/  LEA.HI.X.SX32 R2, R13, R5, 0x1, P2 ;  /* 0x000000050d027211 */ /* 0x001fc600010f0eff */
[----:B------:R0:W2:Y:S01]  /*2a3f0*/  @P0 LDG.E.U8 R16, desc[UR20][R14.64] ;  /* 0x000000140e100981 */ /* 0x0000a2000c1e1100 */
[----:B------:R-:W-:Y:S01]  /*2a400*/  ISETP.GT.U32.AND P2, PT, R9, R11, PT ;  /* 0x0000000b0900720c */ /* 0x000fe20003f44070 */
[----:B------:R-:W-:Y:S02]  /*2a410*/  @P0 IMAD.MOV.U32 R12, RZ, RZ, R0 ;  /* 0x000000ffff0c0224 */ /* 0x000fe400078e0000 */
[----:B------:R-:W-:Y:S01]  /*2a420*/  STL [R1+0x12f4], R6 ;  /* 0x0012f40601007387 */ /* 0x000fe20000100800 */
[----:B------:R-:W-:-:S03]  /*2a430*/  @P0 IMAD.MOV.U32 R13, RZ, RZ, R2 ;  /* 0x000000ffff0d0224 */ /* 0x000fc600078e0002 */
[----:B------:R1:W-:Y:S01]  /*2a440*/  STL [R1+0xb50], R0 ;  /* 0x000b500001007387 */ /* 0x0003e20000100800 */
[----:B0-----:R-:W-:-:S03]  /*2a450*/  PRMT R15, RZ, 0x7610, R15 ;  /* 0x00007610ff0f7816 */ /* 0x001fc6000000000f */
[----:B------:R0:W-:Y:S04]  /*2a460*/  STL [R1+0xb4c], R2 ;  /* 0x000b4c0201007387 */ /* 0x0001e80000100800 */
[----:B------:R3:W2:Y:S01]  /*2a470*/  @P0 LDG.E.U8 R15, desc[UR20][R12.64] ;  /* 0x000000140c0f0981 */ /* 0x0006a2000c1e1100 */
[C---:B-1----:R-:W-:Y:S02]  /*2a480*/  VIADD R0, R64.reuse, 0xff ;  /* 0x000000ff40007836 */ /* 0x042fe40000000000 */
[----:B0-----:R-:W-:-:S03]  /*2a490*/  VIADD R2, R64, 0xef ;  /* 0x000000ef40027836 */ /* 0x001fc60000000000 */
[----:B---3--:R-:W-:Y:S01]  /*2a4a0*/  IABS R12, R0 ;  /* 0x00000000000c7213 */ /* 0x008fe20000000000 */
[----:B------:R-:W-:Y:S01]  /*2a4b0*/  @!P2 IMAD.IADD R11, R11, 0x1, -R9 ;  /* 0x000000010b0ba824 */ /* 0x000fe200078e0a09 */
[----:B------:R-:W-:Y:S02]  /*2a4c0*/  IABS R14, R4 ;  /* 0x00000004000e7213 */ /* 0x000fe40000000000 */
[----:B------:R-:W-:Y:S01]  /*2a4d0*/  IABS R13, R2 ;  /* 0x00000002000d7213 */ /* 0x000fe20000000000 */
[----:B------:R-:W-:Y:S01]  /*2a4e0*/  IMAD.HI.U32 R7, R10, R12, RZ ;  /* 0x0000000c0a077227 */ /* 0x000fe200078e00ff */
[----:B------:R-:W-:-:S03]  /*2a4f0*/  ISETP.GT.U32.AND P3, PT, R9, R11, PT ;  /* 0x0000000b0900720c */ /* 0x000fc60003f64070 */
[----:B------:R-:W-:Y:S02]  /*2a500*/  IMAD.MOV R93, RZ, RZ, -R7 ;  /* 0x000000ffff5d7224 */ /* 0x000fe400078e0a07 */
[----:B------:R-:W-:Y:S01]  /*2a510*/  IMAD.HI.U32 R7, R10, R14, RZ ;  /* 0x0000000e0a077227 */ /* 0x000fe200078e00ff */
[----:B------:R-:W-:-:S03]  /*2a520*/  ISETP.GE.AND P2, PT, R6, RZ, PT ;  /* 0x000000ff0600720c */ /* 0x000fc60003f46270 */
[----:B------:R-:W-:-:S04]  /*2a530*/  IMAD.HI.U32 R3, R10, R13, RZ ;  /* 0x0000000d0a037227 */ /* 0x000fc800078e00ff */
[C---:B------:R-:W-:Y:S02]  /*2a540*/  IMAD R10, R9.reuse, R93, R12 ;  /* 0x0000005d090a7224 */ /* 0x040fe400078e020c */
[----:B------:R-:W-:Y:S02]  /*2a550*/  IMAD.MOV R12, RZ, RZ, -R7 ;  /* 0x000000ffff0c7224 */ /* 0x000fe400078e0a07 */
[----:B------:R-:W-:Y:S02]  /*2a560*/  IMAD.MOV R3, RZ, RZ, -R3 ;  /* 0x000000ffff037224 */ /* 0x000fe400078e0a03 */
[C---:B------:R-:W-:Y:S02]  /*2a570*/  IMAD R12, R9.reuse, R12, R14 ;  /* 0x0000000c090c7224 */ /* 0x040fe400078e020e */
[C---:B------:R-:W-:Y:S01]  /*2a580*/  IMAD R13, R9.reuse, R3, R13 ;  /* 0x00000003090d7224 */ /* 0x040fe200078e020d */
[----:B------:R-:W-:Y:S01]  /*2a590*/  ISETP.GT.U32.AND P6, PT, R9, R10, PT ;  /* 0x0000000a0900720c */ /* 0x000fe20003fc4070 */
[----:B------:R-:W-:Y:S01]  /*2a5a0*/  @!P3 IMAD.IADD R11, R11, 0x1, -R9 ;  /* 0x000000010b0bb824 */ /* 0x000fe200078e0a09 */
[----:B------:R-:W-:-:S02]  /*2a5b0*/  ISETP.GT.U32.AND P5, PT, R9, R12, PT ;  /* 0x0000000c0900720c */ /* 0x000fc40003fa4070 */
[----:B------:R-:W-:Y:S01]  /*2a5c0*/  ISETP.GT.U32.AND P3, PT, R9, R13, PT ;  /* 0x0000000d0900720c */ /* 0x000fe20003f64070 */
[----:B------:R-:W-:-:S05]  /*2a5d0*/  @!P2 IMAD.MOV R11, RZ, RZ, -R11 ;  /* 0x000000ffff0ba224 */ /* 0x000fca00078e0a0b */
[----:B------:R-:W-:-:S03]  /*2a5e0*/  SEL R11, R47, R11, !P1 ;  /* 0x0000000b2f0b7207 */ /* 0x000fc60004800000 */
[--C-:B------:R-:W-:Y:S02]  /*2a5f0*/  @!P6 IMAD.IADD R10, R10, 0x1, -R9.reuse ;  /* 0x000000010a0ae824 */ /* 0x100fe400078e0a09 */
[--C-:B------:R-:W-:Y:S02]  /*2a600*/  @!P5 IMAD.IADD R12, R12, 0x1, -R9.reuse ;  /* 0x000000010c0cd824 */ /* 0x100fe400078e0a09 */
[----:B------:R-:W-:Y:S01]  /*2a610*/  IMAD R11, R11, UR4, RZ ;  /* 0x000000040b0b7c24 */ /* 0x000fe2000f8e02ff */
[----:B------:R-:W0:Y:S01]  /*2a620*/  LDCU UR4, c[0x0][0x3b0] ;  /* 0x00007600ff0477ac */ /* 0x000e220008000800 */
[----:B------:R-:W-:Y:S01]  /*2a630*/  @!P3 IMAD.IADD R13, R13, 0x1, -R9 ;  /* 0x000000010d0db824 */ /* 0x000fe200078e0a09 */
[C---:B------:R-:W-:Y:S02]  /*2a640*/  ISETP.GT.U32.AND P3, PT, R9.reuse, R10, PT ;  /* 0x0000000a0900720c */ /* 0x040fe40003f64070 */
[----:B------:R-:W-:Y:S02]  /*2a650*/  ISETP.GT.U32.AND P5, PT, R9, R12, PT ;  /* 0x0000000c0900720c */ /* 0x000fe40003fa4070 */
[----:B------:R-:W-:-:S02]  /*2a660*/  IADD3 R6, P2, PT, R11, R8, RZ ;  /* 0x000000080b067210 */ /* 0x000fc40007f5e0ff */
[----:B------:R-:W-:Y:S02]  /*2a670*/  ISETP.GT.U32.AND P6, PT, R9, R13, PT ;  /* 0x0000000d0900720c */ /* 0x000fe40003fc4070 */
[----:B------:R-:W-:Y:S02]  /*2a680*/  LEA.HI.X.SX32 R7, R11, R5, 0x1, P2 ;  /* 0x000000050b077211 */ /* 0x000fe400010f0eff */
[----:B------:R-:W-:-:S03]  /*2a690*/  ISETP.GE.AND P2, PT, R2, RZ, PT ;  /* 0x000000ff0200720c */ /* 0x000fc60003f46270 */
[--C-:B------:R-:W-:Y:S01]  /*2a6a0*/  @!P3 IMAD.IADD R10, R10, 0x1, -R9.reuse ;  /* 0x000000010a0ab824 */ /* 0x100fe200078e0a09 */
[----:B------:R-:W-:Y:S01]  /*2a6b0*/  ISETP.GE.AND P3, PT, R4, RZ, PT ;  /* 0x000000ff0400720c */ /* 0x000fe20003f66270 */
[----:B------:R-:W-:Y:S01]  /*2a6c0*/  @!P5 IMAD.IADD R12, R12, 0x1, -R9 ;  /* 0x000000010c0cd824 */ /* 0x000fe200078e0a09 */
[----:B------:R-:W-:-:S03]  /*2a6d0*/  ISETP.GE.AND P5, PT, R0, RZ, PT ;  /* 0x000000ff0000720c */ /* 0x000fc60003fa6270 */
[----:B------:R-:W-:-:S04]  /*2a6e0*/  @!P6 IMAD.IADD R13, R13, 0x1, -R9 ;  /* 0x000000010d0de824 */ /* 0x000fc800078e0a09 */
[----:B------:R-:W-:-:S05]  /*2a6f0*/  @!P2 IMAD.MOV R13, RZ, RZ, -R13 ;  /* 0x000000ffff0da224 */ /* 0x000fca00078e0a0d */
[----:B------:R-:W-:Y:S01]  /*2a700*/  SEL R13, R47, R13, !P1 ;  /* 0x0000000d2f0d7207 */ /* 0x000fe20004800000 */
[----:B------:R-:W-:Y:S02]  /*2a710*/  @!P3 IMAD.MOV R12, RZ, RZ, -R12 ;  /* 0x000000ffff0cb224 */ /* 0x000fe400078e0a0c */
[----:B------:R-:W-:Y:S02]  /*2a720*/  @!P5 IMAD.MOV R10, RZ, RZ, -R10 ;  /* 0x000000ffff0ad224 */ /* 0x000fe400078e0a0a */
[----:B0-----:R-:W-:Y:S01]  /*2a730*/  IMAD R13, R13, UR4, RZ ;  /* 0x000000040d0d7c24 */ /* 0x001fe2000f8e02ff */
[----:B------:R-:W-:Y:S01]  /*2a740*/  STL [R1+0x12e0], R0 ;  /* 0x0012e00001007387 */ /* 0x000fe20000100800 */
[C---:B------:R-:W-:Y:S01]  /*2a750*/  SEL R12, R47.reuse, R12, !P1 ;  /* 0x0000000c2f0c7207 */ /* 0x040fe20004800000 */
[----:B------:R-:W0:Y:S01]  /*2a760*/  LDCU UR4, c[0x0][0x3b0] ;  /* 0x00007600ff0477ac */ /* 0x000e220008000800 */
[----:B------:R-:W-:Y:S01]  /*2a770*/  PRMT R11, RZ, 0x7610, R11 ;  /* 0x00007610ff0b7816 */ /* 0x000fe2000000000b */
[----:B------:R-:W-:Y:S01]  /*2a780*/  STL [R1+0x12f0], R2 ;  /* 0x0012f00201007387 */ /* 0x000fe20000100800 */
[----:B------:R-:W-:-:S03]  /*2a790*/  SEL R47, R47, R10, !P1 ;  /* 0x0000000a2f2f7207 */ /* 0x000fc60004800000 */
[----:B------:R1:W-:Y:S01]  /*2a7a0*/  STL [R1+0x12e8], R4 ;  /* 0x0012e80401007387 */ /* 0x0003e20000100800 */
[----:B------:R-:W-:-:S03]  /*2a7b0*/  IMAD R9, R12, UR5, RZ ;  /* 0x000000050c097c24 */ /* 0x000fc6000f8e02ff */
[----:B------:R-:W3:Y:S04]  /*2a7c0*/  LDL.LU R93, [R1+0x1724] ;  /* 0x00172400015d7983 */ /* 0x000ee80000300800 */
[----:B------:R-:W3:Y:S01]  /*2a7d0*/  LDL.LU R3, [R1+0x1720] ;  /* 0x0017200001037983 */ /* 0x000ee20000300800 */
[----:B-1----:R-:W-:-:S03]  /*2a7e0*/  IADD3 R4, P1, PT, R13, R8, RZ ;  /* 0x000000080d047210 */ /* 0x002fc60007f3e0ff */
[----:B------:R-:W-:Y:S01]  /*2a7f0*/  STL [R1+0x418], R6 ;  /* 0x0004180601007387 */ /* 0x000fe20000100800 */
[----:B------:R-:W-:-:S03]  /*2a800*/  LEA.HI.X.SX32 R14, R13, R5, 0x1, P1 ;  /* 0x000000050d0e7211 */ /* 0x000fc600008f0eff */
[----:B------:R1:W-:Y:S01]  /*2a810*/  STL [R1+0x414], R7 ;  /* 0x0004140701007387 */ /* 0x0003e20000100800 */
[----:B------:R-:W-:-:S03]  /*2a820*/  PRMT R10, RZ, 0x7610, R10 ;  /* 0x00007610ff0a7816 */ /* 0x000fc6000000000a */
[----:B------:R-:W3:Y:S01]  /*2a830*/  @P0 LDG.E.U8 R11, desc[UR20][R6.64] ;  /* 0x00000014060b0981 */ /* 0x000ee2000c1e1100 */
[----:B------:R-:W-:Y:S02]  /*2a840*/  @P0 IMAD.MOV.U32 R12, RZ, RZ, R4 ;  /* 0x000000ffff0c0224 */ /* 0x000fe400078e0004 */
[----:B------:R-:W-:-:S05]  /*2a850*/  @P0 IMAD.MOV.U32 R13, RZ, RZ, R14 ;  /* 0x000000ffff0d0224 */ /* 0x000fca00078e000e */
[----:B------:R0:W3:Y:S04]  /*2a860*/  @P0 LDG.E.U8 R10, desc[UR20][R12.64] ;  /* 0x000000140c0a0981 */ /* 0x0000e8000c1e1100 */
[----:B-1----:R-:W3:Y:S04]  /*2a870*/  LDL.LU.64 R6, [R1+0x1718] ;  /* 0x0017180001067983 */ /* 0x002ee80000300a00 */
[----:B------:R-:W3:Y:S04]  /*2a880*/  LDL.LU R2, [R1+0x1710] ;  /* 0x0017100001027983 */ /* 0x000ee80000300800 */
[----:B------:R-:W3:Y:S04]  /*2a890*/  LDL.LU R0, [R1+0x170c] ;  /* 0x00170c0001007983 */ /* 0x000ee80000300800 */
[----:B------:R1:W-:Y:S04]  /*2a8a0*/  STL [R1+0x400], R4 ;  /* 0x0004000401007387 */ /* 0x0003e80000100800 */
[----:B------:R0:W-:Y:S01]  /*2a8b0*/  STL [R1+0x3fc], R14 ;  /* 0x0003fc0e01007387 */ /* 0x0001e20000100800 */
[----:B-1----:R-:W-:-:S05]  /*2a8c0*/  IADD3 R4, P1, PT, R9, R8, RZ ;  /* 0x0000000809047210 */ /* 0x002fca0007f3e0ff */
[----:B------:R1:W-:Y:S01]  /*2a8d0*/  STL [R1+0x410], R4 ;  /* 0x0004100401007387 */ /* 0x0003e20000100800 */
[----:B0-----:R-:W-:Y:S01]  /*2a8e0*/  @P0 IMAD.MOV.U32 R12, RZ, RZ, R4 ;  /* 0x000000ffff0c0224 */ /* 0x001fe200078e0004 */
[----:B------:R-:W-:Y:S01]  /*2a8f0*/  LEA.HI.X.SX32 R14, R9, R5, 0x1, P1 ;  /* 0x00000005090e7211 */ /* 0x000fe200008f0eff */
[----:B-1----:R-:W0:Y:S01]  /*2a900*/  S2R R4, SR_TID.X ;  /* 0x0000000000047919 */ /* 0x002e220000002100 */
[----:B------:R-:W-:-:S03]  /*2a910*/  PRMT R9, RZ, 0x7610, R9 ;  /* 0x00007610ff097816 */ /* 0x000fc60000000009 */
[----:B------:R-:W-:Y:S02]  /*2a920*/  @P0 IMAD.MOV.U32 R13, RZ, RZ, R14 ;  /* 0x000000ffff0d0224 */ /* 0x000fe400078e000e */
[----:B------:R-:W-:-:S03]  /*2a930*/  IMAD R47, R47, UR4, RZ ;  /* 0x000000042f2f7c24 */ /* 0x000fc6000f8e02ff */
[----:B------:R1:W3:Y:S04]  /*2a940*/  @P0 LDG.E.U8 R9, desc[UR20][R12.64] ;  /* 0x000000140c090981 */ /* 0x0002e8000c1e1100 */
[----:B------:R4:W-:Y:S01]  /*2a950*/  STL [R1+0x40c], R14 ;  /* 0x00040c0e01007387 */ /* 0x0009e20000100800 */
[----:B-1----:R-:W-:-:S04]  /*2a960*/  IADD3 R13, P1, PT, R47, R8, RZ ;  /* 0x000000082f0d7210 */ /* 0x002fc80007f3e0ff */
[----:B------:R-:W-:Y:S01]  /*2a970*/  LEA.HI.X.SX32 R12, R47, R5, 0x1, P1 ;  /* 0x000000052f0c7211 */ /* 0x000fe200008f0eff */
[----:B----4-:R-:W4:Y:S04]  /*2a980*/  LDL.LU R14, [R1+0x24] ;  /* 0x00002400010e7983 */ /* 0x010f280000300800 */
[----:B------:R-:W3:Y:S04]  /*2a990*/  LDL.LU R8, [R1+0x30] ;  /* 0x0000300001087983 */ /* 0x000ee80000300800 */
[----:B------:R1:W-:Y:S04]  /*2a9a0*/  STL [R1+0x408], R13 ;  /* 0x0004080d01007387 */ /* 0x0003e80000100800 */
[----:B------:R1:W-:Y:S01]  /*2a9b0*/  STL [R1+0x404], R12 ;  /* 0x0004040c01007387 */ /* 0x0003e20000100800 */
[----:B0-----:R-:W-:-:S02]  /*2a9c0*/  LOP3.LUT R4, R4, 0x7f, RZ, 0xc0, !PT ;  /* 0x0000007f04047812 */ /* 0x001fc400078ec0ff */
[----:B------:R-:W-:Y:S01]  /*2a9d0*/  PRMT R5, RZ, 0x7610, R5 ;  /* 0x00007610ff057816 */ /* 0x000fe20000000005 */
[----:B------:R-:W3:Y:S01]  /*2a9e0*/  LDL.LU R47, [R1+0x3c] ;  /* 0x00003c00012f7983 */ /* 0x000ee20000300800 */
[----:B-1----:R-:W-:-:S04]  /*2a9f0*/  @P0 LOP3.LUT R13, R13, R12, RZ, 0x3c, !PT ;  /* 0x0000000c0d0d0212 */ /* 0x002fc800078e3cff */
[C---:B------:R-:W-:Y:S02]  /*2aa00*/  @P0 LOP3.LUT R12, R13.reuse, R12, RZ, 0x3c, !PT ;  /* 0x0000000c0d0c0212 */ /* 0x040fe400078e3cff */
[----:B------:R-:W-:Y:S02]  /*2aa10*/  LOP3.LUT R4, R4, 0x40, RZ, 0x3c, !PT ;  /* 0x0000004004047812 */ /* 0x000fe400078e3cff */
[----:B------:R-:W-:-:S03]  /*2aa20*/  @P0 LOP3.LUT R13, R13, R12, RZ, 0x3c, !PT ;  /* 0x0000000c0d0d0212 */ /* 0x000fc600078e3cff */
[----:B------:R0:W-:Y:S04]  /*2aa30*/  STS.U8 [R4+UR9+0xc200], R76 ;  /* 0x00c2004c04007988 */ /* 0x0001e80008000009 */
[----:B------:R-:W3:Y:S04]  /*2aa40*/  @P0 LDG.E.U8 R5, desc[UR20][R12.64] ;  /* 0x000000140c050981 */ /* 0x000ee8000c1e1100 */
[----:B------:R1:W-:Y:S04]  /*2aa50*/  STS.U8 [R4+UR9+0xc600], R72 ;  /* 0x00c6004804007988 */ /* 0x0003e80008000009 */
[----:B------:R-:W3:Y:S04]  /*2aa60*/  LDL.LU R12, [R1+0x54] ;  /* 0x00005400010c7983 */ /* 0x000ee80000300800 */
[----:B------:R-:W3:Y:S04]  /*2aa70*/  LDL.LU R13, [R1+0x48] ;  /* 0x00004800010d7983 */ /* 0x000ee80000300800 */
[----:B0-----:R-:W3:Y:S04]  /*2aa80*/  LDL.LU R76, [R1+0x60] ;  /* 0x00006000014c7983 */ /* 0x001ee80000300800 */
[----:B-1----:R-:W3:Y:S04]  /*2aa90*/  LDL.LU R72, [R1+0x6c] ;  /* 0x00006c0001487983 */ /* 0x002ee80000300800 */
[----:B------:R0:W-:Y:S04]  /*2aaa0*/  STS.U8 [R4+UR9+0xca00], R68 ;  /* 0x00ca004404007988 */ /* 0x0001e80008000009 */
[----:B------:R1:W-:Y:S04]  /*2aab0*/  STS.U8 [R4+UR9+0xce00], R63 ;  /* 0x00ce003f04007988 */ /* 0x0003e80008000009 */
[----:B0-----:R-:W3:Y:S04]  /*2aac0*/  LDL.LU R68, [R1+0x78] ;  /* 0x0000780001447983 */ /* 0x001ee80000300800 */
[----:B-1----:R-:W3:Y:S04]  /*2aad0*/  LDL.LU R63, [R1+0x84] ;  /* 0x00008400013f7983 */ /* 0x002ee80000300800 */
[----:B------:R0:W-:Y:S02]  /*2aae0*/  STS.U8 [R4+UR9+0xd200], R59 ;  /* 0x00d2003b04007988 */ /* 0x0001e40008000009 */
[----:B0-----:R-:W0:Y:S02]  /*2aaf0*/  S2R R59, SR_TID.X ;  /* 0x00000000003b7919 */ /* 0x001e240000002100 */
[----:B------:R1:W-:Y:S04]  /*2ab00*/  STS.U8 [R4+UR9+0xd600], R55 ;  /* 0x00d6003704007988 */ /* 0x0003e80008000009 */
[----:B-1----:R-:W4:Y:S01]  /*2ab10*/  LDL.LU R4, [R1+0x1708] ;  /* 0x0017080001047983 */ /* 0x002f220000300800 */
[----:B0-----:R-:W-:-:S04]  /*2ab20*/  LOP3.LUT R59, R59, 0x7f, RZ, 0xc0, !PT ;  /* 0x0000007f3b3b7812 */ /* 0x001fc800078ec0ff */
[----:B------:R-:W-:-:S05]  /*2ab30*/  LOP3.LUT R55, R59, 0x40, RZ, 0x3c, !PT ;  /* 0x000000403b377812 */ /* 0x000fca00078e3cff */
[----:B------:R-:W-:Y:S04]  /*2ab40*/  STS.U8 [R55+UR9+0xda00], R51 ;  /* 0x00da003337007988 */ /* 0x000fe80008000009 */
[----:B------:R-:W-:Y:S01]  /*2ab50*/  STS.U8 [R55+UR9+0xde00], R46 ;  /* 0x00de002e37007988 */ /* 0x000fe20008000009 */
[----:B------:R-:W-:-:S03]  /*2ab60*/  LOP3.LUT R59, R59, 0x50, RZ, 0x3c, !PT ;  /* 0x000000503b3b7812 */ /* 0x000fc600078e3cff */
[----:B------:R-:W-:Y:S04]  /*2ab70*/  STS.U8 [R55+UR9+0xe200], R42 ;  /* 0x00e2002a37007988 */ /* 0x000fe80008000009 */
[----:B------:R-:W-:Y:S04]  /*2ab80*/  STS.U8 [R55+UR9+0xe600], R38 ;  /* 0x00e6002637007988 */ /* 0x000fe80008000009 */
[----:B--2---:R-:W-:Y:S04]  /*2ab90*/  STS.U8 [R55+UR9+0xea00], R34 ;  /* 0x00ea002237007988 */ /* 0x004fe80008000009 */
[----:B------:R-:W-:Y:S04]  /*2aba0*/  STS.U8 [R55+UR9+0xee00], R30 ;  /* 0x00ee001e37007988 */ /* 0x000fe80008000009 */
[----:B------:R-:W-:Y:S04]  /*2abb0*/  STS.U8 [R55+UR9+0xf200], R26 ;  /* 0x00f2001a37007988 */ /* 0x000fe80008000009 */
[----:B------:R-:W-:Y:S04]  /*2abc0*/  STS.U8 [R55+UR9+0xf600], R22 ;  /* 0x00f6001637007988 */ /* 0x000fe80008000009 */
[----:B------:R-:W-:Y:S04]  /*2abd0*/  STS.U8 [R55+UR9+0xfa00], R19 ;  /* 0x00fa001337007988 */ /* 0x000fe80008000009 */
[----:B------:R-:W-:Y:S04]  /*2abe0*/  STS.U8 [R55+UR9+0xfe00], R16 ;  /* 0x00fe001037007988 */ /* 0x000fe80008000009 */
[----:B---3--:R-:W-:Y:S04]  /*2abf0*/  STS.U8 [R59+UR9+0x8280], R63 ;  /* 0x0082803f3b007988 */ /* 0x008fe80008000009 */
        /* <DEDUP_REMOVED lines=8> */
[----:B------:R0:W-:Y:S04]  /*2ac80*/  STS.U8 [R59+UR9+0xa680], R2 ;  /* 0x00a680023b007988 */ /* 0x0001e80008000009 */
[----:B------:R1:W-:Y:S04]  /*2ac90*/  STS.U8 [R59+UR9+0xaa80], R3 ;  /* 0x00aa80033b007988 */ /* 0x0003e80008000009 */
[----:B0-----:R-:W2:Y:S04]  /*2aca0*/  LDL.LU R2, [R1+0x1704] ;  /* 0x0017040001027983 */ /* 0x001ea80000300800 */
[----:B-1----:R-:W3:Y:S04]  /*2acb0*/  LDL.LU R3, [R1+0x1700] ;  /* 0x0017000001037983 */ /* 0x002ee80000300800 */
[----:B------:R-:W4:Y:S04]  /*2acc0*/  LDL.LU R63, [R1+0x80] ;  /* 0x00008000013f7983 */ /* 0x000f280000300800 */
[----:B------:R-:W2:Y:S04]  /*2acd0*/  LDL.LU R68, [R1+0x74] ;  /* 0x0000740001447983 */ /* 0x000ea80000300800 */
[----:B------:R-:W3:Y:S04]  /*2ace0*/  LDL.LU R12, [R1+0x68] ;  /* 0x00006800010c7983 */ /* 0x000ee80000300800 */
[----:B------:R-:W3:Y:S04]  /*2acf0*/  LDL.LU R13, [R1+0x5c] ;  /* 0x00005c00010d7983 */ /* 0x000ee80000300800 */
[----:B------:R-:W3:Y:S04]  /*2ad00*/  LDL.LU R47, [R1+0x50] ;  /* 0x00005000012f7983 */ /* 0x000ee80000300800 */
[----:B------:R-:W3:Y:S04]  /*2ad10*/  LDL.LU R14, [R1+0x44] ;  /* 0x00004400010e7983 */ /* 0x000ee80000300800 */
[----:B------:R-:W3:Y:S01]  /*2ad20*/  LDL.LU R72, [R1+0x38] ;  /* 0x0000380001487983 */ /* 0x000ee20000300800 */
[----:B------:R-:W0:Y:S03]  /*2ad30*/  S2R R8, SR_TID.X ;  /* 0x0000000000087919 */ /* 0x000e260000002100 */
        /* <DEDUP_REMOVED lines=8> */
[----:B------:R-:W-:Y:S01]  /*2adc0*/  STS.U8 [R59+UR9+0xce80], R62 ;  /* 0x00ce803e3b007988 */ /* 0x000fe20008000009 */
[----:B0-----:R-:W-:-:S03]  /*2add0*/  LOP3.LUT R8, R8, 0x7f, RZ, 0xc0, !PT ;  /* 0x0000007f08087812 */ /* 0x001fc600078ec0ff */
[----:B------:R-:W-:Y:S04]  /*2ade0*/  STS.U8 [R59+UR9+0xd280], R58 ;  /* 0x00d2803a3b007988 */ /* 0x000fe80008000009 */
[----:B------:R-:W-:Y:S04]  /*2adf0*/  STS.U8 [R59+UR9+0xd680], R54 ;  /* 0x00d680363b007988 */ /* 0x000fe80008000009 */
[----:B------:R-:W-:Y:S04]  /*2ae00*/  STS.U8 [R59+UR9+0xda80], R50 ;  /* 0x00da80323b007988 */ /* 0x000fe80008000009 */
[----:B------:R-:W-:Y:S01]  /*2ae10*/  STS.U8 [R59+UR9+0xde80], R45 ;  /* 0x00de802d3b007988 */ /* 0x000fe20008000009 */
[----:B------:R-:W-:-:S03]  /*2ae20*/  LOP3.LUT R76, R8, 0x60, RZ, 0x3c, !PT ;  /* 0x00000060084c7812 */ /* 0x000fc600078e3cff */
        /* <DEDUP_REMOVED lines=9> */
[----:B--2---:R-:W-:Y:S04]  /*2aec0*/  STS.U8 [R76+UR9+0x8700], R68 ;  /* 0x008700444c007988 */ /* 0x004fe80008000009 */
[----:B---3--:R0:W-:Y:S04]  /*2aed0*/  STS.U8 [R76+UR9+0x8b00], R12 ;  /* 0x008b000c4c007988 */ /* 0x0081e80008000009 */
[----:B------:R1:W-:Y:S04]  /*2aee0*/  STS.U8 [R76+UR9+0x8f00], R13 ;  /* 0x008f000d4c007988 */ /* 0x0003e80008000009 */
[----:B------:R2:W-:Y:S04]  /*2aef0*/  STS.U8 [R76+UR9+0x9300], R47 ;  /* 0x0093002f4c007988 */ /* 0x0005e80008000009 */
[----:B0-----:R-:W3:Y:S04]  /*2af00*/  LDL.LU R12, [R1+0x7c] ;  /* 0x00007c00010c7983 */ /* 0x001ee80000300800 */
[----:B------:R0:W-:Y:S04]  /*2af10*/  STS.U8 [R76+UR9+0x9700], R14 ;  /* 0x0097000e4c007988 */ /* 0x0001e80008000009 */
[----:B-1----:R-:W4:Y:S04]  /*2af20*/  LDL.LU R13, [R1+0x70] ;  /* 0x00007000010d7983 */ /* 0x002f280000300800 */
[----:B--2---:R-:W2:Y:S04]  /*2af30*/  LDL.LU R47, [R1+0x64] ;  /* 0x00006400012f7983 */ /* 0x004ea80000300800 */
[----:B------:R-:W-:Y:S04]  /*2af40*/  STS.U8 [R76+UR9+0x9b00], R72 ;  /* 0x009b00484c007988 */ /* 0x000fe80008000009 */
[----:B0-----:R-:W2:Y:S04]  /*2af50*/  LDL.LU R14, [R1+0x58] ;  /* 0x00005800010e7983 */ /* 0x001ea80000300800 */
[----:B------:R0:W-:Y:S04]  /*2af60*/  STS.U8 [R76+UR9+0x9f00], R3 ;  /* 0x009f00034c007988 */ /* 0x0001e80008000009 */
[----:B------:R1:W-:Y:S04]  /*2af70*/  STS.U8 [R76+UR9+0xa300], R4 ;  /* 0x00a300044c007988 */ /* 0x0003e80008000009 */
[----:B------:R1:W-:Y:S04]  /*2af80*/  STS.U8 [R76+UR9+0xa700], R7 ;  /* 0x00a700074c007988 */ /* 0x0003e80008000009 */
[----:B0-----:R-:W2:Y:S04]  /*2af90*/  LDL.LU R3, [R1+0x16fc] ;  /* 0x0016fc0001037983 */ /* 0x001ea80000300800 */
[----:B-1----:R-:W2:Y:S04]  /*2afa0*/  LDL.LU R4, [R1+0x16f8] ;  /* 0x0016f80001047983 */ /* 0x002ea80000300800 */
[----:B------:R-:W2:Y:S04]  /*2afb0*/  LDL.LU R7, [R1+0x16f4] ;  /* 0x0016f40001077983 */ /* 0x000ea80000300800 */
        /* <DEDUP_REMOVED lines=23> */
[----:B---3--:R-:W-:Y:S04]  /*2b130*/  STS.U8 [R8+UR9+0x8380], R12 ;  /* 0x0083800c08007988 */ /* 0x008fe80008000009 */
[----:B----4-:R-:W-:Y:S04]  /*2b140*/  STS.U8 [R8+UR9+0x8780], R13 ;  /* 0x0087800d08007988 */ /* 0x010fe80008000009 */
[----:B--2---:R-:W-:Y:S04]  /*2b150*/  STS.U8 [R8+UR9+0x8b80], R47 ;  /* 0x008b802f08007988 */ /* 0x004fe80008000009 */
[----:B------:R0:W-:Y:S02]  /*2b160*/  STS.U8 [R8+UR9+0x8f80], R14 ;  /* 0x008f800e08007988 */ /* 0x0001e40008000009 */
[----:B0-----:R-:W0:Y:S02]  /*2b170*/  LDC R14, c[0x0][0x3a0] ;  /* 0x0000e800ff0e7b82 */ /* 0x001e240000000800 */
[----:B------:R1:W-:Y:S04]  /*2b180*/  STS.U8 [R8+UR9+0x9380], R7 ;  /* 0x0093800708007988 */ /* 0x0003e80008000009 */
[----:B------:R2:W-:Y:S04]  /*2b190*/  STS.U8 [R8+UR9+0x9780], R4 ;  /* 0x0097800408007988 */ /* 0x0005e80008000009 */
[----:B------:R3:W-:Y:S04]  /*2b1a0*/  STS.U8 [R8+UR9+0x9b80], R3 ;  /* 0x009b800308007988 */ /* 0x0007e80008000009 */
[----:B-1----:R1:W5:Y:S04]  /*2b1b0*/  LDL.LU R7, [R1+0x16f0] ;  /* 0x0016f00001077983 */ /* 0x0023680000300800 */
[----:B--2---:R1:W5:Y:S04]  /*2b1c0*/  LDL.LU R4, [R1+0x16ec] ;  /* 0x0016ec0001047983 */ /* 0x0043680000300800 */
[----:B---3--:R1:W5:Y:S04]  /*2b1d0*/  LDL.LU R3, [R1+0x16e8] ;  /* 0x0016e80001037983 */ /* 0x0083680000300800 */
[----:B------:R2:W-:Y:S04]  /*2b1e0*/  STS.U8 [R8+UR9+0x9f80], R2 ;  /* 0x009f800208007988 */ /* 0x0005e80008000009 */
[----:B------:R3:W-:Y:S04]  /*2b1f0*/  STS.U8 [R8+UR9+0xa380], R0 ;  /* 0x00a3800008007988 */ /* 0x0007e80008000009 */
[----:B------:R4:W-:Y:S04]  /*2b200*/  STS.U8 [R8+UR9+0xa780], R6 ;  /* 0x00a7800608007988 */ /* 0x0009e80008000009 */
[----:B--2---:R1:W5:Y:S04]  /*2b210*/  LDL.LU R2, [R1+0x16e4] ;  /* 0x0016e40001027983 */ /* 0x0043680000300800 */
[----:B---3--:R1:W5:Y:S04]  /*2b220*/  LDL.LU R0, [R1+0x16e0] ;  /* 0x0016e00001007983 */ /* 0x0083680000300800 */
[----:B----4-:R1:W5:Y:S04]  /*2b230*/  LDL.LU R6, [R1+0x16dc] ;  /* 0x0016dc0001067983 */ /* 0x0103680000300800 */
[----:B------:R1:W-:Y:S04]  /*2b240*/  STS.U8 [R8+UR9+0xab80], R92 ;  /* 0x00ab805c08007988 */ /* 0x0003e80008000009 */
        /* <DEDUP_REMOVED lines=20> */
[----:B------:R1:W-:Y:S01]  /*2b390*/  STS.U8 [R8+UR9+0xff80], R5 ;  /* 0x00ff800508007988 */ /* 0x0003e20008000009 */
[----:B------:R2:W-:Y:S06]  /*2b3a0*/  MEMBAR.ALL.CTA ;  /* 0x0000000000007992 */ /* 0x0005ec0000008000 */
[----:B--2---:R-:W2:Y:S01]  /*2b3b0*/  FENCE.VIEW.ASYNC.S ;  /* 0x00000000000073c6 */ /* 0x004ea20000000000 */
[----:B0-----:R-:W-:Y:S01]  /*2b3c0*/  VIADD R14, R14, 0x7f ;  /* 0x0000007f0e0e7836 */ /* 0x001fe20000000000 */
[----:B--2---:R-:W-:Y:S01]  /*2b3d0*/  BAR.SYNC.DEFER_BLOCKING 0x0 ;  /* 0x0000000000007b1d */ /* 0x004fe20000010000 */
[----:B------:R-:W-:-:S04]  /*2b3e0*/  ISETP.NE.U32.AND P0, PT, RZ, UR12, PT ;  /* 0x0000000cff007c0c */ /* 0x000fc8000bf05070 */
[C---:B------:R-:W-:Y:S02]  /*2b3f0*/  ISETP.LT.OR P1, PT, R14.reuse, 0x80, P0 ;  /* 0x000000800e00780c */ /* 0x040fe40000721670 */
[----:B------:R-:W-:-:S11]  /*2b400*/  ISETP.GE.AND P2, PT, R14, 0x100, PT ;  /* 0x000001000e00780c */ /* 0x000fd60003f46270 */
[----:B-1----:R-:W-:Y:S05]  /*2b410*/  @P1 BRA `(.L_x_6) ;  /* 0x0000000000d81947 */ /* 0x002fea0003800000 */
[----:B------:R-:W-:Y:S02]  /*2b420*/  USHF.R.U32.HI UR14, URZ, 0x4, UR9 ;  /* 0x00000004ff0e7899 */ /* 0x000fe40008011609 */
[----:B------:R-:W-:Y:S02]  /*2b430*/  UIADD3 UR5, UPT, UPT, UR9, 0x8000, URZ ;  /* 0x0000800009057890 */ /* 0x000fe4000fffe0ff */
[----:B------:R-:W-:Y:S02]  /*2b440*/  USGXT.U32 UR14, UR14, 0xe ;  /* 0x0000000e0e0e789a */ /* 0x000fe40008000000 */
[----:B------:R-:W-:Y:S02]  /*2b450*/  USHF.R.U32.HI UR5, URZ, 0x4, UR5 ;  /* 0x00000004ff057899 */ /* 0x000fe40008011605 */
[----:B------:R-:W-:Y:S02]  /*2b460*/  UIADD3 UR32, UP1, UPT, UR14, 0x100, URZ ;  /* 0x000001000e207890 */ /* 0x000fe4000ff3e0ff */
[----:B------:R-:W-:Y:S01]  /*2b470*/  USGXT.U32 UR12, UR5, 0xe ;  /* 0x0000000e050c789a */ /* 0x000fe20008000000 */
[----:B------:R-:W-:Y:S01]  /*2b480*/  UMOV UR4, URZ ;  /* 0x000000ff00047c82 */ /* 0x000fe20008000000 */
[----:B------:R-:W-:Y:S01]  /*2b490*/  UMOV UR6, URZ ;  /* 0x000000ff00067c82 */ /* 0x000fe20008000000 */
[----:B------:R-:W-:-:S02]  /*2b4a0*/  UIADD3.X UR33, UPT, UPT, UR4, 0x40004040, URZ, UP1, !UPT ;  /* 0x4000404004217890 */ /* 0x000fc40008ffe4ff */
[----:B------:R-:W-:Y:S01]  /*2b4b0*/  UIADD3 UR34, UP1, UPT, UR12, 0x2, URZ ;  /* 0x000000020c227890 */ /* 0x000fe2000ff3e0ff */
[----:B------:R-:W-:Y:S01]  /*2b4c0*/  UMOV UR4, UR11 ;  /* 0x0000000b00047c82 */ /* 0x000fe20008000000 */
[----:B------:R-:W-:Y:S02]  /*2b4d0*/  UMOV UR5, URZ ;  /* 0x000000ff00057c82 */ /* 0x000fe40008000000 */
[----:B------:R-:W-:Y:S01]  /*2b4e0*/  UIADD3.X UR35, UPT, UPT, UR6, 0x40004040, URZ, UP1, !UPT ;  /* 0x4000404006237890 */ /* 0x000fe20008ffe4ff */
[----:B------:R-:W-:Y:S01]  /*2b4f0*/  UMOV UR25, UR4 ;  /* 0x0000000400197c82 */ /* 0x000fe20008000000 */
[----:B------:R-:W-:Y:S02]  /*2b500*/  UIADD3.64 UR4, UPT, UPT, UR32, 0x100, URZ ;  /* 0x0000010020047897 */ /* 0x000fe4000fffe0ff */
[----:B------:R-:W-:Y:S02]  /*2b510*/  UIADD3.64 UR6, UPT, UPT, UR34, 0x2, URZ ;  /* 0x0000000222067897 */ /* 0x000fe4000fffe0ff */
[----:B------:R-:W-:-:S02]  /*2b520*/  UIADD3.64 UR16, UPT, UPT, UR32, 0x200, URZ ;  /* 0x0000020020107897 */ /* 0x000fc4000fffe0ff */
[----:B------:R-:W-:Y:S02]  /*2b530*/  UIADD3.64 UR18, UPT, UPT, UR34, 0x4, URZ ;  /* 0x0000000422127897 */ /* 0x000fe4000fffe0ff */
[----:B------:R-:W-:Y:S02]  /*2b540*/  UIADD3 UR24, UPT, UPT, UR8, 0x100, URZ ;  /* 0x0000010008187890 */ /* 0x000fe4000fffe0ff */
[----:B------:R-:W-:Y:S02]  /*2b550*/  UIADD3.64 UR22, UPT, UPT, UR32, 0x300, URZ ;  /* 0x0000030020167897 */ /* 0x000fe4000fffe0ff */
[----:B------:R-:W-:Y:S02]  /*2b560*/  UIADD3 UR46, UPT, UPT, UR8, 0x100, URZ ;  /* 0x00000100082e7890 */ /* 0x000fe4000fffe0ff */
[----:B------:R-:W-:Y:S02]  /*2b570*/  UIADD3.64 UR26, UPT, UPT, UR32, 0x400, URZ ;  /* 0x00000400201a7897 */ /* 0x000fe4000fffe0ff */
[----:B------:R-:W-:-:S02]  /*2b580*/  UIADD3 UR47, UPT, UPT, UR8, 0x100, URZ ;  /* 0x00000100082f7890 */ /* 0x000fc4000fffe0ff */
[----:B------:R-:W-:Y:S01]  /*2b590*/  UIADD3.64 UR28, UPT, UPT, UR32, 0x500, URZ ;  /* 0x00000500201c7897 */ /* 0x000fe2000fffe0ff */
[----:B------:R-:W-:Y:S01]  /*2b5a0*/  UMOV UR36, 0x0 ;  /* 0x0000000000247882 */ /* 0x000fe20000000000 */
[----:B------:R-:W-:Y:S01]  /*2b5b0*/  UMOV UR37, 0x8408490 ;  /* 0x0840849000257882 */ /* 0x000fe20000000000 */
[----:B------:R-:W-:Y:S01]  /*2b5c0*/  UIADD3 UR52, UPT, UPT, UR8, 0x100, URZ ;  /* 0x0000010008347890 */ /* 0x000fe2000fffe0ff */
[----:B------:R-:W-:Y:S01]  /*2b5d0*/  UMOV UR15, 0x40004040 ;  /* 0x40004040000f7882 */ /* 0x000fe20000000000 */
[----:B------:R-:W-:Y:S01]  /*2b5e0*/  UIADD3.64 UR30, UPT, UPT, UR32, 0x600, URZ ;  /* 0x00000600201e7897 */ /* 0x000fe2000fffe0ff */
[----:B------:R-:W-:Y:S01]  /*2b5f0*/  UMOV UR13, 0x40004040 ;  /* 0x40004040000d7882 */ /* 0x000fe20000000000 */
[----:B------:R-:W-:Y:S01]  /*2b600*/  UMOV UR38, 0x0 ;  /* 0x0000000000267882 */ /* 0x000fe20000000000 */
[----:B------:R-:W-:Y:S01]  /*2b610*/  UMOV UR39, 0x8408490 ;  /* 0x0840849000277882 */ /* 0x000fe20000000000 */
[----:B------:R-:W-:Y:S01]  /*2b620*/  UMOV UR40, 0x0 ;  /* 0x0000000000287882 */ /* 0x000fe20000000000 */
[----:B------:R-:W-:Y:S01]  /*2b630*/  UMOV UR41, 0x8408490 ;  /* 0x0840849000297882 */ /* 0x000fe20000000000 */
[----:B------:R0:W-:Y:S01]  /*2b640*/  UTCQMMA gdesc[UR14], gdesc[UR12], tmem[UR8], tmem[UR36], idesc[UR37], !UPT ;  /* 0x00ff240c0e0075ea */ /* 0x0001e2000f800308 */
[----:B------:R-:W-:Y:S01]  /*2b650*/  UMOV UR42, 0x0 ;  /* 0x00000000002a7882 */ /* 0x000fe20000000000 */
[----:B------:R-:W-:Y:S01]  /*2b660*/  UMOV UR43, 0x8408490 ;  /* 0x08408490002b7882 */ /* 0x000fe20000000000 */
[----:B------:R0:W-:Y:S01]  /*2b670*/  UTCQMMA gdesc[UR32], gdesc[UR34], tmem[UR8], tmem[UR38], idesc[UR39], UPT ;  /* 0x00ff2622200075ea */ /* 0x0001e2000b800308 */
        /* <DEDUP_REMOVED lines=8> */
[----:B------:R0:W-:Y:S01]  /*2b700*/  UTCQMMA gdesc[UR22], gdesc[UR12], tmem[UR24], tmem[UR44], idesc[UR45], !UPT ;  /* 0x00ff2c0c160075ea */ /* 0x0001e2000f800318 */
[----:B------:R-:W-:Y:S01]  /*2b710*/  UMOV UR54, 0x0 ;  /* 0x0000000000367882 */ /* 0x000fe20000000000 */
[----:B------:R-:W-:Y:S01]  /*2b720*/  UMOV UR55, 0x8408490 ;  /* 0x0840849000377882 */ /* 0x000fe20000000000 */
[----:B------:R0:W-:Y:S01]  /*2b730*/  UTCQMMA gdesc[UR26], gdesc[UR34], tmem[UR46], tmem[UR48], idesc[UR49], UPT ;  /* 0x00ff30221a0075ea */ /* 0x0001e2000b80032e */
[----:B------:R0:W-:Y:S01]  /*2b740*/  UTCQMMA gdesc[UR28], gdesc[UR6], tmem[UR47], tmem[UR50], idesc[UR51], UPT ;  /* 0x00ff32061c0075ea */ /* 0x0001e2000b80032f */
[----:B------:R0:W-:Y:S01]  /*2b750*/  UTCQMMA gdesc[UR30], gdesc[UR18], tmem[UR52], tmem[UR54], idesc[UR55], UPT ;  /* 0x00ff36121e0075ea */ /* 0x0001e2000b800334 */
[----:B------:R0:W-:Y:S01]  /*2b760*/  UTCBAR [UR25], URZ ;  /* 0x000000ff190073e9 */ /* 0x0001e200080000ff */
[----:B------:R-:W-:Y:S01]  /*2b770*/  NOP ;  /* 0x0000000000007918 */ /* 0x000fe20000000000 */
.L_x_6:
[----:B0-----:R-:W-:Y:S01]  /*2b780*/  UMOV UR4, URZ ;  /* 0x000000ff00047c82 */ /* 0x001fe20008000000 */
[----:B------:R-:W-:Y:S05]  /*2b790*/  @!P2 BRA `(.L_x_7) ;  /* 0x000001e40098a947 */ /* 0x000fea0003800000 */
[----:B------:R-:W-:Y:S01]  /*2b7a0*/  SHF.R.S32.HI R5, RZ, 0x1f, R14 ;  /* 0x0000001fff057819 */ /* 0x000fe2000001140e */
[----:B------:R-:W-:Y:S02]  /*2b7b0*/  UIADD3 UR4, UPT, UPT, UR9, 0x10000, URZ ;  /* 0x0001000009047890 */ /* 0x000fe4000fffe0ff */
[----:B------:R-:W-:Y:S01]  /*2b7c0*/  UIADD3 UR5, UPT, UPT, UR9, 0x18000, URZ ;  /* 0x0001800009057890 */ /* 0x000fe2000fffe0ff */
[----:B------:R-:W-:Y:S01]  /*2b7d0*/  LEA.HI R5, R5, R14, RZ, 0x7 ;  /* 0x0000000e05057211 */ /* 0x000fe200078f38ff */
[----:B------:R-:W-:Y:S02]  /*2b7e0*/  USHF.R.U32.HI UR4, URZ, 0x4, UR4 ;  /* 0x00000004ff047899 */ /* 0x000fe40008011604 */
[----:B------:R-:W-:Y:S01]  /*2b7f0*/  USHF.R.U32.HI UR5, URZ, 0x4, UR5 ;  /* 0x00000004ff057899 */ /* 0x000fe20008011605 */
[----:B------:R-:W-:Y:S01]  /*2b800*/  SHF.R.S32.HI R8, RZ, 0x7, R5 ;  /* 0x00000007ff087819 */ /* 0x000fe20000011405 */
[----:B-----5:R-:W-:Y:S01]  /*2b810*/  IMAD.SHL.U32 R5, R6, 0x80, RZ ;  /* 0x0000008006057824 */ /* 0x020fe200078e00ff */
[----:B------:R-:W-:Y:S01]  /*2b820*/  USGXT.U32 UR14, UR4, 0xe ;  /* 0x0000000e040e789a */ /* 0x000fe20008000000 */
[----:B------:R-:W-:Y:S01]  /*2b830*/  IMAD.SHL.U32 R6, R7, 0x80, RZ ;  /* 0x0000008007067824 */ /* 0x000fe200078e00ff */
[----:B------:R-:W-:Y:S01]  /*2b840*/  VIMNMX R8, PT, PT, R8, 0x2, !PT ;  /* 0x0000000208087848 */ /* 0x000fe20007fe0100 */
[----:B------:R-:W-:Y:S01]  /*2b850*/  USGXT.U32 UR12, UR5, 0xe ;  /* 0x0000000e050c789a */ /* 0x000fe20008000000 */
[----:B------:R-:W-:Y:S01]  /*2b860*/  SHF.R.S32.HI R9, RZ, 0x1f, R5 ;  /* 0x0000001fff097819 */ /* 0x000fe20000011405 */
[----:B------:R-:W-:-:S02]  /*2b870*/  UIADD3 UR22, UP1, UPT, UR14, 0x100, URZ ;  /* 0x000001000e167890 */ /* 0x000fc4000ff3e0ff */
[----:B------:R-:W-:Y:S01]  /*2b880*/  VIADD R7, R8, 0xfffffffe ;  /* 0xfffffffe08077836 */ /* 0x000fe20000000000 */
[----:B------:R-:W-:Y:S01]  /*2b890*/  UIADD3 UR24, UP2, UPT, UR12, 0x2, URZ ;  /* 0x000000020c187890 */ /* 0x000fe2000ff5e0ff */
[----:B------:R-:W-:Y:S01]  /*2b8a0*/  IMAD.MOV.U32 R8, RZ, RZ, RZ ;  /* 0x000000ffff087224 */ /* 0x000fe200078e00ff */
[----:B------:R-:W-:Y:S01]  /*2b8b0*/  UMOV UR4, URZ ;  /* 0x000000ff00047c82 */ /* 0x000fe20008000000 */
[----:B------:R-:W-:Y:S01]  /*2b8c0*/  UMOV UR5, URZ ;  /* 0x000000ff00057c82 */ /* 0x000fe20008000000 */
[----:B------:R0:W-:Y:S01]  /*2b8d0*/  STL [R1+0x12dc], R7 ;  /* 0x0012dc0701007387 */ /* 0x0001e20000100800 */
[----:B------:R-:W-:Y:S02]  /*2b8e0*/  UIADD3.X UR23, UPT, UPT, UR4, 0x40004040, URZ, UP1, !UPT ;  /* 0x4000404004177890 */ /* 0x000fe40008ffe4ff */
[----:B------:R-:W-:Y:S01]  /*2b8f0*/  UIADD3.X UR25, UPT, UPT, UR5, 0x40004040, URZ, UP2, !UPT ;  /* 0x4000404005197890 */ /* 0x000fe200097fe4ff */
[----:B------:R1:W-:Y:S01]  /*2b900*/  STL [R1+0x12d4], RZ ;  /* 0x0012d4ff01007387 */ /* 0x0003e20000100800 */
[----:B------:R-:W-:Y:S01]  /*2b910*/  UMOV UR18, 0x1 ;  /* 0x0000000100127882 */ /* 0x000fe20000000000 */
[----:B------:R-:W-:-:S02]  /*2b920*/  UIADD3.64 UR26, UPT, UPT, UR22, 0x100, URZ ;  /* 0x00000100161a7897 */ /* 0x000fc4000fffe0ff */
[----:B------:R-:W-:Y:S01]  /*2b930*/  UIADD3.64 UR28, UPT, UPT, UR24, 0x2, URZ ;  /* 0x00000002181c7897 */ /* 0x000fe2000fffe0ff */
[----:B0-----:R-:W-:Y:S01]  /*2b940*/  SHF.R.S32.HI R7, RZ, 0x1f, R6 ;  /* 0x0000001fff077819 */ /* 0x001fe20000011406 */
[----:B------:R-:W-:Y:S02]  /*2b950*/  UIADD3.64 UR30, UPT, UPT, UR22, 0x200, URZ ;  /* 0x00000200161e7897 */ /* 0x000fe4000fffe0ff */
[----:B------:R-:W-:Y:S02]  /*2b960*/  UIADD3.64 UR32, UPT, UPT, UR24, 0x4, URZ ;  /* 0x0000000418207897 */ /* 0x000fe4000fffe0ff */
[----:B------:R-:W-:Y:S02]  /*2b970*/  UIADD3.64 UR34, UPT, UPT, UR22, 0x300, URZ ;  /* 0x0000030016227897 */ /* 0x000fe4000fffe0ff */
[----:B------:R-:W-:Y:S02]  /*2b980*/  UIADD3.64 UR36, UPT, UPT, UR22, 0x400, URZ ;  /* 0x0000040016247897 */ /* 0x000fe4000fffe0ff */
[----:B------:R-:W-:-:S02]  /*2b990*/  UIADD3.64 UR38, UPT, UPT, UR22, 0x500, URZ ;  /* 0x0000050016267897 */ /* 0x000fc4000fffe0ff */
[----:B------:R-:W-:Y:S01]  /*2b9a0*/  UIADD3.64 UR40, UPT, UPT, UR22, 0x600, URZ ;  /* 0x0000060016287897 */ /* 0x000fe2000fffe0ff */
[----:B-1----:R-:W-:-:S11]  /*2b9b0*/  UMOV UR13, 0x40004040 ;  /* 0x40004040000d7882 */ /* 0x002fd60000000000 */
.L_x_10:
[----:B------:R-:W2:Y:S04]  /*2b9c0*/  LDL.LU R13, [R1+0x408] ;  /* 0x00040800010d7983 */ /* 0x000ea80000300800 */
[----:B------:R-:W3:Y:S04]  /*2b9d0*/  LDL.LU R9, [R1+0x418] ;  /* 0x0004180001097983 */ /* 0x000ee80000300800 */
[----:B------:R-:W4:Y:S04]  /*2b9e0*/  LDL.LU R12, [R1+0xb50] ;  /* 0x000b5000010c7983 */ /* 0x000f280000300800 */
[----:B-----5:R-:W5:Y:S04]  /*2b9f0*/  LDL.LU R11, [R1+0xb48] ;  /* 0x000b4800010b7983 */ /* 0x020f680000300800 */
[----:B0-----:R-:W3:Y:S01]  /*2ba00*/  LDL.LU R7, [R1+0xb40] ;  /* 0x000b400001077983 */ /* 0x001ee20000300800 */
[----:B------:R-:W-:-:S03]  /*2ba10*/  IMAD.U32 R8, R8, -0x80000000, RZ ;  /* 0x8000000008087824 */ /* 0x000fc600078e00ff */
[----:B------:R-:W3:Y:S04]  /*2ba20*/  LDL.LU R35, [R1+0x404] ;  /* 0x0004040001237983 */ /* 0x000ee80000300800 */
[----:B------:R-:W3:Y:S04]  /*2ba30*/  LDL.LU R34, [R1+0xb38] ;  /* 0x000b380001227983 */ /* 0x000ee80000300800 */
[----:B------:R-:W3:Y:S01]  /*2ba40*/  LDL.LU R33, [R1+0x414] ;  /* 0x0004140001217983 */ /* 0x000ee20000300800 */
[----:B--2---:R-:W-:-:S05]  /*2ba50*/  IADD3 R13, P1, PT, R6, R13, RZ ;  /* 0x0000000d060d7210 */ /* 0x004fca0007f3e0ff */
[----:B------:R0:W-:Y:S04]  /*2ba60*/  STL [R1+0x408], R13 ;  /* 0x0004080d01007387 */ /* 0x0001e80000100800 */
[----:B------:R-:W2:Y:S04]  /*2ba70*/  LDL.LU R32, [R1+0xb30] ;  /* 0x000b300001207983 */ /* 0x000ea80000300800 */
[----:B------:R-:W2:Y:S04]  /*2ba80*/  LDL.LU R31, [R1+0xb4c] ;  /* 0x000b4c00011f7983 */ /* 0x000ea80000300800 */
[----:B------:R-:W2:Y:S04]  /*2ba90*/  LDL.LU R30, [R1+0xb28] ;  /* 0x000b2800011e7983 */ /* 0x000ea80000300800 */
[----:B------:R-:W2:Y:S04]  /*2baa0*/  LDL.LU R29, [R1+0xb44] ;  /* 0x000b4400011d7983 */ /* 0x000ea80000300800 */
[----:B------:R-:W2:Y:S04]  /*2bab0*/  LDL.LU R28, [R1+0x410] ;  /* 0x00041000011c7983 */ /* 0x000ea80000300800 */
[----:B------:R-:W2:Y:S04]  /*2bac0*/  LDL.LU R27, [R1+0xb3c] ;  /* 0x000b3c00011b7983 */ /* 0x000ea80000300800 */
[----:B------:R-:W2:Y:S01]  /*2bad0*/  LDL.LU R26, [R1+0xb20] ;  /* 0x000b2000011a7983 */ /* 0x000ea20000300800 */
[----:B---3--:R-:W-:-:S03]  /*2bae0*/  IADD3 R9, P2, PT, R6, R9, RZ ;  /* 0x0000000906097210 */ /* 0x008fc60007f5e0ff */
[----:B------:R-:W3:Y:S04]  /*2baf0*/  LDL.LU R25, [R1+0xb34] ;  /* 0x000b340001197983 */ /* 0x000ee80000300800 */
[----:B------:R-:W3:Y:S04]  /*2bb00*/  LDL.LU R24, [R1+0xb18] ;  /* 0x000b180001187983 */ /* 0x000ee80000300800 */
[----:B------:R-:W3:Y:S04]  /*2bb10*/  LDL.LU R14, [R1+0xb2c] ;  /* 0x000b2c00010e7983 */ /* 0x000ee80000300800 */
[----:B------:R-:W3:Y:S04]  /*2bb20*/  LDL.LU R23, [R1+0xb10] ;  /* 0x000b100001177983 */ /* 0x000ee80000300800 */
[----:B------:R-:W3:Y:S04]  /*2bb30*/  LDL.LU R21, [R1+0xb24] ;  /* 0x000b240001157983 */ /* 0x000ee80000300800 */
[----:B------:R-:W3:Y:S04]  /*2bb40*/  LDL.LU R20, [R1+0xb08] ;  /* 0x000b080001147983 */ /* 0x000ee80000300800 */
[----:B------:R1:W-:Y:S04]  /*2bb50*/  STL [R1+0x418], R9 ;  /* 0x0004180901007387 */ /* 0x0003e80000100800 */
[----:B------:R-:W3:Y:S04]  /*2bb60*/  LDL.LU R19, [R1+0x40c] ;  /* 0x00040c0001137983 */ /* 0x000ee80000300800 */
[----:B------:R-:W3:Y:S04]  /*2bb70*/  LDL.LU R18, [R1+0xb00] ;  /* 0x000b000001127983 */ /* 0x000ee80000300800 */
[----:B0-----:R-:W3:Y:S01]  /*2bb80*/  LDL.LU R13, [R1+0xb1c] ;  /* 0x000b1c00010d7983 */ /* 0x001ee20000300800 */
[----:B----4-:R-:W-:-:S03]  /*2bb90*/  IADD3 R12, P3, PT, R6, R12, RZ ;  /* 0x0000000c060c7210 */ /* 0x010fc60007f7e0ff */
[----:B------:R-:W4:Y:S04]  /*2bba0*/  LDL.LU R17, [R1+0xaf8] ;  /* 0x000af80001117983 */ /* 0x000f280000300800 */
[----:B-1----:R-:W4:Y:S01]  /*2bbb0*/  LDL.LU R9, [R1+0xb14] ;  /* 0x000b140001097983 */ /* 0x002f220000300800 */
[----:B-----5:R-:W-:-:S03]  /*2bbc0*/  IADD3 R11, P5, PT, R6, R11, RZ ;  /* 0x0000000b060b7210 */ /* 0x020fc60007fbe0ff */
[----:B------:R-:W5:Y:S04]  /*2bbd0*/  LDL.LU R16, [R1+0xaf0] ;  /* 0x000af00001107983 */ /* 0x000f680000300800 */
[----:B------:R0:W-:Y:S04]  /*2bbe0*/  STL [R1+0xb50], R12 ;  /* 0x000b500c01007387 */ /* 0x0001e80000100800 */
[----:B0-----:R-:W5:Y:S04]  /*2bbf0*/  LDL.LU R12, [R1+0xb0c] ;  /* 0x000b0c00010c7983 */ /* 0x001f680000300800 */
[----:B------:R-:W5:Y:S04]  /*2bc00*/  LDL.LU R15, [R1+0x400] ;  /* 0x00040000010f7983 */ /* 0x000f680000300800 */
[----:B------:R0:W-:Y:S04]  /*2bc10*/  STL [R1+0xb48], R11 ;  /* 0x000b480b01007387 */ /* 0x0001e80000100800 */
[----:B0-----:R-:W5:Y:S01]  /*2bc20*/  LDL.LU R11, [R1+0xb04] ;  /* 0x000b0400010b7983 */ /* 0x001f620000300800 */
[----:B------:R-:W-:-:S02]  /*2bc30*/  SHF.R.S32.HI R22, RZ, 0x1f, R6 ;  /* 0x0000001fff167819 */ /* 0x000fc40000011406 */
[----:B------:R-:W-:-:S03]  /*2bc40*/  IADD3 R7, P6, PT, R6, R7, RZ ;  /* 0x0000000706077210 */ /* 0x000fc60007fde0ff */
[----:B------:R-:W-:Y:S01]  /*2bc50*/  IMAD.X R35, R22, 0x1, R35, P1 ;  /* 0x0000000116237824 */ /* 0x000fe200008e0623 */
[----:B------:R-:W-:Y:S01]  /*2bc60*/  IADD3 R34, P1, PT, R6, R34, RZ ;  /* 0x0000002206227210 */ /* 0x000fe20007f3e0ff */
[----:B------:R0:W-:Y:S01]  /*2bc70*/  STL [R1+0xb40], R7 ;  /* 0x000b400701007387 */ /* 0x0001e20000100800 */
[----:B------:R-:W-:-:S03]  /*2bc80*/  IMAD.X R33, R22, 0x1, R33, P2 ;  /* 0x0000000116217824 */ /* 0x000fc600010e0621 */
[----:B0-----:R-:W5:Y:S04]  /*2bc90*/  LDL.LU R7, [R1+0xae8] ;  /* 0x000ae80001077983 */ /* 0x001f680000300800 */
[----:B------:R-:W-:Y:S04]  /*2bca0*/  STL [R1+0x404], R35 ;  /* 0x0004042301007387 */ /* 0x000fe80000100800 */
[----:B------:R-:W-:Y:S04]  /*2bcb0*/  STL [R1+0xb38], R34 ;  /* 0x000b382201007387 */ /* 0x000fe80000100800 */
[----:B------:R-:W-:Y:S01]  /*2bcc0*/  STL [R1+0x414], R33 ;  /* 0x0004142101007387 */ /* 0x000fe20000100800 */
[----:B--2---:R-:W-:Y:S01]  /*2bcd0*/  IADD3 R32, P2, PT, R6, R32, RZ ;  /* 0x0000002006207210 */ /* 0x004fe20007f5e0ff */
[----:B------:R-:W-:-:S04]  /*2bce0*/  IMAD.X R31, R22, 0x1, R31, P3 ;  /* 0x00000001161f7824 */ /* 0x000fc800018e061f */
        /* <DEDUP_REMOVED lines=11> */
[----:B---3--:R-:W-:-:S03]  /*2bda0*/  IMAD.X R25, R22, 0x1, R25, P1 ;  /* 0x0000000116197824 */ /* 0x008fc600008e0619 */
[----:B------:R-:W-:Y:S01]  /*2bdb0*/  STL [R1+0xb20], R26 ;  /* 0x000b201a01007387 */ /* 0x000fe20000100800 */
[----:B------:R-:W-:Y:S01]  /*2bdc0*/  IMAD.X R14, R22, 0x1, R14, P2 ;  /* 0x00000001160e7824 */ /* 0x000fe200010e060e */
[C---:B------:R-:W-:Y:S02]  /*2bdd0*/  IADD3 R24, P1, PT, R6.reuse, R24, RZ ;  /* 0x0000001806187210 */ /* 0x040fe40007f3e0ff */
[----:B------:R-:W-:Y:S02]  /*2bde0*/  IADD3 R23, P2, PT, R6, R23, RZ ;  /* 0x0000001706177210 */ /* 0x000fe40007f5e0ff */
[----:B------:R0:W-:Y:S01]  /*2bdf0*/  STL [R1+0xb2c], R14 ;  /* 0x000b2c0e01007387 */ /* 0x0001e20000100800 */
[----:B------:R-:W-:-:S03]  /*2be00*/  IMAD.X R21, R22, 0x1, R21, P3 ;  /* 0x0000000116157824 */ /* 0x000fc600018e0615 */
[----:B------:R-:W-:Y:S01]  /*2be10*/  STL [R1+0xb34], R25 ;  /* 0x000b341901007387 */ /* 0x000fe20000100800 */
[----:B------:R-:W-:-:S03]  /*2be20*/  IADD3 R20, P3, PT, R6, R20, RZ ;  /* 0x0000001406147210 */ /* 0x000fc60007f7e0ff */
[----:B0-----:R-:W2:Y:S04]  /*2be30*/  LDL.LU R14, [R1+0xafc] ;  /* 0x000afc00010e7983 */ /* 0x001ea80000300800 */
[----:B------:R-:W-:Y:S01]  /*2be40*/  STL [R1+0xb18], R24 ;  /* 0x000b181801007387 */ /* 0x000fe20000100800 */
[----:B------:R-:W-:-:S03]  /*2be50*/  IMAD.X R19, R22, 0x1, R19, P5 ;  /* 0x0000000116137824 */ /* 0x000fc600028e0613 */
[----:B------:R-:W-:Y:S01]  /*2be60*/  STL [R1+0xb10], R23 ;  /* 0x000b101701007387 */ /* 0x000fe20000100800 */
[----:B------:R-:W-:-:S03]  /*2be70*/  IMAD.X R13, R22, 0x1, R13, P6 ;  /* 0x00000001160d7824 */ /* 0x000fc600030e060d */
[----:B------:R-:W-:Y:S01]  /*2be80*/  STL [R1+0xb24], R21 ;  /* 0x000b241501007387 */ /* 0x000fe20000100800 */
[----:B------:R-:W-:-:S03]  /*2be90*/  IADD3 R18, P5, PT, R6, R18, RZ ;  /* 0x0000001206127210 */ /* 0x000fc60007fbe0ff */
[----:B------:R-:W-:Y:S04]  /*2bea0*/  STL [R1+0xb08], R20 ;  /* 0x000b081401007387 */ /* 0x000fe80000100800 */
[----:B------:R0:W-:Y:S01]  /*2beb0*/  STL [R1+0xb1c], R13 ;  /* 0x000b1c0d01007387 */ /* 0x0001e20000100800 */
[----:B----4-:R-:W-:-:S03]  /*2bec0*/  IMAD.X R9, R22, 0x1, R9, P1 ;  /* 0x0000000116097824 */ /* 0x010fc600008e0609 */
[----:B------:R-:W-:Y:S04]  /*2bed0*/  STL [R1+0x40c], R19 ;  /* 0x00040c1301007387 */ /* 0x000fe80000100800 */
[----:B0-----:R-:W3:Y:S01]  /*2bee0*/  LDL.LU R13, [R1+0xae0] ;  /* 0x000ae000010d7983 */ /* 0x001ee20000300800 */
[----:B------:R-:W-:-:S03]  /*2bef0*/  IADD3 R17, P6, PT, R6, R17, RZ ;  /* 0x0000001106117210 */ /* 0x000fc60007fde0ff */
[----:B------:R-:W-:Y:S04]  /*2bf00*/  STL [R1+0xb00], R18 ;  /* 0x000b001201007387 */ /* 0x000fe80000100800 */
[----:B------:R0:W-:Y:S01]  /*2bf10*/  STL [R1+0xb14], R9 ;  /* 0x000b140901007387 */ /* 0x0001e20000100800 */
[----:B-----5:R-:W-:Y:S01]  /*2bf20*/  IMAD.X R12, R22, 0x1, R12, P2 ;  /* 0x00000001160c7824 */ /* 0x020fe200010e060c */
[----:B------:R-:W-:Y:S02]  /*2bf30*/  IADD3 R16, P1, PT, R6, R16, RZ ;  /* 0x0000001006107210 */ /* 0x000fe40007f3e0ff */
[----:B0-----:R-:W4:Y:S04]  /*2bf40*/  LDL.LU R9, [R1+0xaf4] ;  /* 0x000af40001097983 */ /* 0x001f280000300800 */
[----:B------:R-:W-:Y:S01]  /*2bf50*/  STL [R1+0xaf8], R17 ;  /* 0x000af81101007387 */ /* 0x000fe20000100800 */
[----:B------:R-:W-:-:S03]  /*2bf60*/  IMAD.X R11, R22, 0x1, R11, P3 ;  /* 0x00000001160b7824 */ /* 0x000fc600018e060b */
[----:B------:R0:W-:Y:S04]  /*2bf70*/  STL [R1+0xb0c], R12 ;  /* 0x000b0c0c01007387 */ /* 0x0001e80000100800 */
[----:B0-----:R-:W5:Y:S04]  /*2bf80*/  LDL.LU R12, [R1+0xad8] ;  /* 0x000ad800010c7983 */ /* 0x001f680000300800 */
[----:B------:R-:W-:Y:S04]  /*2bf90*/  STL [R1+0xaf0], R16 ;  /* 0x000af01001007387 */ /* 0x000fe80000100800 */
[----:B------:R0:W-:Y:S04]  /*2bfa0*/  STL [R1+0xb04], R11 ;  /* 0x000b040b01007387 */ /* 0x0001e80000100800 */
[----:B0-----:R-:W5:Y:S01]  /*2bfb0*/  LDL.LU R11, [R1+0xaec] ;  /* 0x000aec00010b7983 */ /* 0x001f620000300800 */
[----:B------:R-:W-:-:S02]  /*2bfc0*/  IADD3 R15, P2, PT, R6, R15, RZ ;  /* 0x0000000f060f7210 */ /* 0x000fc40007f5e0ff */
[----:B------:R-:W-:-:S03]  /*2bfd0*/  IADD3 R7, P3, PT, R6, R7, RZ ;  /* 0x0000000706077210 */ /* 0x000fc60007f7e0ff */
[----:B------:R-:W-:Y:S04]  /*2bfe0*/  STL [R1+0x400], R15 ;  /* 0x0004000f01007387 */ /* 0x000fe80000100800 */
[----:B------:R-:W5:Y:S04]  /*2bff0*/  LDL.LU R35, [R1+0xad0] ;  /* 0x000ad00001237983 */ /* 0x000f680000300800 */
[----:B------:R-:W5:Y:S04]  /*2c000*/  LDL.LU R34, [R1+0x3fc] ;  /* 0x0003fc0001227983 */ /* 0x000f680000300800 */
[----:B------:R-:W5:Y:S04]  /*2c010*/  LDL.LU R33, [R1+0xac8] ;  /* 0x000ac80001217983 */ /* 0x000f680000300800 */
[----:B------:R0:W-:Y:S04]  /*2c020*/  STL [R1+0xae8], R7 ;  /* 0x000ae80701007387 */ /* 0x0001e80000100800 */
[----:B------:R-:W5:Y:S04]  /*2c030*/  LDL.LU R32, [R1+0xae4] ;  /* 0x000ae40001207983 */ /* 0x000f680000300800 */
        /* <DEDUP_REMOVED lines=8> */
[----:B0-----:R-:W5:Y:S04]  /*2c0c0*/  LDL.LU R7, [R1+0xaa0] ;  /* 0x000aa00001077983 */ /* 0x001f680000300800 */
[----:B------:R-:W5:Y:S04]  /*2c0d0*/  LDL.LU R23, [R1+0xabc] ;  /* 0x000abc0001177983 */ /* 0x000f680000300800 */
[----:B------:R-:W5:Y:S04]  /*2c0e0*/  LDL.LU R21, [R1+0xa98] ;  /* 0x000a980001157983 */ /* 0x000f680000300800 */
[----:B------:R-:W5:Y:S01]  /*2c0f0*/  LDL.LU R20, [R1+0xab4] ;  /* 0x000ab40001147983 */ /* 0x000f620000300800 */
[----:B--2---:R-:W-:-:S05]  /*2c100*/  IMAD.X R14, R22, 0x1, R14, P5 ;  /* 0x00000001160e7824 */ /* 0x004fca00028e060e */
[----:B------:R0:W-:Y:S04]  /*2c110*/  STL [R1+0xafc], R14 ;  /* 0x000afc0e01007387 */ /* 0x0001e80000100800 */
[----:B------:R-:W2:Y:S04]  /*2c120*/  LDL.LU R19, [R1+0xa90] ;  /* 0x000a900001137983 */ /* 0x000ea80000300800 */
[----:B------:R-:W2:Y:S04]  /*2c130*/  LDL.LU R18, [R1+0xaac] ;  /* 0x000aac0001127983 */ /* 0x000ea80000300800 */
[----:B0-----:R-:W2:Y:S04]  /*2c140*/  LDL.LU R14, [R1+0xa88] ;  /* 0x000a8800010e7983 */ /* 0x001ea80000300800 */
[----:B------:R-:W2:Y:S01]  /*2c150*/  LDL.LU R17, [R1+0xaa4] ;  /* 0x000aa40001117983 */ /* 0x000ea20000300800 */
[----:B---3--:R-:W-:-:S05]  /*2c160*/  IADD3 R13, P5, PT, R6, R13, RZ ;  /* 0x0000000d060d7210 */ /* 0x008fca0007fbe0ff */
[----:B------:R0:W-:Y:S04]  /*2c170*/  STL [R1+0xae0], R13 ;  /* 0x000ae00d01007387 */ /* 0x0001e80000100800 */
[----:B0-----:R-:W3:Y:S01]  /*2c180*/  LDL.LU R13, [R1+0xa80] ;  /* 0x000a8000010d7983 */ /* 0x001ee20000300800 */
[----:B----4-:R-:W-:-:S03]  /*2c190*/  IMAD.X R9, R22, 0x1, R9, P6 ;  /* 0x0000000116097824 */ /* 0x010fc600030e0609 */
[----:B------:R-:W4:Y:S04]  /*2c1a0*/  LDL.LU R16, [R1+0xa9c] ;  /* 0x000a9c0001107983 */ /* 0x000f280000300800 */
[----:B------:R0:W-:Y:S04]  /*2c1b0*/  STL [R1+0xaf4], R9 ;  /* 0x000af40901007387 */ /* 0x0001e80000100800 */
[----:B0-----:R-:W4:Y:S01]  /*2c1c0*/  LDL.LU R9, [R1+0xa78] ;  /* 0x000a780001097983 */ /* 0x001f220000300800 */
[----:B-----5:R-:W-:-:S03]  /*2c1d0*/  IADD3 R12, P6, PT, R6, R12, RZ ;  /* 0x0000000c060c7210 */ /* 0x020fc60007fde0ff */
[----:B------:R-:W5:Y:S04]  /*2c1e0*/  LDL.LU R15, [R1+0xa94] ;  /* 0x000a9400010f7983 */ /* 0x000f680000300800 */
[----:B------:R0:W-:Y:S04]  /*2c1f0*/  STL [R1+0xad8], R12 ;  /* 0x000ad80c01007387 */ /* 0x0001e80000100800 */
[----:B0-----:R-:W5:Y:S01]  /*2c200*/  LDL.LU R12, [R1+0xa70] ;  /* 0x000a7000010c7983 */ /* 0x001f620000300800 */
[----:B------:R-:W-:-:S05]  /*2c210*/  IMAD.X R11, R22, 0x1, R11, P1 ;  /* 0x00000001160b7824 */ /* 0x000fca00008e060b */
[----:B------:R0:W-:Y:S04]  /*2c220*/  STL [R1+0xaec], R11 ;  /* 0x000aec0b01007387 */ /* 0x0001e80000100800 */
[----:B0-----:R-:W5:Y:S01]  /*2c230*/  LDL.LU R11, [R1+0xa8c] ;  /* 0x000a8c00010b7983 */ /* 0x001f620000300800 */
[----:B------:R-:W-:Y:S01]  /*2c240*/  IADD3 R35, P1, PT, R6, R35, RZ ;  /* 0x0000002306237210 */ /* 0x000fe20007f3e0ff */
[----:B------:R-:W-:Y:S01]  /*2c250*/  IMAD.X R34, R22, 0x1, R34, P2 ;  /* 0x0000000116227824 */ /* 0x000fe200010e0622 */
        /* <DEDUP_REMOVED lines=16> */
[----:B------:R-:W-:Y:S01]  /*2c360*/  IADD3 R25, P1, PT, R6, R25, RZ ;  /* 0x0000001906197210 */ /* 0x000fe20007f3e0ff */
[----:B------:R-:W-:Y:S02]  /*2c370*/  IMAD.X R24, R22, 0x1, R24, P2 ;  /* 0x0000000116187824 */ /* 0x000fe400010e0618 */
[----:B------:R-:W-:Y:S01]  /*2c380*/  STL [R1+0xab0], R27 ;  /* 0x000ab01b01007387 */ /* 0x000fe20000100800 */
[----:B------:R-:W-:-:S03]  /*2c390*/  IADD3 R7, P2, PT, R6, R7, RZ ;  /* 0x0000000706077210 */ /* 0x000fc60007f5e0ff */
[----:B------:R-:W-:Y:S01]  /*2c3a0*/  STL [R1+0xacc], R26 ;  /* 0x000acc1a01007387 */ /* 0x000fe20000100800 */
[----:B------:R-:W-:-:S03]  /*2c3b0*/  IMAD.X R23, R22, 0x1, R23, P3 ;  /* 0x0000000116177824 */ /* 0x000fc600018e0617 */
[----:B------:R0:W-:Y:S01]  /*2c3c0*/  STL [R1+0xaa0], R7 ;  /* 0x000aa00701007387 */ /* 0x0001e20000100800 */
[----:B------:R-:W-:-:S03]  /*2c3d0*/  IADD3 R21, P3, PT, R6, R21, RZ ;  /* 0x0000001506157210 */ /* 0x000fc60007f7e0ff */
[----:B------:R-:W-:Y:S01]  /*2c3e0*/  STL [R1+0xaa8], R25 ;  /* 0x000aa81901007387 */ /* 0x000fe20000100800 */
[----:B------:R-:W-:-:S03]  /*2c3f0*/  IMAD.X R20, R22, 0x1, R20, P5 ;  /* 0x0000000116147824 */ /* 0x000fc600028e0614 */
[----:B0-----:R-:W5:Y:S04]  /*2c400*/  LDL.LU R7, [R1+0xa68] ;  /* 0x000a680001077983 */ /* 0x001f680000300800 */
[----:B------:R-:W-:Y:S04]  /*2c410*/  STL [R1+0xac4], R24 ;  /* 0x000ac41801007387 */ /* 0x000fe80000100800 */
[----:B------:R-:W-:Y:S04]  /*2c420*/  STL [R1+0xabc], R23 ;  /* 0x000abc1701007387 */ /* 0x000fe80000100800 */
[----:B------:R-:W-:Y:S04]  /*2c430*/  STL [R1+0xa98], R21 ;  /* 0x000a981501007387 */ /* 0x000fe80000100800 */
[----:B------:R-:W-:Y:S01]  /*2c440*/  STL [R1+0xab4], R20 ;  /* 0x000ab41401007387 */ /* 0x000fe20000100800 */
[----:B--2---:R-:W-:Y:S01]  /*2c450*/  IADD3 R19, P5, PT, R6, R19, RZ ;  /* 0x0000001306137210 */ /* 0x004fe20007fbe0ff */
[----:B------:R-:W-:Y:S01]  /*2c460*/  IMAD.X R18, R22, 0x1, R18, P6 ;  /* 0x0000000116127824 */ /* 0x000fe200030e0612 */
[----:B------:R-:W-:Y:S01]  /*2c470*/  IADD3 R14, P6, PT, R6, R14, RZ ;  /* 0x0000000e060e7210 */ /* 0x000fe20007fde0ff */
[----:B------:R-:W-:-:S04]  /*2c480*/  IMAD.X R17, R22, 0x1, R17, P1 ;  /* 0x0000000116117824 */ /* 0x000fc800008e0611 */
[----:B------:R0:W-:Y:S04]  /*2c490*/  STL [R1+0xa88], R14 ;  /* 0x000a880e01007387 */ /* 0x0001e80000100800 */
[----:B------:R-:W-:Y:S04]  /*2c4a0*/  STL [R1+0xa90], R19 ;  /* 0x000a901301007387 */ /* 0x000fe80000100800 */
[----:B0-----:R-:W2:Y:S04]  /*2c4b0*/  LDL.LU R14, [R1+0xa84] ;  /* 0x000a8400010e7983 */ /* 0x001ea80000300800 */
[----:B------:R-:W-:Y:S01]  /*2c4c0*/  STL [R1+0xaac], R18 ;  /* 0x000aac1201007387 */ /* 0x000fe20000100800 */
[----:B---3--:R-:W-:Y:S01]  /*2c4d0*/  IADD3 R13, P1, PT, R6, R13, RZ ;  /* 0x0000000d060d7210 */ /* 0x008fe20007f3e0ff */
[----:B----4-:R-:W-:-:S04]  /*2c4e0*/  IMAD.X R16, R22, 0x1, R16, P2 ;  /* 0x0000000116107824 */ /* 0x010fc800010e0610 */
[----:B------:R0:W-:Y:S04]  /*2c4f0*/  STL [R1+0xa80], R13 ;  /* 0x000a800d01007387 */ /* 0x0001e80000100800 */
[----:B0-----:R-:W3:Y:S01]  /*2c500*/  LDL.LU R13, [R1+0xa60] ;  /* 0x000a6000010d7983 */ /* 0x001ee20000300800 */
[----:B------:R-:W-:-:S03]  /*2c510*/  IADD3 R9, P2, PT, R6, R9, RZ ;  /* 0x0000000906097210 */ /* 0x000fc60007f5e0ff */
[----:B------:R-:W-:Y:S04]  /*2c520*/  STL [R1+0xaa4], R17 ;  /* 0x000aa41101007387 */ /* 0x000fe80000100800 */
[----:B------:R0:W-:Y:S01]  /*2c530*/  STL [R1+0xa78], R9 ;  /* 0x000a780901007387 */ /* 0x0001e20000100800 */
[----:B-----5:R-:W-:-:S03]  /*2c540*/  IMAD.X R15, R22, 0x1, R15, P3 ;  /* 0x00000001160f7824 */ /* 0x020fc600018e060f */
[----:B0-----:R-:W4:Y:S01]  /*2c550*/  LDL.LU R9, [R1+0xa7c] ;  /* 0x000a7c0001097983 */ /* 0x001f220000300800 */
[----:B------:R-:W-:-:S03]  /*2c560*/  IADD3 R12, P3, PT, R6, R12, RZ ;  /* 0x0000000c060c7210 */ /* 0x000fc60007f7e0ff */
[----:B------:R-:W-:Y:S04]  /*2c570*/  STL [R1+0xa9c], R16 ;  /* 0x000a9c1001007387 */ /* 0x000fe80000100800 */
[----:B------:R0:W-:Y:S04]  /*2c580*/  STL [R1+0xa70], R12 ;  /* 0x000a700c01007387 */ /* 0x0001e80000100800 */
[----:B0-----:R-:W5:Y:S01]  /*2c590*/  LDL.LU R12, [R1+0xa58] ;  /* 0x000a5800010c7983 */ /* 0x001f620000300800 */
[----:B------:R-:W-:-:S03]  /*2c5a0*/  IMAD.X R11, R22, 0x1, R11, P5 ;  /* 0x00000001160b7824 */ /* 0x000fc600028e060b */
        /* <DEDUP_REMOVED lines=15> */
[----:B------:R-:W5:Y:S01]  /*2c6a0*/  LDL.LU R23, [R1+0xa20] ;  /* 0x000a200001177983 */ /* 0x000f620000300800 */
[----:B------:R-:W-:-:S03]  /*2c6b0*/  IADD3 R7, P5, PT, R6, R7, RZ ;  /* 0x0000000706077210 */ /* 0x000fc60007fbe0ff */
[----:B------:R-:W5:Y:S04]  /*2c6c0*/  LDL.LU R21, [R1+0xa3c] ;  /* 0x000a3c0001157983 */ /* 0x000f680000300800 */
[----:B------:R-:W5:Y:S04]  /*2c6d0*/  LDL.LU R20, [R1+0xa18] ;  /* 0x000a180001147983 */ /* 0x000f680000300800 */
[----:B------:R0:W-:Y:S04]  /*2c6e0*/  STL [R1+0xa68], R7 ;  /* 0x000a680701007387 */ /* 0x0001e80000100800 */
[----:B------:R-:W5:Y:S04]  /*2c6f0*/  LDL.LU R19, [R1+0xa34] ;  /* 0x000a340001137983 */ /* 0x000f680000300800 */
[----:B------:R-:W5:Y:S04]  /*2c700*/  LDL.LU R18, [R1+0xa10] ;  /* 0x000a100001127983 */ /* 0x000f680000300800 */
[----:B0-----:R-:W5:Y:S04]  /*2c710*/  LDL.LU R7, [R1+0xa2c] ;  /* 0x000a2c0001077983 */ /* 0x001f680000300800 */
[----:B------:R-:W5:Y:S01]  /*2c720*/  LDL.LU R17, [R1+0xa08] ;  /* 0x000a080001117983 */ /* 0x000f620000300800 */
[----:B--2---:R-:W-:-:S05]  /*2c730*/  IMAD.X R14, R22, 0x1, R14, P6 ;  /* 0x00000001160e7824 */ /* 0x004fca00030e060e */
[----:B------:R0:W-:Y:S04]  /*2c740*/  STL [R1+0xa84], R14 ;  /* 0x000a840e01007387 */ /* 0x0001e80000100800 */
        /* <DEDUP_REMOVED lines=9> */
[----:B-----5:R-:W-:-:S05]  /*2c7e0*/  IADD3 R12, P1, PT, R6, R12, RZ ;  /* 0x0000000c060c7210 */ /* 0x020fca0007f3e0ff */
[----:B------:R0:W-:Y:S01]  /*2c7f0*/  STL [R1+0xa58], R12 ;  /* 0x000a580c01007387 */ /* 0x0001e20000100800 */
[----:B------:R-:W-:Y:S01]  /*2c800*/  IMAD.X R35, R22, 0x1, R35, P2 ;  /* 0x0000000116237824 */ /* 0x000fe200010e0623 */
[----:B------:R-:W-:Y:S02]  /*2c810*/  IADD3 R34, P2, PT, R6, R34, RZ ;  /* 0x0000002206227210 */ /* 0x000fe40007f5e0ff */
[----:B0-----:R-:W5:Y:S01]  /*2c820*/  LDL.LU R12, [R1+0x9f0] ;  /* 0x0009f000010c7983 */ /* 0x001f620000300800 */
        /* <DEDUP_REMOVED lines=18> */
[----:B------:R-:W-:-:S03]  /*2c950*/  IMAD.X R11, R22, 0x1, R11, P3 ;  /* 0x00000001160b7824 */ /* 0x000fc600018e060b */
[----:B------:R-:W-:Y:S04]  /*2c960*/  STL [R1+0xa30], R26 ;  /* 0x000a301a01007387 */ /* 0x000fe80000100800 */
[----:B------:R0:W-:Y:S04]  /*2c970*/  STL [R1+0xa44], R11 ;  /* 0x000a440b01007387 */ /* 0x0001e80000100800 */
[----:B------:R-:W-:Y:S04]  /*2c980*/  STL [R1+0xa4c], R25 ;  /* 0x000a4c1901007387 */ /* 0x000fe80000100800 */
[----:B0-----:R-:W5:Y:S01]  /*2c990*/  LDL.LU R11, [R1+0xa0c] ;  /* 0x000a0c00010b7983 */ /* 0x001f620000300800 */
[----:B------:R-:W-:Y:S01]  /*2c9a0*/  IADD3 R24, P2, PT, R6, R24, RZ ;  /* 0x0000001806187210 */ /* 0x000fe20007f5e0ff */
[----:B------:R-:W-:Y:S01]  /*2c9b0*/  IMAD.X R21, R22, 0x1, R21, P5 ;  /* 0x0000000116157824 */ /* 0x000fe200028e0615 */
[----:B------:R-:W-:-:S02]  /*2c9c0*/  IADD3 R23, P3, PT, R6, R23, RZ ;  /* 0x0000001706177210 */ /* 0x000fc40007f7e0ff */
[----:B------:R-:W-:Y:S01]  /*2c9d0*/  IADD3 R20, P5, PT, R6, R20, RZ ;  /* 0x0000001406147210 */ /* 0x000fe20007fbe0ff */
[----:B------:R-:W-:Y:S01]  /*2c9e0*/  STL [R1+0xa28], R24 ;  /* 0x000a281801007387 */ /* 0x000fe20000100800 */
[----:B------:R-:W-:-:S03]  /*2c9f0*/  IMAD.X R19, R22, 0x1, R19, P6 ;  /* 0x0000000116137824 */ /* 0x000fc600030e0613 */
[----:B------:R-:W-:Y:S01]  /*2ca00*/  STL [R1+0xa20], R23 ;  /* 0x000a201701007387 */ /* 0x000fe20000100800 */
[----:B------:R-:W-:-:S03]  /*2ca10*/  IMAD.X R7, R22, 0x1, R7, P1 ;  /* 0x0000000116077824 */ /* 0x000fc600008e0607 */
[----:B------:R-:W-:Y:S01]  /*2ca20*/  STL [R1+0xa3c], R21 ;  /* 0x000a3c1501007387 */ /* 0x000fe20000100800 */
[----:B------:R-:W-:-:S03]  /*2ca30*/  IADD3 R18, P6, PT, R6, R18, RZ ;  /* 0x0000001206127210 */ /* 0x000fc60007fde0ff */
[----:B------:R-:W-:Y:S04]  /*2ca40*/  STL [R1+0xa18], R20 ;  /* 0x000a181401007387 */ /* 0x000fe80000100800 */
[----:B------:R0:W-:Y:S04]  /*2ca50*/  STL [R1+0xa2c], R7 ;  /* 0x000a2c0701007387 */ /* 0x0001e80000100800 */
[----:B------:R-:W-:Y:S01]  /*2ca60*/  STL [R1+0xa34], R19 ;  /* 0x000a341301007387 */ /* 0x000fe20000100800 */
[----:B------:R-:W-:-:S03]  /*2ca70*/  IADD3 R17, P1, PT, R6, R17, RZ ;  /* 0x0000001106117210 */ /* 0x000fc60007f3e0ff */
[----:B0-----:R-:W5:Y:S04]  /*2ca80*/  LDL.LU R7, [R1+0x9e8] ;  /* 0x0009e80001077983 */ /* 0x001f680000300800 */
[----:B------:R-:W-:Y:S01]  /*2ca90*/  STL [R1+0xa10], R18 ;  /* 0x000a101201007387 */ /* 0x000fe20000100800 */
[----:B--2---:R-:W-:-:S05]  /*2caa0*/  IMAD.X R14, R22, 0x1, R14, P2 ;  /* 0x00000001160e7824 */ /* 0x004fca00010e060e */
[----:B------:R0:W-:Y:S01]  /*2cab0*/  STL [R1+0xa24], R14 ;  /* 0x000a240e01007387 */ /* 0x0001e20000100800 */
[----:B------:R-:W-:-:S03]  /*2cac0*/  IADD3 R16, P2, PT, R6, R16, RZ ;  /* 0x0000001006107210 */ /* 0x000fc60007f5e0ff */
[----:B0-----:R-:W2:Y:S04]  /*2cad0*/  LDL.LU R14, [R1+0xa04] ;  /* 0x000a0400010e7983 */ /* 0x001ea80000300800 */
[----:B------:R-:W-:Y:S01]  /*2cae0*/  STL [R1+0xa08], R17 ;  /* 0x000a081101007387 */ /* 0x000fe20000100800 */
[----:B---3--:R-:W-:-:S05]  /*2caf0*/  IMAD.X R13, R22, 0x1, R13, P3 ;  /* 0x00000001160d7824 */ /* 0x008fca00018e060d */
[----:B------:R0:W-:Y:S01]  /*2cb00*/  STL [R1+0xa1c], R13 ;  /* 0x000a1c0d01007387 */ /* 0x0001e20000100800 */
[----:B----4-:R-:W-:-:S03]  /*2cb10*/  IADD3 R15, P3, PT, R6, R15, RZ ;  /* 0x0000000f060f7210 */ /* 0x010fc60007f7e0ff */
[----:B0-----:R-:W3:Y:S01]  /*2cb20*/  LDL.LU R13, [R1+0x9e0] ;  /* 0x0009e000010d7983 */ /* 0x001ee20000300800 */
[----:B------:R-:W-:-:S03]  /*2cb30*/  IMAD.X R9, R22, 0x1, R9, P5 ;  /* 0x0000000116097824 */ /* 0x000fc600028e0609 */
[----:B------:R-:W-:Y:S04]  /*2cb40*/  STL [R1+0xa00], R16 ;  /* 0x000a001001007387 */ /* 0x000fe80000100800 */
[----:B------:R0:W-:Y:S04]  /*2cb50*/  STL [R1+0xa14], R9 ;  /* 0x000a140901007387 */ /* 0x0001e80000100800 */
[----:B0-----:R-:W4:Y:S01]  /*2cb60*/  LDL.LU R9, [R1+0x9fc] ;  /* 0x0009fc0001097983 */ /* 0x001f220000300800 */
[----:B-----5:R-:W-:-:S03]  /*2cb70*/  IADD3 R12, P5, PT, R6, R12, RZ ;  /* 0x0000000c060c7210 */ /* 0x020fc60007fbe0ff */
        /* <DEDUP_REMOVED lines=14> */
[----:B0-----:R-:W5:Y:S01]  /*2cc60*/  LDL.LU R12, [R1+0x9a8] ;  /* 0x0009a800010c7983 */ /* 0x001f620000300800 */
[----:B------:R-:W-:-:S03]  /*2cc70*/  IMAD.X R11, R22, 0x1, R11, P6 ;  /* 0x00000001160b7824 */ /* 0x000fc600030e060b */
[----:B------:R-:W5:Y:S04]  /*2cc80*/  LDL.LU R23, [R1+0x9c4] ;  /* 0x0009c40001177983 */ /* 0x000f680000300800 */
[----:B------:R-:W5:Y:S04]  /*2cc90*/  LDL.LU R21, [R1+0x9a0] ;  /* 0x0009a00001157983 */ /* 0x000f680000300800 */
[----:B------:R-:W5:Y:S04]  /*2cca0*/  LDL.LU R20, [R1+0x9bc] ;  /* 0x0009bc0001147983 */ /* 0x000f680000300800 */
[----:B------:R0:W-:Y:S04]  /*2ccb0*/  STL [R1+0xa0c], R11 ;  /* 0x000a0c0b01007387 */ /* 0x0001e80000100800 */
[----:B------:R-:W5:Y:S04]  /*2ccc0*/  LDL.LU R19, [R1+0x998] ;  /* 0x0009980001137983 */ /* 0x000f680000300800 */
[----:B------:R-:W5:Y:S04]  /*2ccd0*/  LDL.LU R18, [R1+0x9b4] ;  /* 0x0009b40001127983 */ /* 0x000f680000300800 */
[----:B0-----:R-:W5:Y:S04]  /*2cce0*/  LDL.LU R11, [R1+0x990] ;  /* 0x00099000010b7983 */ /* 0x001f680000300800 */
[----:B------:R-:W5:Y:S01]  /*2ccf0*/  LDL.LU R17, [R1+0x9ac] ;  /* 0x0009ac0001117983 */ /* 0x000f620000300800 */
[----:B------:R-:W-:-:S05]  /*2cd00*/  IADD3 R7, P6, PT, R6, R7, RZ ;  /* 0x0000000706077210 */ /* 0x000fca0007fde0ff */
[----:B------:R0:W-:Y:S04]  /*2cd10*/  STL [R1+0x9e8], R7 ;  /* 0x0009e80701007387 */ /* 0x0001e80000100800 */
        /* <DEDUP_REMOVED lines=9> */
[----:B----4-:R-:W-:-:S05]  /*2cdb0*/  IMAD.X R9, R22, 0x1, R9, P2 ;  /* 0x0000000116097824 */ /* 0x010fca00010e0609 */
[----:B------:R0:W-:Y:S01]  /*2cdc0*/  STL [R1+0x9fc], R9 ;  /* 0x0009fc0901007387 */ /* 0x0001e20000100800 */
[----:B-----5:R-:W-:Y:S01]  /*2cdd0*/  IADD3 R35, P2, PT, R6, R35, RZ ;  /* 0x0000002306237210 */ /* 0x020fe20007f5e0ff */
[----:B------:R-:W-:Y:S02]  /*2cde0*/  IMAD.X R34, R22, 0x1, R34, P3 ;  /* 0x0000000116227824 */ /* 0x000fe400018e0622 */
[----:B0-----:R-:W4:Y:S01]  /*2cdf0*/  LDL.LU R9, [R1+0x994] ;  /* 0x0009940001097983 */ /* 0x001f220000300800 */
        /* <DEDUP_REMOVED lines=27> */
[----:B------:R-:W-:Y:S01]  /*2cfb0*/  STL [R1+0x9cc], R24 ;  /* 0x0009cc1801007387 */ /* 0x000fe20000100800 */
[----:B------:R-:W-:Y:S01]  /*2cfc0*/  IADD3 R19, P6, PT, R6, R19, RZ ;  /* 0x0000001306137210 */ /* 0x000fe20007fde0ff */
[----:B------:R-:W-:Y:S02]  /*2cfd0*/  IMAD.X R18, R22, 0x1, R18, P1 ;  /* 0x0000000116127824 */ /* 0x000fe400008e0612 */
[----:B------:R-:W-:Y:S01]  /*2cfe0*/  STL [R1+0x9c4], R23 ;  /* 0x0009c41701007387 */ /* 0x000fe20000100800 */
[----:B------:R-:W-:-:S03]  /*2cff0*/  IADD3 R11, P1, PT, R6, R11, RZ ;  /* 0x0000000b060b7210 */ /* 0x000fc60007f3e0ff */
[----:B------:R-:W-:Y:S04]  /*2d000*/  STL [R1+0x9a0], R21 ;  /* 0x0009a01501007387 */ /* 0x000fe80000100800 */
[----:B------:R-:W-:Y:S04]  /*2d010*/  STL [R1+0x9bc], R20 ;  /* 0x0009bc1401007387 */ /* 0x000fe80000100800 */
[----:B------:R0:W-:Y:S04]  /*2d020*/  STL [R1+0x990], R11 ;  /* 0x0009900b01007387 */ /* 0x0001e80000100800 */
[----:B------:R-:W-:Y:S04]  /*2d030*/  STL [R1+0x998], R19 ;  /* 0x0009981301007387 */ /* 0x000fe80000100800 */
[----:B0-----:R-:W5:Y:S01]  /*2d040*/  LDL.LU R11, [R1+0x98c] ;  /* 0x00098c00010b7983 */ /* 0x001f620000300800 */
[----:B------:R-:W-:Y:S01]  /*2d050*/  IMAD.X R17, R22, 0x1, R17, P2 ;  /* 0x0000000116117824 */ /* 0x000fe200010e0611 */
[----:B------:R-:W-:-:S02]  /*2d060*/  IADD3 R7, P2, PT, R6, R7, RZ ;  /* 0x0000000706077210 */ /* 0x000fc40007f5e0ff */
[----:B------:R-:W-:Y:S01]  /*2d070*/  STL [R1+0x9b4], R18 ;  /* 0x0009b41201007387 */ /* 0x000fe20000100800 */
[----:B------:R-:W-:-:S03]  /*2d080*/  IMAD.X R16, R22, 0x1, R16, P3 ;  /* 0x0000000116107824 */ /* 0x000fc600018e0610 */
[----:B------:R0:W-:Y:S04]  /*2d090*/  STL [R1+0x988], R7 ;  /* 0x0009880701007387 */ /* 0x0001e80000100800 */
[----:B0-----:R-:W5:Y:S04]  /*2d0a0*/  LDL.LU R7, [R1+0x968] ;  /* 0x0009680001077983 */ /* 0x001f680000300800 */
[----:B------:R-:W-:Y:S01]  /*2d0b0*/  STL [R1+0x9ac], R17 ;  /* 0x0009ac1101007387 */ /* 0x000fe20000100800 */
[----:B--2---:R-:W-:Y:S01]  /*2d0c0*/  IADD3 R14, P3, PT, R6, R14, RZ ;  /* 0x0000000e060e7210 */ /* 0x004fe20007f7e0ff */
[----:B------:R-:W-:-:S04]  /*2d0d0*/  IMAD.X R15, R22, 0x1, R15, P5 ;  /* 0x00000001160f7824 */ /* 0x000fc800028e060f */
[----:B------:R0:W-:Y:S04]  /*2d0e0*/  STL [R1+0x980], R14 ;  /* 0x0009800e01007387 */ /* 0x0001e80000100800 */
[----:B0-----:R-:W2:Y:S04]  /*2d0f0*/  LDL.LU R14, [R1+0x984] ;  /* 0x00098400010e7983 */ /* 0x001ea80000300800 */
[----:B------:R-:W-:Y:S01]  /*2d100*/  STL [R1+0x9a4], R16 ;  /* 0x0009a41001007387 */ /* 0x000fe20000100800 */
[----:B---3--:R-:W-:-:S05]  /*2d110*/  IADD3 R13, P5, PT, R6, R13, RZ ;  /* 0x0000000d060d7210 */ /* 0x008fca0007fbe0ff */
[----:B------:R0:W-:Y:S04]  /*2d120*/  STL [R1+0x978], R13 ;  /* 0x0009780d01007387 */ /* 0x0001e80000100800 */
[----:B0-----:R-:W3:Y:S01]  /*2d130*/  LDL.LU R13, [R1+0x960] ;  /* 0x00096000010d7983 */ /* 0x001ee20000300800 */
[----:B----4-:R-:W-:-:S03]  /*2d140*/  IMAD.X R9, R22, 0x1, R9, P6 ;  /* 0x0000000116097824 */ /* 0x010fc600030e0609 */
[----:B------:R-:W-:Y:S04]  /*2d150*/  STL [R1+0x99c], R15 ;  /* 0x00099c0f01007387 */ /* 0x000fe80000100800 */
[----:B------:R-:W4:Y:S04]  /*2d160*/  LDL.LU R35, [R1+0x97c] ;  /* 0x00097c0001237983 */ /* 0x000f280000300800 */
[----:B------:R-:W4:Y:S04]  /*2d170*/  LDL.LU R34, [R1+0x958] ;  /* 0x0009580001227983 */ /* 0x000f280000300800 */
[----:B------:R-:W4:Y:S04]  /*2d180*/  LDL.LU R33, [R1+0x974] ;  /* 0x0009740001217983 */ /* 0x000f280000300800 */
[----:B------:R0:W-:Y:S04]  /*2d190*/  STL [R1+0x994], R9 ;  /* 0x0009940901007387 */ /* 0x0001e80000100800 */
        /* <DEDUP_REMOVED lines=9> */
[----:B0-----:R-:W4:Y:S01]  /*2d230*/  LDL.LU R9, [R1+0x94c] ;  /* 0x00094c0001097983 */ /* 0x001f220000300800 */
[----:B-----5:R-:W-:-:S03]  /*2d240*/  IADD3 R12, P6, PT, R6, R12, RZ ;  /* 0x0000000c060c7210 */ /* 0x020fc60007fde0ff */
        /* <DEDUP_REMOVED lines=8> */
[----:B------:R-:W-:-:S05]  /*2d2d0*/  IMAD.X R11, R22, 0x1, R11, P1 ;  /* 0x00000001160b7824 */ /* 0x000fca00008e060b */
[----:B------:R0:W-:Y:S04]  /*2d2e0*/  STL [R1+0x98c], R11 ;  /* 0x00098c0b01007387 */ /* 0x0001e80000100800 */
[----:B0-----:R-:W5:Y:S01]  /*2d2f0*/  LDL.LU R11, [R1+0x92c] ;  /* 0x00092c00010b7983 */ /* 0x001f620000300800 */
[----:B------:R-:W-:-:S03]  /*2d300*/  IADD3 R7, P1, PT, R6, R7, RZ ;  /* 0x0000000706077210 */ /* 0x000fc60007f3e0ff */
[----:B------:R-:W5:Y:S04]  /*2d310*/  LDL.LU R16, [R1+0x908] ;  /* 0x0009080001107983 */ /* 0x000f680000300800 */
[----:B------:R0:W-:Y:S04]  /*2d320*/  STL [R1+0x968], R7 ;  /* 0x0009680701007387 */ /* 0x0001e80000100800 */
[----:B0-----:R-:W5:Y:S04]  /*2d330*/  LDL.LU R7, [R1+0x924] ;  /* 0x0009240001077983 */ /* 0x001f680000300800 */
[----:B------:R-:W5:Y:S01]  /*2d340*/  LDL.LU R15, [R1+0x900] ;  /* 0x00090000010f7983 */ /* 0x000f620000300800 */
[----:B--2---:R-:W-:-:S05]  /*2d350*/  IMAD.X R14, R22, 0x1, R14, P2 ;  /* 0x00000001160e7824 */ /* 0x004fca00010e060e */
[----:B------:R0:W-:Y:S04]  /*2d360*/  STL [R1+0x984], R14 ;  /* 0x0009840e01007387 */ /* 0x0001e80000100800 */
[----:B0-----:R-:W2:Y:S01]  /*2d370*/  LDL.LU R14, [R1+0x91c] ;  /* 0x00091c00010e7983 */ /* 0x001ea20000300800 */
[----:B---3--:R-:W-:-:S05]  /*2d380*/  IADD3 R13, P2, PT, R6, R13, RZ ;  /* 0x0000000d060d7210 */ /* 0x008fca0007f5e0ff */
[----:B------:R0:W-:Y:S01]  /*2d390*/  STL [R1+0x960], R13 ;  /* 0x0009600d01007387 */ /* 0x0001e20000100800 */
[----:B----4-:R-:W-:Y:S01]  /*2d3a0*/  IMAD.X R35, R22, 0x1, R35, P3 ;  /* 0x0000000116237824 */ /* 0x010fe200018e0623 */
[----:B------:R-:W-:Y:S02]  /*2d3b0*/  IADD3 R34, P3, PT, R6, R34, RZ ;  /* 0x0000002206227210 */ /* 0x000fe40007f7e0ff */
[----:B0-----:R-:W3:Y:S01]  /*2d3c0*/  LDL.LU R13, [R1+0x8f8] ;  /* 0x0008f800010d7983 */ /* 0x001ee20000300800 */
        /* <DEDUP_REMOVED lines=21> */
[----:B------:R0:W-:Y:S01]  /*2d520*/  STL [R1+0x94c], R9 ;  /* 0x00094c0901007387 */ /* 0x0001e20000100800 */
[----:B-----5:R-:W-:-:S03]  /*2d530*/  IADD3 R23, P5, PT, R6, R23, RZ ;  /* 0x0000001706177210 */ /* 0x020fc60007fbe0ff */
[----:B------:R-:W-:Y:S01]  /*2d540*/  STL [R1+0x954], R25 ;  /* 0x0009541901007387 */ /* 0x000fe20000100800 */
[----:B------:R-:W-:Y:S01]  /*2d550*/  IMAD.X R21, R22, 0x1, R21, P6 ;  /* 0x0000000116157824 */ /* 0x000fe200030e0615 */
[----:B------:R-:W-:Y:S02]  /*2d560*/  IADD3 R20, P6, PT, R6, R20, RZ ;  /* 0x0000001406147210 */ /* 0x000fe40007fde0ff */
[----:B0-----:R-:W4:Y:S04]  /*2d570*/  LDL.LU R9, [R1+0x914] ;  /* 0x0009140001097983 */ /* 0x001f280000300800 */
        /* <DEDUP_REMOVED lines=8> */
[----:B------:R-:W-:Y:S04]  /*2d600*/  STL [R1+0x93c], R19 ;  /* 0x00093c1301007387 */ /* 0x000fe80000100800 */
[----:B0-----:R-:W5:Y:S01]  /*2d610*/  LDL.LU R12, [R1+0x8f0] ;  /* 0x0008f000010c7983 */ /* 0x001f620000300800 */
[----:B------:R-:W-:-:S03]  /*2d620*/  IMAD.X R11, R22, 0x1, R11, P3 ;  /* 0x00000001160b7824 */ /* 0x000fc600018e060b */
[----:B------:R-:W-:Y:S04]  /*2d630*/  STL [R1+0x918], R18 ;  /* 0x0009181201007387 */ /* 0x000fe80000100800 */
[----:B------:R0:W-:Y:S04]  /*2d640*/  STL [R1+0x92c], R11 ;  /* 0x00092c0b01007387 */ /* 0x0001e80000100800 */
[----:B0-----:R-:W5:Y:S01]  /*2d650*/  LDL.LU R11, [R1+0x90c] ;  /* 0x00090c00010b7983 */ /* 0x001f620000300800 */
[----:B------:R-:W-:Y:S01]  /*2d660*/  IADD3 R17, P2, PT, R6, R17, RZ ;  /* 0x0000001106117210 */ /* 0x000fe20007f5e0ff */
[----:B------:R-:W-:Y:S01]  /*2d670*/  IMAD.X R7, R22, 0x1, R7, P5 ;  /* 0x0000000116077824 */ /* 0x000fe200028e0607 */
[----:B------:R-:W-:-:S03]  /*2d680*/  IADD3 R16, P3, PT, R6, R16, RZ ;  /* 0x0000001006107210 */ /* 0x000fc60007f7e0ff */
[----:B------:R-:W-:Y:S01]  /*2d690*/  STL [R1+0x910], R17 ;  /* 0x0009101101007387 */ /* 0x000fe20000100800 */
[----:B------:R-:W-:-:S03]  /*2d6a0*/  IADD3 R15, P5, PT, R6, R15, RZ ;  /* 0x0000000f060f7210 */ /* 0x000fc60007fbe0ff */
[----:B------:R0:W-:Y:S04]  /*2d6b0*/  STL [R1+0x924], R7 ;  /* 0x0009240701007387 */ /* 0x0001e80000100800 */
[----:B0-----:R-:W5:Y:S04]  /*2d6c0*/  LDL.LU R7, [R1+0x8e8] ;  /* 0x0008e80001077983 */ /* 0x001f680000300800 */
[----:B------:R-:W-:Y:S01]  /*2d6d0*/  STL [R1+0x908], R16 ;  /* 0x0009081001007387 */ /* 0x000fe20000100800 */
[----:B--2---:R-:W-:-:S05]  /*2d6e0*/  IMAD.X R14, R22, 0x1, R14, P6 ;  /* 0x00000001160e7824 */ /* 0x004fca00030e060e */
[----:B------:R0:W-:Y:S04]  /*2d6f0*/  STL [R1+0x91c], R14 ;  /* 0x00091c0e01007387 */ /* 0x0001e80000100800 */
[----:B0-----:R-:W2:Y:S04]  /*2d700*/  LDL.LU R14, [R1+0x904] ;  /* 0x00090400010e7983 */ /* 0x001ea80000300800 */
[----:B------:R-:W-:Y:S04]  /*2d710*/  STL [R1+0x900], R15 ;  /* 0x0009000f01007387 */ /* 0x000fe80000100800 */
[----:B------:R-:W2:Y:S04]  /*2d720*/  LDL.LU R35, [R1+0x8e0] ;  /* 0x0008e00001237983 */ /* 0x000ea80000300800 */
[----:B------:R-:W2:Y:S01]  /*2d730*/  LDL.LU R34, [R1+0x8fc] ;  /* 0x0008fc0001227983 */ /* 0x000ea20000300800 */
[----:B---3--:R-:W-:-:S03]  /*2d740*/  IADD3 R13, P6, PT, R6, R13, RZ ;  /* 0x0000000d060d7210 */ /* 0x008fc60007fde0ff */
[----:B------:R-:W3:Y:S04]  /*2d750*/  LDL.LU R33, [R1+0x8d8] ;  /* 0x0008d80001217983 */ /* 0x000ee80000300800 */
[----:B------:R0:W-:Y:S04]  /*2d760*/  STL [R1+0x8f8], R13 ;  /* 0x0008f80d01007387 */ /* 0x0001e80000100800 */
        /* <DEDUP_REMOVED lines=9> */
[----:B0-----:R-:W3:Y:S04]  /*2d800*/  LDL.LU R13, [R1+0x8b0] ;  /* 0x0008b000010d7983 */ /* 0x001ee80000300800 */
[----:B------:R-:W3:Y:S04]  /*2d810*/  LDL.LU R23, [R1+0x8cc] ;  /* 0x0008cc0001177983 */ /* 0x000ee80000300800 */
[----:B------:R-:W3:Y:S04]  /*2d820*/  LDL.LU R21, [R1+0x8a8] ;  /* 0x0008a80001157983 */ /* 0x000ee80000300800 */
[----:B------:R-:W3:Y:S01]  /*2d830*/  LDL.LU R20, [R1+0x8c4] ;  /* 0x0008c40001147983 */ /* 0x000ee20000300800 */
[----:B----4-:R-:W-:-:S05]  /*2d840*/  IMAD.X R9, R22, 0x1, R9, P1 ;  /* 0x0000000116097824 */ /* 0x010fca00008e0609 */
[----:B------:R0:W-:Y:S04]  /*2d850*/  STL [R1+0x914], R9 ;  /* 0x0009140901007387 */ /* 0x0001e80000100800 */
[----:B------:R-:W4:Y:S04]  /*2d860*/  LDL.LU R19, [R1+0x8a0] ;  /* 0x0008a00001137983 */ /* 0x000f280000300800 */
[----:B------:R-:W4:Y:S04]  /*2d870*/  LDL.LU R18, [R1+0x8bc] ;  /* 0x0008bc0001127983 */ /* 0x000f280000300800 */
[----:B0-----:R-:W4:Y:S04]  /*2d880*/  LDL.LU R9, [R1+0x898] ;  /* 0x0008980001097983 */ /* 0x001f280000300800 */
[----:B------:R-:W4:Y:S01]  /*2d890*/  LDL.LU R17, [R1+0x8b4] ;  /* 0x0008b40001117983 */ /* 0x000f220000300800 */
[----:B-----5:R-:W-:-:S05]  /*2d8a0*/  IADD3 R12, P1, PT, R6, R12, RZ ;  /* 0x0000000c060c7210 */ /* 0x020fca0007f3e0ff */
[----:B------:R0:W-:Y:S04]  /*2d8b0*/  STL [R1+0x8f0], R12 ;  /* 0x0008f00c01007387 */ /* 0x0001e80000100800 */
[----:B0-----:R-:W5:Y:S01]  /*2d8c0*/  LDL.LU R12, [R1+0x890] ;  /* 0x00089000010c7983 */ /* 0x001f620000300800 */
[----:B------:R-:W-:-:S03]  /*2d8d0*/  IMAD.X R11, R22, 0x1, R11, P2 ;  /* 0x00000001160b7824 */ /* 0x000fc600010e060b */
[----:B------:R-:W5:Y:S04]  /*2d8e0*/  LDL.LU R16, [R1+0x8ac] ;  /* 0x0008ac0001107983 */ /* 0x000f680000300800 */
[----:B------:R0:W-:Y:S04]  /*2d8f0*/  STL [R1+0x90c], R11 ;  /* 0x00090c0b01007387 */ /* 0x0001e80000100800 */
[----:B0-----:R-:W5:Y:S04]  /*2d900*/  LDL.LU R11, [R1+0x888] ;  /* 0x00088800010b7983 */ /* 0x001f680000300800 */
[----:B------:R-:W5:Y:S01]  /*2d910*/  LDL.LU R15, [R1+0x8a4] ;  /* 0x0008a400010f7983 */ /* 0x000f620000300800 */
[----:B------:R-:W-:-:S05]  /*2d920*/  IADD3 R7, P2, PT, R6, R7, RZ ;  /* 0x0000000706077210 */ /* 0x000fca0007f5e0ff */
[----:B------:R0:W-:Y:S04]  /*2d930*/  STL [R1+0x8e8], R7 ;  /* 0x0008e80701007387 */ /* 0x0001e80000100800 */
[----:B0-----:R-:W5:Y:S01]  /*2d940*/  LDL.LU R7, [R1+0x880] ;  /* 0x0008800001077983 */ /* 0x001f620000300800 */
[----:B--2---:R-:W-:-:S05]  /*2d950*/  IMAD.X R14, R22, 0x1, R14, P3 ;  /* 0x00000001160e7824 */ /* 0x004fca00018e060e */
[----:B------:R0:W-:Y:S01]  /*2d960*/  STL [R1+0x904], R14 ;  /* 0x0009040e01007387 */ /* 0x0001e20000100800 */
[----:B------:R-:W-:Y:S01]  /*2d970*/  IADD3 R35, P3, PT, R6, R35, RZ ;  /* 0x0000002306237210 */ /* 0x000fe20007f7e0ff */
[----:B------:R-:W-:Y:S02]  /*2d980*/  IMAD.X R34, R22, 0x1, R34, P5 ;  /* 0x0000000116227824 */ /* 0x000fe400028e0622 */
[----:B0-----:R-:W2:Y:S01]  /*2d990*/  LDL.LU R14, [R1+0x89c] ;  /* 0x00089c00010e7983 */ /* 0x001ea20000300800 */
[----:B---3--:R-:W-:-:S03]  /*2d9a0*/  IADD3 R33, P5, PT, R6, R33, RZ ;  /* 0x0000002106217210 */ /* 0x008fc60007fbe0ff */
        /* <DEDUP_REMOVED lines=25> */
[----:B0-----:R-:W3:Y:S04]  /*2db40*/  LDL.LU R13, [R1+0x878] ;  /* 0x00087800010d7983 */ /* 0x001ee80000300800 */
[----:B------:R-:W-:Y:S04]  /*2db50*/  STL [R1+0x8d4], R24 ;  /* 0x0008d41801007387 */ /* 0x000fe80000100800 */
[----:B------:R-:W-:Y:S01]  /*2db60*/  STL [R1+0x8cc], R23 ;  /* 0x0008cc1701007387 */ /* 0x000fe20000100800 */
[----:B----4-:R-:W-:Y:S01]  /*2db70*/  IADD3 R19, P1, PT, R6, R19, RZ ;  /* 0x0000001306137210 */ /* 0x010fe20007f3e0ff */
[----:B------:R-:W-:-:S02]  /*2db80*/  IMAD.X R18, R22, 0x1, R18, P2 ;  /* 0x0000000116127824 */ /* 0x000fc400010e0612 */
[----:B------:R-:W-:Y:S01]  /*2db90*/  STL [R1+0x8a8], R21 ;  /* 0x0008a81501007387 */ /* 0x000fe20000100800 */
[----:B------:R-:W-:-:S03]  /*2dba0*/  IADD3 R9, P2, PT, R6, R9, RZ ;  /* 0x0000000906097210 */ /* 0x000fc60007f5e0ff */
[----:B------:R-:W-:Y:S04]  /*2dbb0*/  STL [R1+0x8c4], R20 ;  /* 0x0008c41401007387 */ /* 0x000fe80000100800 */
[----:B------:R0:W-:Y:S01]  /*2dbc0*/  STL [R1+0x898], R9 ;  /* 0x0008980901007387 */ /* 0x0001e20000100800 */
[----:B------:R-:W-:-:S03]  /*2dbd0*/  IMAD.X R17, R22, 0x1, R17, P3 ;  /* 0x0000000116117824 */ /* 0x000fc600018e0611 */
[----:B------:R-:W-:Y:S04]  /*2dbe0*/  STL [R1+0x8a0], R19 ;  /* 0x0008a01301007387 */ /* 0x000fe80000100800 */
[----:B0-----:R-:W4:Y:S04]  /*2dbf0*/  LDL.LU R9, [R1+0x894] ;  /* 0x0008940001097983 */ /* 0x001f280000300800 */
[----:B------:R-:W-:Y:S01]  /*2dc00*/  STL [R1+0x8bc], R18 ;  /* 0x0008bc1201007387 */ /* 0x000fe20000100800 */
[----:B-----5:R-:W-:Y:S01]  /*2dc10*/  IADD3 R12, P3, PT, R6, R12, RZ ;  /* 0x0000000c060c7210 */ /* 0x020fe20007f7e0ff */
[----:B------:R-:W-:-:S04]  /*2dc20*/  IMAD.X R16, R22, 0x1, R16, P5 ;  /* 0x0000000116107824 */ /* 0x000fc800028e0610 */
[----:B------:R0:W-:Y:S04]  /*2dc30*/  STL [R1+0x890], R12 ;  /* 0x0008900c01007387 */ /* 0x0001e80000100800 */
[----:B0-----:R-:W5:Y:S01]  /*2dc40*/  LDL.LU R12, [R1+0x870] ;  /* 0x00087000010c7983 */ /* 0x001f620000300800 */
[----:B------:R-:W-:-:S03]  /*2dc50*/  IADD3 R11, P5, PT, R6, R11, RZ ;  /* 0x0000000b060b7210 */ /* 0x000fc60007fbe0ff */
[----:B------:R-:W-:Y:S04]  /*2dc60*/  STL [R1+0x8b4], R17 ;  /* 0x0008b41101007387 */ /* 0x000fe80000100800 */
[----:B------:R0:W-:Y:S04]  /*2dc70*/  STL [R1+0x888], R11 ;  /* 0x0008880b01007387 */ /* 0x0001e80000100800 */
[----:B0-----:R-:W5:Y:S01]  /*2dc80*/  LDL.LU R11, [R1+0x88c] ;  /* 0x00088c00010b7983 */ /* 0x001f620000300800 */
[----:B------:R-:W-:Y:S01]  /*2dc90*/  IMAD.X R15, R22, 0x1, R15, P6 ;  /* 0x00000001160f7824 */ /* 0x000fe200030e060f */
[----:B------:R-:W-:-:S02]  /*2dca0*/  IADD3 R7, P6, PT, R6, R7, RZ ;  /* 0x0000000706077210 */ /* 0x000fc40007fde0ff */
[----:B------:R-:W-:Y:S04]  /*2dcb0*/  STL [R1+0x8ac], R16 ;  /* 0x0008ac1001007387 */ /* 0x000fe80000100800 */
[----:B------:R0:W-:Y:S04]  /*2dcc0*/  STL [R1+0x880], R7 ;  /* 0x0008800701007387 */ /* 0x0001e80000100800 */
[----:B0-----:R-:W5:Y:S04]  /*2dcd0*/  LDL.LU R7, [R1+0x868] ;  /* 0x0008680001077983 */ /* 0x001f680000300800 */
[----:B------:R-:W-:Y:S04]  /*2dce0*/  STL [R1+0x8a4], R15 ;  /* 0x0008a40f01007387 */ /* 0x000fe80000100800 */
[----:B------:R-:W5:Y:S04]  /*2dcf0*/  LDL.LU R35, [R1+0x884] ;  /* 0x0008840001237983 */ /* 0x000f680000300800 */
[----:B------:R-:W5:Y:S04]  /*2dd00*/  LDL.LU R34, [R1+0x860] ;  /* 0x0008600001227983 */ /* 0x000f680000300800 */
[----:B------:R-:W5:Y:S01]  /*2dd10*/  LDL.LU R33, [R1+0x87c] ;  /* 0x00087c0001217983 */ /* 0x000f620000300800 */
[----:B--2---:R-:W-:-:S05]  /*2dd20*/  IMAD.X R14, R22, 0x1, R14, P1 ;  /* 0x00000001160e7824 */ /* 0x004fca00008e060e */
[----:B------:R0:W-:Y:S04]  /*2dd30*/  STL [R1+0x89c], R14 ;  /* 0x00089c0e01007387 */ /* 0x0001e80000100800 */
        /* <DEDUP_REMOVED lines=9> */
[----:B0-----:R-:W2:Y:S04]  /*2ddd0*/  LDL.LU R14, [R1+0x854] ;  /* 0x00085400010e7983 */ /* 0x001ea80000300800 */
[----:B------:R-:W2:Y:S04]  /*2dde0*/  LDL.LU R23, [R1+0x830] ;  /* 0x0008300001177983 */ /* 0x000ea80000300800 */
[----:B------:R-:W2:Y:S04]  /*2ddf0*/  LDL.LU R21, [R1+0x84c] ;  /* 0x00084c0001157983 */ /* 0x000ea80000300800 */
[----:B------:R-:W2:Y:S01]  /*2de00*/  LDL.LU R20, [R1+0x828] ;  /* 0x0008280001147983 */ /* 0x000ea20000300800 */
[----:B---3--:R-:W-:-:S05]  /*2de10*/  IADD3 R13, P1, PT, R6, R13, RZ ;  /* 0x0000000d060d7210 */ /* 0x008fca0007f3e0ff */
[----:B------:R0:W-:Y:S04]  /*2de20*/  STL [R1+0x878], R13 ;  /* 0x0008780d01007387 */ /* 0x0001e80000100800 */
[----:B------:R-:W3:Y:S04]  /*2de30*/  LDL.LU R19, [R1+0x844] ;  /* 0x0008440001137983 */ /* 0x000ee80000300800 */
[----:B------:R-:W3:Y:S04]  /*2de40*/  LDL.LU R18, [R1+0x820] ;  /* 0x0008200001127983 */ /* 0x000ee80000300800 */
[----:B0-----:R-:W3:Y:S04]  /*2de50*/  LDL.LU R13, [R1+0x83c] ;  /* 0x00083c00010d7983 */ /* 0x001ee80000300800 */
[----:B------:R-:W3:Y:S01]  /*2de60*/  LDL.LU R17, [R1+0x818] ;  /* 0x0008180001117983 */ /* 0x000ee20000300800 */
[----:B----4-:R-:W-:-:S05]  /*2de70*/  IMAD.X R9, R22, 0x1, R9, P2 ;  /* 0x0000000116097824 */ /* 0x010fca00010e0609 */
[----:B------:R0:W-:Y:S04]  /*2de80*/  STL [R1+0x894], R9 ;  /* 0x0008940901007387 */ /* 0x0001e80000100800 */
        /* <DEDUP_REMOVED lines=8> */
[----:B0-----:R-:W5:Y:S01]  /*2df10*/  LDL.LU R11, [R1+0x824] ;  /* 0x00082400010b7983 */ /* 0x001f620000300800 */
[----:B------:R-:W-:-:S05]  /*2df20*/  IADD3 R7, P3, PT, R6, R7, RZ ;  /* 0x0000000706077210 */ /* 0x000fca0007f7e0ff */
[----:B------:R0:W-:Y:S01]  /*2df30*/  STL [R1+0x868], R7 ;  /* 0x0008680701007387 */ /* 0x0001e20000100800 */
[----:B------:R-:W-:Y:S01]  /*2df40*/  IMAD.X R35, R22, 0x1, R35, P5 ;  /* 0x0000000116237824 */ /* 0x000fe200028e0623 */
[----:B------:R-:W-:Y:S02]  /*2df50*/  IADD3 R34, P5, PT, R6, R34, RZ ;  /* 0x0000002206227210 */ /* 0x000fe40007fbe0ff */
[----:B0-----:R-:W5:Y:S01]  /*2df60*/  LDL.LU R7, [R1+0x800] ;  /* 0x0008000001077983 */ /* 0x001f620000300800 */
[----:B------:R-:W-:-:S03]  /*2df70*/  IMAD.X R33, R22, 0x1, R33, P6 ;  /* 0x0000000116217824 */ /* 0x000fc600030e0621 */
        /* <DEDUP_REMOVED lines=26> */
[----:B------:R-:W-:Y:S04]  /*2e120*/  STL [R1+0x838], R24 ;  /* 0x0008381801007387 */ /* 0x000fe80000100800 */
[----:B------:R-:W-:Y:S01]  /*2e130*/  STL [R1+0x830], R23 ;  /* 0x0008301701007387 */ /* 0x000fe20000100800 */
[----:B---3--:R-:W-:-:S03]  /*2e140*/  IMAD.X R19, R22, 0x1, R19, P2 ;  /* 0x0000000116137824 */ /* 0x008fc600010e0613 */
[----:B------:R-:W-:Y:S01]  /*2e150*/  STL [R1+0x84c], R21 ;  /* 0x00084c1501007387 */ /* 0x000fe20000100800 */
[----:B------:R-:W-:-:S03]  /*2e160*/  IMAD.X R13, R22, 0x1, R13, P3 ;  /* 0x00000001160d7824 */ /* 0x000fc600018e060d */
[----:B------:R-:W-:Y:S01]  /*2e170*/  STL [R1+0x828], R20 ;  /* 0x0008281401007387 */ /* 0x000fe20000100800 */
[----:B------:R-:W-:-:S03]  /*2e180*/  IADD3 R18, P2, PT, R6, R18, RZ ;  /* 0x0000001206127210 */ /* 0x000fc60007f5e0ff */
[----:B------:R0:W-:Y:S04]  /*2e190*/  STL [R1+0x83c], R13 ;  /* 0x00083c0d01007387 */ /* 0x0001e80000100800 */
[----:B------:R-:W-:Y:S04]  /*2e1a0*/  STL [R1+0x844], R19 ;  /* 0x0008441301007387 */ /* 0x000fe80000100800 */
[----:B0-----:R-:W3:Y:S01]  /*2e1b0*/  LDL.LU R13, [R1+0x7f8] ;  /* 0x0007f800010d7983 */ /* 0x001ee20000300800 */
[----:B------:R-:W-:-:S03]  /*2e1c0*/  IADD3 R17, P3, PT, R6, R17, RZ ;  /* 0x0000001106117210 */ /* 0x000fc60007f7e0ff */
[----:B------:R-:W-:Y:S01]  /*2e1d0*/  STL [R1+0x820], R18 ;  /* 0x0008201201007387 */ /* 0x000fe20000100800 */
[----:B----4-:R-:W-:-:S05]  /*2e1e0*/  IMAD.X R9, R22, 0x1, R9, P5 ;  /* 0x0000000116097824 */ /* 0x010fca00028e0609 */
[----:B------:R0:W-:Y:S01]  /*2e1f0*/  STL [R1+0x834], R9 ;  /* 0x0008340901007387 */ /* 0x0001e20000100800 */
[----:B------:R-:W-:-:S03]  /*2e200*/  IADD3 R16, P5, PT, R6, R16, RZ ;  /* 0x0000001006107210 */ /* 0x000fc60007fbe0ff */
[----:B0-----:R-:W4:Y:S04]  /*2e210*/  LDL.LU R9, [R1+0x814] ;  /* 0x0008140001097983 */ /* 0x001f280000300800 */
[----:B------:R-:W-:Y:S01]  /*2e220*/  STL [R1+0x818], R17 ;  /* 0x0008181101007387 */ /* 0x000fe20000100800 */
[----:B-----5:R-:W-:-:S05]  /*2e230*/  IMAD.X R12, R22, 0x1, R12, P6 ;  /* 0x00000001160c7824 */ /* 0x020fca00030e060c */
[----:B------:R0:W-:Y:S04]  /*2e240*/  STL [R1+0x82c], R12 ;  /* 0x00082c0c01007387 */ /* 0x0001e80000100800 */
[----:B0-----:R-:W5:Y:S01]  /*2e250*/  LDL.LU R12, [R1+0x7f0] ;  /* 0x0007f000010c7983 */ /* 0x001f620000300800 */
[----:B------:R-:W-:-:S03]  /*2e260*/  IMAD.X R11, R22, 0x1, R11, P1 ;  /* 0x00000001160b7824 */ /* 0x000fc600008e060b */
[----:B------:R-:W-:Y:S04]  /*2e270*/  STL [R1+0x810], R16 ;  /* 0x0008101001007387 */ /* 0x000fe80000100800 */
[----:B------:R0:W-:Y:S04]  /*2e280*/  STL [R1+0x824], R11 ;  /* 0x0008240b01007387 */ /* 0x0001e80000100800 */
[----:B0-----:R-:W5:Y:S01]  /*2e290*/  LDL.LU R11, [R1+0x80c] ;  /* 0x00080c00010b7983 */ /* 0x001f620000300800 */
[C---:B------:R-:W-:Y:S02]  /*2e2a0*/  IADD3 R15, P6, PT, R6.reuse, R15, RZ ;  /* 0x0000000f060f7210 */ /* 0x040fe40007fde0ff */
        /* <DEDUP_REMOVED lines=81> */
[----:B------:R-:W-:-:S04]  /*2e7c0*/  IMAD.X R16, R22, 0x1, R16, P6 ;  /* 0x0000000116107824 */ /* 0x000fc800030e0610 */
[----:B------:R0:W-:Y:S04]  /*2e7d0*/  STL [R1+0x798], R13 ;  /* 0x0007980d01007387 */ /* 0x0001e80000100800 */
[----:B0-----:R-:W3:Y:S04]  /*2e7e0*/  LDL.LU R13, [R1+0x778] ;  /* 0x00077800010d7983 */ /* 0x001ee80000300800 */
[----:B------:R-:W-:Y:S01]  /*2e7f0*/  STL [R1+0x7bc], R17 ;  /* 0x0007bc1101007387 */ /* 0x000fe20000100800 */
[----:B----4-:R-:W-:-:S05]  /*2e800*/  IADD3 R9, P6, PT, R6, R9, RZ ;  /* 0x0000000906097210 */ /* 0x010fca0007fde0ff */
[----:B------:R0:W-:Y:S01]  /*2e810*/  STL [R1+0x790], R9 ;  /* 0x0007900901007387 */ /* 0x0001e20000100800 */
[----:B------:R-:W-:-:S03]  /*2e820*/  IMAD.X R15, R22, 0x1, R15, P1 ;  /* 0x00000001160f7824 */ /* 0x000fc600008e060f */
[----:B0-----:R-:W4:Y:S04]  /*2e830*/  LDL.LU R9, [R1+0x794] ;  /* 0x0007940001097983 */ /* 0x001f280000300800 */
[----:B------:R-:W-:Y:S01]  /*2e840*/  STL [R1+0x7b4], R16 ;  /* 0x0007b41001007387 */ /* 0x000fe20000100800 */
[----:B-----5:R-:W-:-:S05]  /*2e850*/  IADD3 R12, P1, PT, R6, R12, RZ ;  /* 0x0000000c060c7210 */ /* 0x020fca0007f3e0ff */
        /* <DEDUP_REMOVED lines=89> */
[----:B------:R-:W-:-:S03]  /*2edf0*/  IADD3 R15, P1, PT, R6, R15, RZ ;  /* 0x0000000f060f7210 */ /* 0x000fc60007f3e0ff */
[----:B0-----:R-:W3:Y:S04]  /*2ee00*/  LDL.LU R13, [R1+0x6f0] ;  /* 0x0006f000010d7983 */ /* 0x001ee80000300800 */
[----:B------:R-:W-:Y:S01]  /*2ee10*/  STL [R1+0x718], R16 ;  /* 0x0007181001007387 */ /* 0x000fe20000100800 */
[----:B----4-:R-:W-:-:S05]  /*2ee20*/  IMAD.X R9, R22, 0x1, R9, P2 ;  /* 0x0000000116097824 */ /* 0x010fca00010e0609 */
[----:B------:R0:W-:Y:S04]  /*2ee30*/  STL [R1+0x72c], R9 ;  /* 0x00072c0901007387 */ /* 0x0001e80000100800 */
[----:B0-----:R-:W4:Y:S04]  /*2ee40*/  LDL.LU R9, [R1+0x714] ;  /* 0x0007140001097983 */ /* 0x001f280000300800 */
[----:B------:R-:W-:Y:S04]  /*2ee50*/  STL [R1+0x710], R15 ;  /* 0x0007100f01007387 */ /* 0x000fe80000100800 */
[----:B------:R-:W4:Y:S04]  /*2ee60*/  LDL.LU R35, [R1+0x6e8] ;  /* 0x0006e80001237983 */ /* 0x000f280000300800 */
[----:B------:R-:W4:Y:S01]  /*2ee70*/  LDL.LU R34, [R1+0x70c] ;  /* 0x00070c0001227983 */ /* 0x000f220000300800 */
[----:B-----5:R-:W-:-:S03]  /*2ee80*/  IADD3 R12, P2, PT, R6, R12, RZ ;  /* 0x0000000c060c7210 */ /* 0x020fc60007f5e0ff */
        /* <DEDUP_REMOVED lines=15> */
[----:B------:R-:W-:-:S05]  /*2ef80*/  IMAD.X R11, R22, 0x1, R11, P3 ;  /* 0x00000001160b7824 */ /* 0x000fca00018e060b */
        /* <DEDUP_REMOVED lines=18> */
[----:B------:R-:W-:Y:S01]  /*2f0b0*/  IADD3 R35, P6, PT, R6, R35, RZ ;  /* 0x0000002306237210 */ /* 0x000fe20007fde0ff */
[----:B------:R-:W-:Y:S02]  /*2f0c0*/  IMAD.X R34, R22, 0x1, R34, P1 ;  /* 0x0000000116227824 */ /* 0x000fe400008e0622 */
[----:B0-----:R-:W4:Y:S01]  /*2f0d0*/  LDL.LU R9, [R1+0x6a4] ;  /* 0x0006a40001097983 */ /* 0x001f220000300800 */
[----:B-----5:R-:W-:-:S03]  /*2f0e0*/  IADD3 R33, P1, PT, R6, R33, RZ ;  /* 0x0000002106217210 */ /* 0x020fc60007f3e0ff */
        /* <DEDUP_REMOVED lines=27> */
[----:B------:R-:W-:Y:S01]  /*2f2a0*/  STL [R1+0x6d4], R23 ;  /* 0x0006d41701007387 */ /* 0x000fe20000100800 */
[----:B------:R-:W-:Y:S01]  /*2f2b0*/  IADD3 R19, P3, PT, R6, R19, RZ ;  /* 0x0000001306137210 */ /* 0x000fe20007f7e0ff */
[----:B------:R-:W-:-:S02]  /*2f2c0*/  IMAD.X R18, R22, 0x1, R18, P5 ;  /* 0x0000000116127824 */ /* 0x000fc400028e0612 */
[----:B------:R-:W-:Y:S01]  /*2f2d0*/  STL [R1+0x6b0], R21 ;  /* 0x0006b01501007387 */ /* 0x000fe20000100800 */
[----:B------:R-:W-:-:S03]  /*2f2e0*/  IADD3 R11, P5, PT, R6, R11, RZ ;  /* 0x0000000b060b7210 */ /* 0x000fc60007fbe0ff */
[----:B------:R-:W-:Y:S04]  /*2f2f0*/  STL [R1+0x6cc], R20 ;  /* 0x0006cc1401007387 */ /* 0x000fe80000100800 */
[----:B------:R0:W-:Y:S04]  /*2f300*/  STL [R1+0x6a0], R11 ;  /* 0x0006a00b01007387 */ /* 0x0001e80000100800 */
[----:B------:R-:W-:Y:S04]  /*2f310*/  STL [R1+0x6a8], R19 ;  /* 0x0006a81301007387 */ /* 0x000fe80000100800 */
[----:B0-----:R-:W5:Y:S01]  /*2f320*/  LDL.LU R11, [R1+0x69c] ;  /* 0x00069c00010b7983 */ /* 0x001f620000300800 */
[----:B------:R-:W-:-:S03]  /*2f330*/  IMAD.X R17, R22, 0x1, R17, P6 ;  /* 0x0000000116117824 */ /* 0x000fc600030e0611 */
[----:B------:R-:W-:Y:S01]  /*2f340*/  STL [R1+0x6c4], R18 ;  /* 0x0006c41201007387 */ /* 0x000fe20000100800 */
[----:B------:R-:W-:Y:S01]  /*2f350*/  IADD3 R7, P6, PT, R6, R7, RZ ;  /* 0x0000000706077210 */ /* 0x000fe20007fde0ff */
[----:B------:R-:W-:-:S04]  /*2f360*/  IMAD.X R16, R22, 0x1, R16, P1 ;  /* 0x0000000116107824 */ /* 0x000fc800008e0610 */
        /* <DEDUP_REMOVED lines=10> */
[----:B0-----:R-:W3:Y:S04]  /*2f410*/  LDL.LU R13, [R1+0x670] ;  /* 0x00067000010d7983 */ /* 0x001ee80000300800 */
[----:B------:R-:W-:Y:S04]  /*2f420*/  STL [R1+0x6ac], R15 ;  /* 0x0006ac0f01007387 */ /* 0x000fe80000100800 */
[----:B------:R-:W3:Y:S04]  /*2f430*/  LDL.LU R35, [R1+0x68c] ;  /* 0x00068c0001237983 */ /* 0x000ee80000300800 */
[----:B------:R-:W3:Y:S01]  /*2f440*/  LDL.LU R34, [R1+0x668] ;  /* 0x0006680001227983 */ /* 0x000ee20000300800 */
[----:B----4-:R-:W-:-:S03]  /*2f450*/  IMAD.X R9, R22, 0x1, R9, P3 ;  /* 0x0000000116097824 */ /* 0x010fc600018e0609 */
        /* <DEDUP_REMOVED lines=11> */
[----:B0-----:R-:W4:Y:S04]  /*2f510*/  LDL.LU R9, [R1+0x65c] ;  /* 0x00065c0001097983 */ /* 0x001f280000300800 */
[----:B------:R-:W4:Y:S04]  /*2f520*/  LDL.LU R23, [R1+0x638] ;  /* 0x0006380001177983 */ /* 0x000f280000300800 */
[----:B------:R-:W4:Y:S04]  /*2f530*/  LDL.LU R21, [R1+0x654] ;  /* 0x0006540001157983 */ /* 0x000f280000300800 */
[----:B------:R-:W4:Y:S01]  /*2f540*/  LDL.LU R20, [R1+0x630] ;  /* 0x0006300001147983 */ /* 0x000f220000300800 */
[----:B-----5:R-:W-:-:S05]  /*2f550*/  IADD3 R12, P3, PT, R6, R12, RZ ;  /* 0x0000000c060c7210 */ /* 0x020fca0007f7e0ff */
[----:B------:R0:W-:Y:S04]  /*2f560*/  STL [R1+0x680], R12 ;  /* 0x0006800c01007387 */ /* 0x0001e80000100800 */
[----:B------:R-:W5:Y:S04]  /*2f570*/  LDL.LU R19, [R1+0x64c] ;  /* 0x00064c0001137983 */ /* 0x000f680000300800 */
[----:B------:R-:W5:Y:S04]  /*2f580*/  LDL.LU R18, [R1+0x628] ;  /* 0x0006280001127983 */ /* 0x000f680000300800 */
[----:B0-----:R-:W5:Y:S04]  /*2f590*/  LDL.LU R12, [R1+0x644] ;  /* 0x00064400010c7983 */ /* 0x001f680000300800 */
[----:B------:R-:W5:Y:S01]  /*2f5a0*/  LDL.LU R17, [R1+0x620] ;  /* 0x0006200001117983 */ /* 0x000f620000300800 */
[----:B------:R-:W-:-:S05]  /*2f5b0*/  IMAD.X R11, R22, 0x1, R11, P5 ;  /* 0x00000001160b7824 */ /* 0x000fca00028e060b */
[----:B------:R0:W-:Y:S04]  /*2f5c0*/  STL [R1+0x69c], R11 ;  /* 0x00069c0b01007387 */ /* 0x0001e80000100800 */
        /* <DEDUP_REMOVED lines=11> */
[----:B------:R-:W-:Y:S01]  /*2f680*/  IMAD.X R35, R22, 0x1, R35, P1 ;  /* 0x0000000116237824 */ /* 0x000fe200008e0623 */
[----:B------:R-:W-:Y:S02]  /*2f690*/  IADD3 R34, P1, PT, R6, R34, RZ ;  /* 0x0000002206227210 */ /* 0x000fe40007f3e0ff */
[----:B0-----:R-:W3:Y:S01]  /*2f6a0*/  LDL.LU R13, [R1+0x608] ;  /* 0x00060800010d7983 */ /* 0x001ee20000300800 */
[----:B----4-:R-:W-:-:S03]  /*2f6b0*/  IMAD.X R33, R22, 0x1, R33, P2 ;  /* 0x0000000116217824 */ /* 0x010fc600010e0621 */
        /* <DEDUP_REMOVED lines=21> */
[----:B------:R-:W-:-:S03]  /*2f810*/  IADD3 R23, P2, PT, R6, R23, RZ ;  /* 0x0000001706177210 */ /* 0x000fc60007f5e0ff */
[----:B------:R-:W-:Y:S01]  /*2f820*/  STL [R1+0x664], R25 ;  /* 0x0006641901007387 */ /* 0x000fe20000100800 */
[----:B------:R-:W-:Y:S01]  /*2f830*/  IMAD.X R21, R22, 0x1, R21, P3 ;  /* 0x0000000116157824 */ /* 0x000fe200018e0615 */
[----:B------:R-:W-:Y:S02]  /*2f840*/  IADD3 R20, P3, PT, R6, R20, RZ ;  /* 0x0000001406147210 */ /* 0x000fe40007f7e0ff */
[----:B0-----:R-:W4:Y:S04]  /*2f850*/  LDL.LU R9, [R1+0x624] ;  /* 0x0006240001097983 */ /* 0x001f280000300800 */
[----:B------:R-:W-:Y:S04]  /*2f860*/  STL [R1+0x640], R24 ;  /* 0x0006401801007387 */ /* 0x000fe80000100800 */
[----:B------:R-:W-:Y:S01]  /*2f870*/  STL [R1+0x638], R23 ;  /* 0x0006381701007387 */ /* 0x000fe20000100800 */
[----:B-----5:R-:W-:-:S03]  /*2f880*/  IMAD.X R19, R22, 0x1, R19, P5 ;  /* 0x0000000116137824 */ /* 0x020fc600028e0613 */
[----:B------:R-:W-:Y:S01]  /*2f890*/  STL [R1+0x654], R21 ;  /* 0x0006541501007387 */ /* 0x000fe20000100800 */
[----:B------:R-:W-:-:S03]  /*2f8a0*/  IMAD.X R12, R22, 0x1, R12, P6 ;  /* 0x00000001160c7824 */ /* 0x000fc600030e060c */
[----:B------:R-:W-:Y:S01]  /*2f8b0*/  STL [R1+0x630], R20 ;  /* 0x0006301401007387 */ /* 0x000fe20000100800 */
[----:B------:R-:W-:-:S03]  /*2f8c0*/  IADD3 R18, P5, PT, R6, R18, RZ ;  /* 0x0000001206127210 */ /* 0x000fc60007fbe0ff */
[----:B------:R0:W-:Y:S04]  /*2f8d0*/  STL [R1+0x644], R12 ;  /* 0x0006440c01007387 */ /* 0x0001e80000100800 */
[----:B------:R-:W-:Y:S04]  /*2f8e0*/  STL [R1+0x64c], R19 ;  /* 0x00064c1301007387 */ /* 0x000fe80000100800 */
[----:B0-----:R-:W5:Y:S04]  /*2f8f0*/  LDL.LU R12, [R1+0x600] ;  /* 0x00060000010c7983 */ /* 0x001f680000300800 */
[----:B------:R-:W-:Y:S01]  /*2f900*/  STL [R1+0x628], R18 ;  /* 0x0006281201007387 */ /* 0x000fe20000100800 */
[----:B------:R-:W-:-:S05]  /*2f910*/  IMAD.X R11, R22, 0x1, R11, P1 ;  /* 0x00000001160b7824 */ /* 0x000fca00008e060b */
[----:B------:R0:W-:Y:S04]  /*2f920*/  STL [R1+0x63c], R11 ;  /* 0x00063c0b01007387 */ /* 0x0001e80000100800 */
[----:B0-----:R-:W5:Y:S01]  /*2f930*/  LDL.LU R11, [R1+0x61c] ;  /* 0x00061c00010b7983 */ /* 0x001f620000300800 */
[C---:B------:R-:W-:Y:S02]  /*2f940*/  IADD3 R17, P6, PT, R6.reuse, R17, RZ ;  /* 0x0000001106117210 */ /* 0x040fe40007fde0ff */
[----:B------:R-:W-:-:S03]  /*2f950*/  IADD3 R16, P1, PT, R6, R16, RZ ;  /* 0x0000001006107210 */ /* 0x000fc60007f3e0ff */
[----:B------:R-:W-:Y:S01]  /*2f960*/  STL [R1+0x620], R17 ;  /* 0x0006201101007387 */ /* 0x000fe20000100800 */
[----:B------:R-:W-:Y:S01]  /*2f970*/  IMAD.X R7, R22, 0x1, R7, P2 ;  /* 0x0000000116077824 */ /* 0x000fe200010e0607 */
[----:B------:R-:W-:-:S04]  /*2f980*/  IADD3 R15, P2, PT, R6, R15, RZ ;  /* 0x0000000f060f7210 */ /* 0x000fc80007f5e0ff */
        /* <DEDUP_REMOVED lines=89> */
[----:B0-----:R-:W5:Y:S04]  /*2ff20*/  LDL.LU R12, [R1+0x580] ;  /* 0x00058000010c7983 */ /* 0x001f680000300800 */
[----:B------:R-:W-:Y:S01]  /*2ff30*/  STL [R1+0x5c4], R17 ;  /* 0x0005c41101007387 */ /* 0x000fe20000100800 */
[----:B------:R-:W-:-:S05]  /*2ff40*/  IADD3 R11, P2, PT, R6, R11, RZ ;  /* 0x0000000b060b7210 */ /* 0x000fca0007f5e0ff */
[----:B------:R0:W-:Y:S04]  /*2ff50*/  STL [R1+0x598], R11 ;  /* 0x0005980b01007387 */ /* 0x0001e80000100800 */
[----:B0-----:R-:W5:Y:S01]  /*2ff60*/  LDL.LU R11, [R1+0x59c] ;  /* 0x00059c00010b7983 */ /* 0x001f620000300800 */
[----:B------:R-:W-:-:S03]  /*2ff70*/  IMAD.X R15, R22, 0x1, R15, P3 ;  /* 0x00000001160f7824 */ /* 0x000fc600018e060f */
[----:B------:R-:W-:Y:S01]  /*2ff80*/  STL [R1+0x5bc], R16 ;  /* 0x0005bc1001007387 */ /* 0x000fe20000100800 */
[----:B------:R-:W-:-:S05]  /*2ff90*/  IADD3 R7, P3, PT, R6, R7, RZ ;  /* 0x0000000706077210 */ /* 0x000fca0007f7e0ff */
        /* <DEDUP_REMOVED lines=63> */
[----:B------:R-:W-:Y:S01]  /*30390*/  IMAD.X R14, R22, 0x1, R14, P3 ;  /* 0x00000001160e7824 */ /* 0x000fe200018e060e */
[----:B------:R-:W-:-:S04]  /*303a0*/  IADD3 R23, P3, PT, R6, R23, RZ ;  /* 0x0000001706177210 */ /* 0x000fc80007f7e0ff */
        /* <DEDUP_REMOVED lines=24> */
[----:B0-----:R-:W5:Y:S04]  /*30530*/  LDL.LU R12, [R1+0x500] ;  /* 0x00050000010c7983 */ /* 0x001f680000300800 */
[----:B------:R-:W-:Y:S01]  /*30540*/  STL [R1+0x520], R16 ;  /* 0x0005201001007387 */ /* 0x000fe20000100800 */
[----:B------:R-:W-:-:S05]  /*30550*/  IMAD.X R11, R22, 0x1, R11, P5 ;  /* 0x00000001160b7824 */ /* 0x000fca00028e060b */
[----:B------:R0:W-:Y:S04]  /*30560*/  STL [R1+0x534], R11 ;  /* 0x0005340b01007387 */ /* 0x0001e80000100800 */
[----:B0-----:R-:W5:Y:S01]  /*30570*/  LDL.LU R11, [R1+0x51c] ;  /* 0x00051c00010b7983 */ /* 0x001f620000300800 */
[----:B------:R-:W-:-:S05]  /*30580*/  IADD3 R15, P3, PT, R6, R15, RZ ;  /* 0x0000000f060f7210 */ /* 0x000fca0007f7e0ff */
[----:B------:R-:W-:Y:S04]  /*30590*/  STL [R1+0x518], R15 ;  /* 0x0005180f01007387 */ /* 0x000fe80000100800 */
[----:B------:R-:W5:Y:S04]  /*305a0*/  LDL.LU R35, [R1+0x4f8] ;  /* 0x0004f80001237983 */ /* 0x000f680000300800 */
[----:B------:R-:W5:Y:S01]  /*305b0*/  LDL.LU R34, [R1+0x514] ;  /* 0x0005140001227983 */ /* 0x000f620000300800 */
[----:B------:R-:W-:-:S03]  /*305c0*/  IADD3 R7, P5, PT, R6, R7, RZ ;  /* 0x0000000706077210 */ /* 0x000fc60007fbe0ff */
        /* <DEDUP_REMOVED lines=88> */
[----:B0-----:R-:W5:Y:S04]  /*30b50*/  LDL.LU R12, [R1+0x480] ;  /* 0x00048000010c7983 */ /* 0x001f680000300800 */
[----:B------:R-:W-:Y:S04]  /*30b60*/  STL [R1+0x4bc], R15 ;  /* 0x0004bc0f01007387 */ /* 0x000fe80000100800 */
[----:B------:R-:W5:Y:S04]  /*30b70*/  LDL.LU R35, [R1+0x49c] ;  /* 0x00049c0001237983 */ /* 0x000f680000300800 */
[----:B------:R-:W5:Y:S01]  /*30b80*/  LDL.LU R34, [R1+0x478] ;  /* 0x0004780001227983 */ /* 0x000f620000300800 */
[----:B------:R-:W-:-:S03]  /*30b90*/  IMAD.X R11, R22, 0x1, R11, P6 ;  /* 0x00000001160b7824 */ /* 0x000fc600030e060b */
        /* <DEDUP_REMOVED lines=15> */
[----:B------:R-:W-:-:S05]  /*30c90*/  IADD3 R7, P6, PT, R6, R7, RZ ;  /* 0x0000000706077210 */ /* 0x000fca0007fde0ff */
        /* <DEDUP_REMOVED lines=48> */
[----:B------:R-:W-:Y:S04]  /*30fa0*/  STL [R1+0x450], R24 ;  /* 0x0004501801007387 */ /* 0x000fe80000100800 */
        /* <DEDUP_REMOVED lines=8> */
[----:B------:R-:W-:Y:S04]  /*31030*/  STL [R1+0x45c], R19 ;  /* 0x00045c1301007387 */ /* 0x000fe80000100800 */
        /* <DEDUP_REMOVED lines=165> */
[----:B------:R-:W-:Y:S01]  /*31a90*/  STL [R1+0x364], R27 ;  /* 0x0003641b01007387 */ /* 0x000fe20000100800 */
[C---:B------:R-:W-:Y:S02]  /*31aa0*/  IMAD.X R25, R22.reuse, 0x1, R25, P5 ;  /* 0x0000000116197824 */ /* 0x040fe400028e0619 */
[----:B------:R-:W-:Y:S01]  /*31ab0*/  IMAD.X R9, R22, 0x1, R9, P6 ;  /* 0x0000000116097824 */ /* 0x000fe200030e0609 */
[----:B------:R-:W-:Y:S01]  /*31ac0*/  STL [R1+0x11d0], R26 ;  /* 0x0011d01a01007387 */ /* 0x000fe20000100800 */
[----:B------:R-:W-:-:S03]  /*31ad0*/  IADD3 R24, P5, PT, R5, R24, RZ ;  /* 0x0000001805187210 */ /* 0x000fc60007fbe0ff */
[----:B------:R0:W-:Y:S01]  /*31ae0*/  STL [R1+0x354], R9 ;  /* 0x0003540901007387 */ /* 0x0001e20000100800 */
[C---:B------:R-:W-:Y:S01]  /*31af0*/  IADD3 R23, P6, PT, R5.reuse, R23, RZ ;  /* 0x0000001705177210 */ /* 0x040fe20007fde0ff */
[----:B------:R-:W-:Y:S02]  /*31b00*/  IMAD.X R21, R22, 0x1, R21, P1 ;  /* 0x0000000116157824 */ /* 0x000fe400008e0615 */
[----:B------:R-:W-:Y:S01]  /*31b10*/  STL [R1+0x35c], R25 ;  /* 0x00035c1901007387 */ /* 0x000fe20000100800 */
[----:B0-----:R-:W-:Y:S02]  /*31b20*/  SHF.R.S32.HI R9, RZ, 0x1f, R5 ;  /* 0x0000001fff097819 */ /* 0x001fe40000011405 */
[----:B------:R-:W-:Y:S01]  /*31b30*/  IADD3 R20, P1, PT, R5, R20, RZ ;  /* 0x0000001405147210 */ /* 0x000fe20007f3e0ff */
        /* <DEDUP_REMOVED lines=9> */
[----:B0-----:R-:W4:Y:S04]  /*31bd0*/  LDL.LU R12, [R1+0x11ac] ;  /* 0x0011ac00010c7983 */ /* 0x001f280000300800 */
[----:B------:R-:W-:Y:S01]  /*31be0*/  STL [R1+0x11b0], R18 ;  /* 0x0011b01201007387 */ /* 0x000fe20000100800 */
[----:B------:R-:W-:-:S05]  /*31bf0*/  IMAD.X R11, R9, 0x1, R11, P5 ;  /* 0x00000001090b7824 */ /* 0x000fca00028e060b */
[----:B------:R0:W-:Y:S04]  /*31c00*/  STL [R1+0x11c4], R11 ;  /* 0x0011c40b01007387 */ /* 0x0001e80000100800 */
[----:B0-----:R-:W5:Y:S01]  /*31c10*/  LDL.LU R11, [R1+0x1188] ;  /* 0x00118800010b7983 */ /* 0x001f620000300800 */
[C---:B------:R-:W-:Y:S02]  /*31c20*/  IADD3 R17, P3, PT, R5.reuse, R17, RZ ;  /* 0x0000001105117210 */ /* 0x040fe40007f7e0ff */
[----:B------:R-:W-:-:S03]  /*31c30*/  IADD3 R16, P5, PT, R5, R16, RZ ;  /* 0x0000001005107210 */ /* 0x000fc60007fbe0ff */
[----:B------:R-:W-:Y:S01]  /*31c40*/  STL [R1+0x11a8], R17 ;  /* 0x0011a81101007387 */ /* 0x000fe20000100800 */
[----:B------:R-:W-:-:S05]  /*31c50*/  IMAD.X R7, R9, 0x1, R7, P6 ;  /* 0x0000000109077824 */ /* 0x000fca00030e0607 */
[----:B------:R0:W-:Y:S01]  /*31c60*/  STL [R1+0x11bc], R7 ;  /* 0x0011bc0701007387 */ /* 0x0001e20000100800 */
[----:B------:R-:W-:-:S03]  /*31c70*/  IADD3 R15, P6, PT, R5, R15, RZ ;  /* 0x0000000f050f7210 */ /* 0x000fc60007fde0ff */
        /* <DEDUP_REMOVED lines=40> */
[----:B--2---:R-:W-:-:S05]  /*31f00*/  IADD3 R14, P3, PT, R5, R14, RZ ;  /* 0x0000000e050e7210 */ /* 0x004fca0007f7e0ff */
[----:B------:R0:W-:Y:S01]  /*31f10*/  STL [R1+0x1180], R14 ;  /* 0x0011800e01007387 */ /* 0x0001e20000100800 */
[----:B------:R-:W-:Y:S01]  /*31f20*/  IMAD.X R36, R9, 0x1, R36, P5 ;  /* 0x0000000109247824 */ /* 0x000fe200028e0624 */
[----:B------:R-:W-:Y:S02]  /*31f30*/  IADD3 R35, P5, PT, R5, R35, RZ ;  /* 0x0000002305237210 */ /* 0x000fe40007fbe0ff */
[----:B0-----:R-:W2:Y:S01]  /*31f40*/  LDL.LU R14, [R1+0x1144] ;  /* 0x00114400010e7983 */ /* 0x001ea20000300800 */
[----:B---3--:R-:W-:-:S03]  /*31f50*/  IMAD.X R34, R9, 0x1, R34, P6 ;  /* 0x0000000109227824 */ /* 0x008fc600030e0622 */
        /* <DEDUP_REMOVED lines=35> */
[----:B------:R0:W-:Y:S04]  /*32190*/  STL [R1+0x1140], R13 ;  /* 0x0011400d01007387 */ /* 0x0001e80000100800 */
[----:B------:R-:W-:Y:S04]  /*321a0*/  STL [R1+0x1148], R19 ;  /* 0x0011481301007387 */ /* 0x000fe80000100800 */
[----:B0-----:R-:W3:Y:S04]  /*321b0*/  LDL.LU R13, [R1+0x1120] ;  /* 0x00112000010d7983 */ /* 0x001ee80000300800 */
[----:B------:R-:W-:Y:S01]  /*321c0*/  STL [R1+0x1164], R18 ;  /* 0x0011641201007387 */ /* 0x000fe20000100800 */
[----:B----4-:R-:W-:Y:S01]  /*321d0*/  IADD3 R12, P5, PT, R5, R12, RZ ;  /* 0x0000000c050c7210 */ /* 0x010fe20007fbe0ff */
[----:B------:R-:W-:-:S04]  /*321e0*/  IMAD.X R16, R9, 0x1, R16, P6 ;  /* 0x0000000109107824 */ /* 0x000fc800030e0610 */
[----:B------:R0:W-:Y:S04]  /*321f0*/  STL [R1+0x1138], R12 ;  /* 0x0011380c01007387 */ /* 0x0001e80000100800 */
[----:B0-----:R-:W4:Y:S04]  /*32200*/  LDL.LU R12, [R1+0x113c] ;  /* 0x00113c00010c7983 */ /* 0x001f280000300800 */
[----:B------:R-:W-:Y:S01]  /*32210*/  STL [R1+0x115c], R17 ;  /* 0x00115c1101007387 */ /* 0x000fe20000100800 */
[----:B-----5:R-:W-:-:S05]  /*32220*/  IADD3 R11, P6, PT, R5, R11, RZ ;  /* 0x0000000b050b7210 */ /* 0x020fca0007fde0ff */
        /* <DEDUP_REMOVED lines=43> */
[----:B------:R0:W-:Y:S01]  /*324e0*/  STL [R1+0x1134], R7 ;  /* 0x0011340701007387 */ /* 0x0001e20000100800 */
[----:B------:R-:W-:Y:S01]  /*324f0*/  IADD3 R36, P5, PT, R5, R36, RZ ;  /* 0x0000002405247210 */ /* 0x000fe20007fbe0ff */
[----:B------:R-:W-:Y:S02]  /*32500*/  IMAD.X R35, R9, 0x1, R35, P6 ;  /* 0x0000000109237824 */ /* 0x000fe400030e0623 */
[----:B0-----:R-:W5:Y:S01]  /*32510*/  LDL.LU R7, [R1+0x10c4] ;  /* 0x0010c40001077983 */ /* 0x001f620000300800 */
[----:B------:R-:W-:-:S03]  /*32520*/  IADD3 R34, P6, PT, R5, R34, RZ ;  /* 0x0000002205227210 */ /* 0x000fc60007fde0ff */
[----:B------:R-:W-:Y:S04]  /*32530*/  STL [R1+0x1110], R36 ;  /* 0x0011102401007387 */ /* 0x000fe80000100800 */
[----:B------:R-:W-:Y:S04]  /*32540*/  STL [R1+0x112c], R35 ;  /* 0x00112c2301007387 */ /* 0x000fe80000100800 */
[----:B------:R-:W-:Y:S01]  /*32550*/  STL [R1+0x11e8], R34 ;  /* 0x0011e82201007387 */ /* 0x000fe20000100800 */
[----:B--2---:R-:W-:Y:S01]  /*32560*/  IMAD.X R33, R9, 0x1, R33, P1 ;  /* 0x0000000109217824 */ /* 0x004fe200008e0621 */
[----:B------:R-:W-:-:S04]  /*32570*/  IADD3 R32, P1, PT, R5, R32, RZ ;  /* 0x0000002005207210 */ /* 0x000fc80007f3e0ff */
        /* <DEDUP_REMOVED lines=28> */
[----:B------:R-:W-:-:S04]  /*32740*/  IADD3 R18, P3, PT, R5, R18, RZ ;  /* 0x0000001205127210 */ /* 0x000fc80007f7e0ff */
[----:B------:R0:W-:Y:S04]  /*32750*/  STL [R1+0x1100], R14 ;  /* 0x0011000e01007387 */ /* 0x0001e80000100800 */
[----:B------:R-:W-:Y:S01]  /*32760*/  STL [R1+0x1208], R19 ;  /* 0x0012081301007387 */ /* 0x000fe20000100800 */
        /* <DEDUP_REMOVED lines=11> */
[----:B------:R-:W-:Y:S01]  /*32820*/  STL [R1+0x10d4], R16 ;  /* 0x0010d41001007387 */ /* 0x000fe20000100800 */
[----:B-----5:R-:W-:-:S05]  /*32830*/  IMAD.X R11, R9, 0x1, R11, P2 ;  /* 0x00000001090b7824 */ /* 0x020fca00010e060b */
        /* <DEDUP_REMOVED lines=39> */
[----:B------:R0:W-:Y:S04]  /*32ab0*/  STL [R1+0x10b4], R11 ;  /* 0x0010b40b01007387 */ /* 0x0001e80000100800 */
[----:B0-----:R-:W5:Y:S01]  /*32ac0*/  LDL.LU R11, [R1+0x107c] ;  /* 0x00107c00010b7983 */ /* 0x001f620000300800 */
[----:B------:R-:W-:Y:S01]  /*32ad0*/  IMAD.X R36, R9, 0x1, R36, P6 ;  /* 0x0000000109247824 */ /* 0x000fe200030e0624 */
[----:B------:R-:W-:Y:S01]  /*32ae0*/  IADD3 R35, P6, PT, R5, R35, RZ ;  /* 0x0000002305237210 */ /* 0x000fe20007fde0ff */
        /* <DEDUP_REMOVED lines=38> */
[----:B0-----:R-:W5:Y:S04]  /*32d50*/  LDL.LU R7, [R1+0x1058] ;  /* 0x0010580001077983 */ /* 0x001f680000300800 */
[----:B------:R-:W-:Y:S01]  /*32d60*/  STL [R1+0x1228], R18 ;  /* 0x0012281201007387 */ /* 0x000fe20000100800 */
[----:B--2---:R-:W-:Y:S01]  /*32d70*/  IADD3 R14, P6, PT, R5, R14, RZ ;  /* 0x0000000e050e7210 */ /* 0x004fe20007fde0ff */
[----:B------:R-:W-:-:S04]  /*32d80*/  IMAD.X R16, R9, 0x1, R16, P1 ;  /* 0x0000000109107824 */ /* 0x000fc800008e0610 */
[----:B------:R0:W-:Y:S04]  /*32d90*/  STL [R1+0x1070], R14 ;  /* 0x0010700e01007387 */ /* 0x0001e80000100800 */
        /* <DEDUP_REMOVED lines=8> */
[----:B------:R0:W-:Y:S04]  /*32e20*/  STL [R1+0x1060], R12 ;  /* 0x0010600c01007387 */ /* 0x0001e80000100800 */
[----:B0-----:R-:W4:Y:S04]  /*32e30*/  LDL.LU R12, [R1+0x106c] ;  /* 0x00106c00010c7983 */ /* 0x001f280000300800 */
[----:B------:R-:W-:Y:S04]  /*32e40*/  STL [R1+0x1084], R15 ;  /* 0x0010840f01007387 */ /* 0x000fe80000100800 */
[----:B------:R-:W4:Y:S04]  /*32e50*/  LDL.LU R36, [R1+0x1048] ;  /* 0x0010480001247983 */ /* 0x000f280000300800 */
[----:B------:R-:W4:Y:S01]  /*32e60*/  LDL.LU R35, [R1+0x1064] ;  /* 0x0010640001237983 */ /* 0x000f220000300800 */
[----:B-----5:R-:W-:-:S03]  /*32e70*/  IMAD.X R11, R9, 0x1, R11, P3 ;  /* 0x00000001090b7824 */ /* 0x020fc600018e060b */
        /* <DEDUP_REMOVED lines=73> */
[----:B------:R-:W-:-:S02]  /*33310*/  IADD3 R18, P5, PT, R5, R18, RZ ;  /* 0x0000001205127210 */ /* 0x000fc40007fbe0ff */
        /* <DEDUP_REMOVED lines=13> */
[----:B------:R0:W-:Y:S04]  /*333f0*/  STL [R1+0x1014], R13 ;  /* 0x0010140d01007387 */ /* 0x0001e80000100800 */
[----:B0-----:R-:W3:Y:S04]  /*33400*/  LDL.LU R13, [R1+0xfe0] ;  /* 0x000fe000010d7983 */ /* 0x001ee80000300800 */
[----:B------:R-:W-:Y:S04]  /*33410*/  STL [R1+0xff8], R15 ;  /* 0x000ff80f01007387 */ /* 0x000fe80000100800 */
[----:B------:R-:W3:Y:S04]  /*33420*/  LDL.LU R36, [R1+0xffc] ;  /* 0x000ffc0001247983 */ /* 0x000ee80000300800 */
[----:B------:R-:W3:Y:S04]  /*33430*/  LDL.LU R35, [R1+0xfd8] ;  /* 0x000fd80001237983 */ /* 0x000ee80000300800 */
[----:B------:R-:W3:Y:S01]  /*33440*/  LDL.LU R34, [R1+0xff4] ;  /* 0x000ff40001227983 */ /* 0x000ee20000300800 */
[----:B----4-:R-:W-:-:S05]  /*33450*/  IADD3 R12, P3, PT, R5, R12, RZ ;  /* 0x0000000c050c7210 */ /* 0x010fca0007f7e0ff */
        /* <DEDUP_REMOVED lines=18> */
[----:B------:R-:W4:Y:S01]  /*33580*/  LDL.LU R17, [R1+0x1258] ;  /* 0x0012580001117983 */ /* 0x000f220000300800 */
[----:B-----5:R-:W-:-:S05]  /*33590*/  IMAD.X R11, R9, 0x1, R11, P5 ;  /* 0x00000001090b7824 */ /* 0x020fca00028e060b */
        /* <DEDUP_REMOVED lines=15> */
[----:B------:R-:W-:-:S03]  /*33690*/  IMAD.X R34, R9, 0x1, R34, P2 ;  /* 0x0000000109227824 */ /* 0x000fc600010e0622 */
[----:B------:R-:W-:Y:S04]  /*336a0*/  STL [R1+0xffc], R36 ;  /* 0x000ffc2401007387 */ /* 0x000fe80000100800 */
[----:B------:R-:W-:Y:S01]  /*336b0*/  STL [R1+0xfd8], R35 ;  /* 0x000fd82301007387 */ /* 0x000fe20000100800 */
[----:B----4-:R-:W-:-:S03]  /*336c0*/  IADD3 R33, P2, PT, R5, R33, RZ ;  /* 0x0000002105217210 */ /* 0x010fc60007f5e0ff */
        /* <DEDUP_REMOVED lines=29> */
[----:B------:R-:W-:Y:S01]  /*338a0*/  IADD3 R12, P6, PT, R5, R12, RZ ;  /* 0x0000000c050c7210 */ /* 0x000fe20007fde0ff */
[----:B------:R-:W-:Y:S01]  /*338b0*/  STL [R1+0xfbc], R20 ;  /* 0x000fbc1401007387 */ /* 0x000fe20000100800 */
[----:B------:R-:W-:-:S03]  /*338c0*/  IMAD.X R17, R9, 0x1, R17, P1 ;  /* 0x0000000109117824 */ /* 0x000fc600008e0611 */
[----:B------:R0:W-:Y:S04]  /*338d0*/  STL [R1+0xfa0], R12 ;  /* 0x000fa00c01007387 */ /* 0x0001e80000100800 */
[----:B------:R-:W-:Y:S04]  /*338e0*/  STL [R1+0xfa8], R19 ;  /* 0x000fa81301007387 */ /* 0x000fe80000100800 */
[----:B0-----:R-:W4:Y:S04]  /*338f0*/  LDL.LU R12, [R1+0xf80] ;  /* 0x000f8000010c7983 */ /* 0x001f280000300800 */
[----:B------:R-:W-:Y:S01]  /*33900*/  STL [R1+0x1244], R18 ;  /* 0x0012441201007387 */ /* 0x000fe20000100800 */
[----:B-----5:R-:W-:-:S05]  /*33910*/  IADD3 R11, P1, PT, R5, R11, RZ ;  /* 0x0000000b050b7210 */ /* 0x020fca0007f3e0ff */
[----:B------:R0:W-:Y:S04]  /*33920*/  STL [R1+0xf98], R11 ;  /* 0x000f980b01007387 */ /* 0x0001e80000100800 */
        /* <DEDUP_REMOVED lines=8> */
[----:B--2---:R-:W-:-:S05]  /*339b0*/  IADD3 R14, P3, PT, R5, R14, RZ ;  /* 0x0000000e050e7210 */ /* 0x004fca0007f7e0ff */
[----:B------:R0:W-:Y:S04]  /*339c0*/  STL [R1+0xf88], R14 ;  /* 0x000f880e01007387 */ /* 0x0001e80000100800 */
[----:B0-----:R-:W2:Y:S04]  /*339d0*/  LDL.LU R14, [R1+0xf94] ;  /* 0x000f9400010e7983 */ /* 0x001ea80000300800 */
[----:B------:R-:W-:Y:S04]  /*339e0*/  STL [R1+0xfac], R15 ;  /* 0x000fac0f01007387 */ /* 0x000fe80000100800 */
[----:B------:R-:W2:Y:S04]  /*339f0*/  LDL.LU R36, [R1+0xf70] ;  /* 0x000f700001247983 */ /* 0x000ea80000300800 */
[----:B------:R-:W2:Y:S01]  /*33a00*/  LDL.LU R35, [R1+0xf8c] ;  /* 0x000f8c0001237983 */ /* 0x000ea20000300800 */
[----:B---3--:R-:W-:-:S03]  /*33a10*/  IMAD.X R13, R9, 0x1, R13, P5 ;  /* 0x00000001090d7824 */ /* 0x008fc600028e060d */
        /* <DEDUP_REMOVED lines=20> */
[----:B----4-:R-:W-:-:S05]  /*33b60*/  IADD3 R12, P5, PT, R5, R12, RZ ;  /* 0x0000000c050c7210 */ /* 0x010fca0007fbe0ff */
[----:B------:R0:W-:Y:S04]  /*33b70*/  STL [R1+0xf80], R12 ;  /* 0x000f800c01007387 */ /* 0x0001e80000100800 */
        /* <DEDUP_REMOVED lines=49> */
[----:B------:R0:W-:Y:S04]  /*33e90*/  STL [R1+0x126c], R13 ;  /* 0x00126c0d01007387 */ /* 0x0001e80000100800 */
[----:B------:R-:W-:Y:S01]  /*33ea0*/  STL [R1+0xf4c], R19 ;  /* 0x000f4c1301007387 */ /* 0x000fe20000100800 */
        /* <DEDUP_REMOVED lines=10> */
[C---:B------:R-:W-:Y:S02]  /*33f50*/  IADD3 R16, P2, PT, R5.reuse, R16, RZ ;  /* 0x0000001005107210 */ /* 0x040fe40007f5e0ff */
[----:B------:R-:W-:-:S03]  /*33f60*/  IADD3 R15, P3, PT, R5, R15, RZ ;  /* 0x0000000f050f7210 */ /* 0x000fc60007f7e0ff */
[----:B------:R-:W-:Y:S01]  /*33f70*/  STL [R1+0xf28], R16 ;  /* 0x000f281001007387 */ /* 0x000fe20000100800 */
[----:B------:R-:W-:-:S05]  /*33f80*/  IMAD.X R7, R9, 0x1, R7, P5 ;  /* 0x0000000109077824 */ /* 0x000fca00028e0607 */
[----:B------:R0:W-:Y:S04]  /*33f90*/  STL [R1+0xf3c], R7 ;  /* 0x000f3c0701007387 */ /* 0x0001e80000100800 */
[----:B0-----:R-:W5:Y:S04]  /*33fa0*/  LDL.LU R7, [R1+0xf08] ;  /* 0x000f080001077983 */ /* 0x001f680000300800 */
[----:B------:R-:W-:Y:S04]  /*33fb0*/  STL [R1+0xf20], R15 ;  /* 0x000f200f01007387 */ /* 0x000fe80000100800 */
[----:B------:R-:W5:Y:S04]  /*33fc0*/  LDL.LU R36, [R1+0xf24] ;  /* 0x000f240001247983 */ /* 0x000f680000300800 */
[----:B------:R-:W5:Y:S04]  /*33fd0*/  LDL.LU R35, [R1+0xf00] ;  /* 0x000f000001237983 */ /* 0x000f680000300800 */
[----:B------:R-:W5:Y:S01]  /*33fe0*/  LDL.LU R34, [R1+0xf1c] ;  /* 0x000f1c0001227983 */ /* 0x000f620000300800 */
        /* <DEDUP_REMOVED lines=20> */
[----:B---3--:R-:W-:-:S05]  /*34130*/  IMAD.X R13, R9, 0x1, R13, P6 ;  /* 0x00000001090d7824 */ /* 0x008fca00030e060d */
[----:B------:R0:W-:Y:S04]  /*34140*/  STL [R1+0xf34], R13 ;  /* 0x000f340d01007387 */ /* 0x0001e80000100800 */
        /* <DEDUP_REMOVED lines=66> */
[----:B0-----:R-:W5:Y:S04]  /*34570*/  LDL.LU R11, [R1+0xebc] ;  /* 0x000ebc00010b7983 */ /* 0x001f680000300800 */
[----:B------:R-:W-:Y:S04]  /*34580*/  STL [R1+0xed4], R15 ;  /* 0x000ed40f01007387 */ /* 0x000fe80000100800 */
[----:B------:R-:W5:Y:S04]  /*34590*/  LDL.LU R36, [R1+0xe98] ;  /* 0x000e980001247983 */ /* 0x000f680000300800 */
[----:B------:R-:W5:Y:S04]  /*345a0*/  LDL.LU R35, [R1+0xeb4] ;  /* 0x000eb40001237983 */ /* 0x000f680000300800 */
[----:B------:R-:W5:Y:S01]  /*345b0*/  LDL.LU R34, [R1+0xe90] ;  /* 0x000e900001227983 */ /* 0x000f620000300800 */
[----:B------:R-:W-:-:S05]  /*345c0*/  IMAD.X R7, R9, 0x1, R7, P6 ;  /* 0x0000000109077824 */ /* 0x000fca00030e0607 */
        /* <DEDUP_REMOVED lines=19> */
[----:B--2---:R-:W-:-:S05]  /*34700*/  IADD3 R14, P6, PT, R5, R14, RZ ;  /* 0x0000000e050e7210 */ /* 0x004fca0007fde0ff */
[----:B------:R0:W-:Y:S04]  /*34710*/  STL [R1+0xea8], R14 ;  /* 0x000ea80e01007387 */ /* 0x0001e80000100800 */
        /* <DEDUP_REMOVED lines=8> */
[----:B0-----:R-:W4:Y:S01]  /*347a0*/  LDL.LU R12, [R1+0xe64] ;  /* 0x000e6400010c7983 */ /* 0x001f220000300800 */
[----:B-----5:R-:W-:-:S05]  /*347b0*/  IMAD.X R11, R9, 0x1, R11, P2 ;  /* 0x00000001090b7824 */ /* 0x020fca00010e060b */
        /* <DEDUP_REMOVED lines=40> */
[----:B------:R0:W-:Y:S04]  /*34a40*/  STL [R1+0xe6c], R7 ;  /* 0x000e6c0701007387 */ /* 0x0001e80000100800 */
        /* <DEDUP_REMOVED lines=50> */
[----:B0-----:R-:W3:Y:S01]  /*34d70*/  LDL.LU R13, [R1+0xdd8] ;  /* 0x000dd800010d7983 */ /* 0x001ee20000300800 */
[----:B----4-:R-:W-:-:S05]  /*34d80*/  IADD3 R12, P2, PT, R5, R12, RZ ;  /* 0x0000000c050c7210 */ /* 0x010fca0007f5e0ff */
[----:B------:R0:W-:Y:S01]  /*34d90*/  STL [R1+0xe30], R12 ;  /* 0x000e300c01007387 */ /* 0x0001e20000100800 */
[----:B------:R-:W-:Y:S01]  /*34da0*/  IMAD.X R36, R9, 0x1, R36, P3 ;  /* 0x0000000109247824 */ /* 0x000fe200018e0624 */
[----:B------:R-:W-:Y:S02]  /*34db0*/  IADD3 R35, P3, PT, R5, R35, RZ ;  /* 0x0000002305237210 */ /* 0x000fe40007f7e0ff */
[----:B0-----:R-:W4:Y:S01]  /*34dc0*/  LDL.LU R12, [R1+0xdf4] ;  /* 0x000df400010c7983 */ /* 0x001f220000300800 */
[----:B-----5:R-:W-:-:S03]  /*34dd0*/  IMAD.X R34, R9, 0x1, R34, P5 ;  /* 0x0000000109227824 */ /* 0x020fc600028e0622 */
        /* <DEDUP_REMOVED lines=54> */
[----:B------:R-:W3:Y:S04]  /*35140*/  LDL.LU R35, [R1+0xddc] ;  /* 0x000ddc0001237983 */ /* 0x000ee80000300800 */
[----:B------:R-:W3:Y:S01]  /*35150*/  LDL.LU R34, [R1+0xdb8] ;  /* 0x000db80001227983 */ /* 0x000ee20000300800 */
[----:B----4-:R-:W-:-:S05]  /*35160*/  IMAD.X R12, R9, 0x1, R12, P1 ;  /* 0x00000001090c7824 */ /* 0x010fca00008e060c */
        /* <DEDUP_REMOVED lines=29> */
[----:B0-----:R-:W2:Y:S01]  /*35340*/  LDL.LU R14, [R1+0x12c4] ;  /* 0x0012c400010e7983 */ /* 0x001ea20000300800 */
[----:B---3--:R-:W-:-:S05]  /*35350*/  IMAD.X R13, R9, 0x1, R13, P3 ;  /* 0x00000001090d7824 */ /* 0x008fca00018e060d */
[----:B------:R0:W-:Y:S01]  /*35360*/  STL [R1+0xde4], R13 ;  /* 0x000de40d01007387 */ /* 0x0001e20000100800 */
[----:B------:R-:W-:Y:S01]  /*35370*/  IADD3 R36, P3, PT, R5, R36, RZ ;  /* 0x0000002405247210 */ /* 0x000fe20007f7e0ff */
[----:B------:R-:W-:Y:S02]  /*35380*/  IMAD.X R35, R9, 0x1, R35, P5 ;  /* 0x0000000109237824 */ /* 0x000fe400028e0623 */
[----:B0-----:R-:W3:Y:S01]  /*35390*/  LDL.LU R13, [R1+0xd78] ;  /* 0x000d7800010d7983 */ /* 0x001ee20000300800 */
[----:B------:R-:W-:-:S03]  /*353a0*/  IADD3 R34, P5, PT, R5, R34, RZ ;  /* 0x0000002205227210 */ /* 0x000fc60007fbe0ff */
[----:B------:R-:W-:Y:S04]  /*353b0*/  STL [R1+0xdc0], R36 ;  /* 0x000dc02401007387 */ /* 0x000fe80000100800 */
[----:B------:R-:W-:Y:S01]  /*353c0*/  STL [R1+0xddc], R35 ;  /* 0x000ddc2301007387 */ /* 0x000fe20000100800 */
        /* <DEDUP_REMOVED lines=33> */
[----:B------:R-:W-:Y:S04]  /*355e0*/  STL [R1+0xd9c], R19 ;  /* 0x000d9c1301007387 */ /* 0x000fe80000100800 */
        /* <DEDUP_REMOVED lines=185> */
[----:B------:R0:W-:Y:S04]  /*36180*/  STL [R1+0xcdc], R14 ;  /* 0x000cdc0e01007387 */ /* 0x0001e80000100800 */
[----:B------:R-:W-:Y:S04]  /*36190*/  STL [R1+0xce4], R19 ;  /* 0x000ce41301007387 */ /* 0x000fe80000100800 */
        /* <DEDUP_REMOVED lines=188> */
[----:B------:R-:W-:Y:S01]  /*36d60*/  IMAD.X R7, R9, 0x1, R7, P1 ;  /* 0x0000000109077824 */ /* 0x000fe200008e0607 */
[----:B------:R-:W-:-:S04]  /*36d70*/  IADD3 R16, P1, PT, R5, R16, RZ ;  /* 0x0000001005107210 */ /* 0x000fc80007f3e0ff */
[----:B------:R0:W-:Y:S04]  /*36d80*/  STL [R1+0xbf4], R7 ;  /* 0x000bf40701007387 */ /* 0x0001e80000100800 */
[----:B0-----:R-:W5:Y:S04]  /*36d90*/  LDL.LU R7, [R1+0xbb8] ;  /* 0x000bb80001077983 */ /* 0x001f680000300800 */
[----:B------:R-:W-:Y:S01]  /*36da0*/  STL [R1+0xbd8], R17 ;  /* 0x000bd81101007387 */ /* 0x000fe20000100800 */
[----:B--2---:R-:W-:Y:S01]  /*36db0*/  IMAD.X R14, R9, 0x1, R14, P2 ;  /* 0x00000001090e7824 */ /* 0x004fe200010e060e */
[----:B------:R-:W-:-:S04]  /*36dc0*/  IADD3 R15, P2, PT, R5, R15, RZ ;  /* 0x0000000f050f7210 */ /* 0x000fc80007f5e0ff */
[----:B------:R0:W-:Y:S04]  /*36dd0*/  STL [R1+0xbec], R14 ;  /* 0x000bec0e01007387 */ /* 0x0001e80000100800 */
        /* <DEDUP_REMOVED lines=94> */
[----:B------:R-:W-:Y:S04]  /*373c0*/  STL [R1+0xb74], R16 ;  /* 0x000b741001007387 */ /* 0x000fe80000100800 */
[----:B------:R-:W5:Y:S04]  /*373d0*/  LDL.LU R36, [R1+0xb54] ;  /* 0x000b540001247983 */ /* 0x000f680000300800 */
[----:B------:R0:W-:Y:S04]  /*373e0*/  STL [R1+0xb6c], R15 ;  /* 0x000b6c0f01007387 */ /* 0x0001e80000100800 */
[----:B------:R-:W5:Y:S01]  /*373f0*/  LDL.LU R35, [R1+0x344] ;  /* 0x0003440001237983 */ /* 0x000f620000300800 */
[----:B--2---:R-:W-:-:S05]  /*37400*/  IADD3 R14, P3, PT, R5, R14, RZ ;  /* 0x0000000e050e7210 */ /* 0x004fca0007f7e0ff */
[----:B------:R1:W-:Y:S04]  /*37410*/  STL [R1+0x340], R14 ;  /* 0x0003400e01007387 */ /* 0x0003e80000100800 */
[----:B------:R-:W2:Y:S04]  /*37420*/  LDL.LU R34, [R1+0x328] ;  /* 0x0003280001227983 */ /* 0x000ea80000300800 */
[----:B------:R-:W2:Y:S01]  /*37430*/  LDL.LU R33, [R1+0x33c] ;  /* 0x00033c0001217983 */ /* 0x000ea20000300800 */
[----:B---3--:R-:W-:-:S05]  /*37440*/  IMAD.X R13, R9, 0x1, R13, P5 ;  /* 0x00000001090d7824 */ /* 0x008fca00028e060d */
        /* <DEDUP_REMOVED lines=14> */
[----:B0-----:R-:W2:Y:S04]  /*37530*/  LDL R15, [R1+0x12d4] ;  /* 0x0012d400010f7983 */ /* 0x001ea80000100800 */
[----:B------:R-:W2:Y:S04]  /*37540*/  LDL.LU R19, [R1+0x304] ;  /* 0x0003040001137983 */ /* 0x000ea80000300800 */
[----:B------:R-:W2:Y:S04]  /*37550*/  LDL.LU R18, [R1+0x2e8] ;  /* 0x0002e80001127983 */ /* 0x000ea80000300800 */
[----:B------:R-:W2:Y:S04]  /*37560*/  LDL.LU R17, [R1+0x2fc] ;  /* 0x0002fc0001117983 */ /* 0x000ea80000300800 */
[----:B------:R-:W2:Y:S04]  /*37570*/  LDL.LU R16, [R1+0x2e0] ;  /* 0x0002e00001107983 */ /* 0x000ea80000300800 */
[----:B-1----:R-:W2:Y:S01]  /*37580*/  LDL.LU R14, [R1+0x2f4] ;  /* 0x0002f400010e7983 */ /* 0x002ea20000300800 */
[----:B----4-:R-:W-:-:S05]  /*37590*/  IADD3 R12, P5, PT, R5, R12, RZ ;  /* 0x0000000c050c7210 */ /* 0x010fca0007fbe0ff */
[----:B------:R0:W-:Y:S04]  /*375a0*/  STL [R1+0x338], R12 ;  /* 0x0003380c01007387 */ /* 0x0001e80000100800 */
[----:B---3--:R-:W3:Y:S04]  /*375b0*/  LDL.LU R13, [R1+0x2ec] ;  /* 0x0002ec00010d7983 */ /* 0x008ee80000300800 */
[----:B0-----:R-:W4:Y:S01]  /*375c0*/  LDL.LU R12, [R1+0x2e4] ;  /* 0x0002e400010c7983 */ /* 0x001f220000300800 */
[----:B-----5:R-:W-:-:S05]  /*375d0*/  IMAD.X R11, R9, 0x1, R11, P6 ;  /* 0x00000001090b7824 */ /* 0x020fca00030e060b */
[----:B------:R0:W-:Y:S04]  /*375e0*/  STL [R1+0xb5c], R11 ;  /* 0x000b5c0b01007387 */ /* 0x0001e80000100800 */
[----:B0-----:R-:W5:Y:S01]  /*375f0*/  LDL.LU R11, [R1+0x2dc] ;  /* 0x0002dc00010b7983 */ /* 0x001f620000300800 */
[----:B------:R-:W-:Y:S01]  /*37600*/  IADD3 R7, P6, PT, R5, R7, RZ ;  /* 0x0000000705077210 */ /* 0x000fe20007fde0ff */
[----:B------:R-:W-:-:S04]  /*37610*/  IMAD.X R36, R9, 0x1, R36, P1 ;  /* 0x0000000109247824 */ /* 0x000fc800008e0624 */
[----:B------:R0:W-:Y:S01]  /*37620*/  STL [R1+0x330], R7 ;  /* 0x0003300701007387 */ /* 0x0001e20000100800 */
[----:B------:R-:W1:Y:S01]  /*37630*/  SYNCS.PHASECHK.TRANS64.TRYWAIT P1, [UR11], R8 ;  /* 0x00000008ff0075a7 */ /* 0x000e62000802110b */
[----:B------:R-:W-:Y:S02]  /*37640*/  IMAD.X R35, R9, 0x1, R35, P2 ;  /* 0x0000000109237824 */ /* 0x000fe400010e0623 */
[----:B------:R1:W-:Y:S04]  /*37650*/  STL [R1+0xb54], R36 ;  /* 0x000b542401007387 */ /* 0x0003e80000100800 */
[----:B------:R1:W-:Y:S01]  /*37660*/  STL [R1+0x344], R35 ;  /* 0x0003442301007387 */ /* 0x0003e20000100800 */
[----:B------:R-:W-:Y:S01]  /*37670*/  PRMT R10, RZ, 0x7610, R10 ;  /* 0x00007610ff0a7816 */ /* 0x000fe2000000000a */
[----:B0-----:R-:W0:Y:S01]  /*37680*/  LDC R7, c[0x0][0x3a0] ;  /* 0x0000e800ff077b82 */ /* 0x001e220000000800 */
[----:B--2---:R-:W-:Y:S01]  /*37690*/  IADD3 R34, P2, PT, R5, R34, RZ ;  /* 0x0000002205227210 */ /* 0x004fe20007f5e0ff */
[----:B------:R-:W-:-:S04]  /*376a0*/  IMAD.X R33, R9, 0x1, R33, P3 ;  /* 0x0000000109217824 */ /* 0x000fc800018e0621 */
[----:B------:R2:W-:Y:S04]  /*376b0*/  STL [R1+0x328], R34 ;  /* 0x0003282201007387 */ /* 0x0005e80000100800 */
[----:B------:R2:W-:Y:S01]  /*376c0*/  STL [R1+0x33c], R33 ;  /* 0x00033c2101007387 */ /* 0x0005e20000100800 */
[----:B------:R-:W-:Y:S01]  /*376d0*/  IADD3 R32, P3, PT, R5, R32, RZ ;  /* 0x0000002005207210 */ /* 0x000fe20007f7e0ff */
[----:B------:R-:W-:-:S04]  /*376e0*/  IMAD.X R31, R9, 0x1, R31, P5 ;  /* 0x00000001091f7824 */ /* 0x000fc800028e061f */
[----:B------:R2:W-:Y:S01]  /*376f0*/  STL [R1+0x320], R32 ;  /* 0x0003202001007387 */ /* 0x0005e20000100800 */
[----:B------:R-:W-:-:S03]  /*37700*/  IADD3 R30, P5, PT, R5, R30, RZ ;  /* 0x0000001e051e7210 */ /* 0x000fc60007fbe0ff */
[----:B------:R2:W-:Y:S01]  /*37710*/  STL [R1+0x334], R31 ;  /* 0x0003341f01007387 */ /* 0x0005e20000100800 */
[----:B------:R-:W-:-:S03]  /*37720*/  IMAD.X R29, R9, 0x1, R29, P6 ;  /* 0x00000001091d7824 */ /* 0x000fc600030e061d */
        /* <DEDUP_REMOVED lines=19> */
[----:B------:R-:W-:-:S03]  /*37860*/  VIADD R15, R15, 0x1 ;  /* 0x000000010f0f7836 */ /* 0x000fc60000000000 */
[----:B------:R2:W-:Y:S01]  /*37870*/  STL [R1+0x2f0], R20 ;  /* 0x0002f01401007387 */ /* 0x0005e20000100800 */
[----:B------:R-:W-:-:S03]  /*37880*/  IMAD.X R19, R9, 0x1, R19, P2 ;  /* 0x0000000109137824 */ /* 0x000fc600010e0613 */
[----:B------:R2:W-:Y:S01]  /*37890*/  STL [R1+0x12d8], R15 ;  /* 0x0012d80f01007387 */ /* 0x0005e20000100800 */
[----:B------:R-:W-:Y:S01]  /*378a0*/  IADD3 R18, P2, PT, R5, R18, RZ ;  /* 0x0000001205127210 */ /* 0x000fe20007f5e0ff */
[----:B------:R-:W-:Y:S02]  /*378b0*/  IMAD.X R17, R9, 0x1, R17, P3 ;  /* 0x0000000109117824 */ /* 0x000fe400018e0611 */
[----:B------:R2:W-:Y:S01]  /*378c0*/  STL [R1+0x304], R19 ;  /* 0x0003041301007387 */ /* 0x0005e20000100800 */
[----:B------:R-:W-:-:S03]  /*378d0*/  IADD3 R16, P3, PT, R5, R16, RZ ;  /* 0x0000001005107210 */ /* 0x000fc60007f7e0ff */
[----:B------:R2:W-:Y:S01]  /*378e0*/  STL [R1+0x2e8], R18 ;  /* 0x0002e81201007387 */ /* 0x0005e20000100800 */
[----:B------:R-:W-:-:S03]  /*378f0*/  IMAD.X R14, R9, 0x1, R14, P5 ;  /* 0x00000001090e7824 */ /* 0x000fc600028e060e */
[----:B------:R2:W-:Y:S04]  /*37900*/  STL [R1+0x2fc], R17 ;  /* 0x0002fc1101007387 */ /* 0x0005e80000100800 */
[----:B------:R2:W-:Y:S04]  /*37910*/  STL [R1+0x2e0], R16 ;  /* 0x0002e01001007387 */ /* 0x0005e80000100800 */
[----:B------:R2:W-:Y:S01]  /*37920*/  STL [R1+0x2f4], R14 ;  /* 0x0002f40e01007387 */ /* 0x0005e20000100800 */
[C---:B---3--:R-:W-:Y:S02]  /*37930*/  IMAD.X R13, R9.reuse, 0x1, R13, P6 ;  /* 0x00000001090d7824 */ /* 0x048fe400030e060d */
[----:B----4-:R-:W-:-:S03]  /*37940*/  IMAD.X R12, R9, 0x1, R12, P2 ;  /* 0x00000001090c7824 */ /* 0x010fc600010e060c */
[----:B------:R2:W-:Y:S04]  /*37950*/  STL [R1+0x2ec], R13 ;  /* 0x0002ec0d01007387 */ /* 0x0005e80000100800 */
[----:B------:R2:W-:Y:S01]  /*37960*/  STL [R1+0x2e4], R12 ;  /* 0x0002e40c01007387 */ /* 0x0005e20000100800 */
[----:B0-----:R-:W-:Y:S01]  /*37970*/  IMAD R7, R15, -0x80, R7 ;  /* 0xffffff800f077824 */ /* 0x001fe200078e0207 */
[----:B------:R-:W-:Y:S01]  /*37980*/  IADD3 R2, P5, PT, R5, R2, RZ ;  /* 0x0000000205027210 */ /* 0x000fe20007fbe0ff */
[----:B-----5:R-:W-:-:S05]  /*37990*/  IMAD.X R11, R9, 0x1, R11, P3 ;  /* 0x00000001090b7824 */ /* 0x020fca00018e060b */
[----:B------:R2:W-:Y:S04]  /*379a0*/  STL [R1+0x2dc], R11 ;  /* 0x0002dc0b01007387 */ /* 0x0005e80000100800 */
[----:B------:R2:W-:Y:S01]  /*379b0*/  STL.S16 [R1+0x230], R10 ;  /* 0x0002300a01007387 */ /* 0x0005e20000100600 */
[----:B------:R-:W-:Y:S01]  /*379c0*/  IADD3 R0, P3, PT, R5, R0, RZ ;  /* 0x0000000005007210 */ /* 0x000fe20007f7e0ff */
[----:B------:R-:W-:Y:S01]  /*379d0*/  IMAD.X R4, R9, 0x1, R4, P5 ;  /* 0x0000000109047824 */ /* 0x000fe200028e0604 */
[C---:B------:R-:W-:Y:S02]  /*379e0*/  ISETP.GT.AND P2, PT, R7.reuse, RZ, PT ;  /* 0x000000ff0700720c */ /* 0x040fe40003f44270 */
[----:B------:R-:W-:Y:S01]  /*379f0*/  ISETP.GT.AND P6, PT, R7, 0x1, PT ;  /* 0x000000010700780c */ /* 0x000fe20003fc4270 */
[----:B------:R-:W-:Y:S01]  /*37a00*/  IMAD.X R3, R9, 0x1, R3, P3 ;  /* 0x0000000109037824 */ /* 0x000fe200018e0603 */
[----:B-1----:R-:W-:Y:S11]  /*37a10*/  @!P1 BRA `(.L_x_8) ;  /* 0x0000029400789947 */ /* 0x002ff60003800000 */
.L_x_16:
[----:B------:R0:W-:Y:S04]  /*37a20*/  STL [R1+0x19e4], R4 ;  /* 0x0019e40401007387 */ /* 0x0001e80000100800 */
[----:B0-----:R-:W3:Y:S01]  /*37a30*/  LDL R4, [R1+0x230] ;  /* 0x0002300001047983 */ /* 0x001ee20000100800 */
[----:B------:R-:W-:Y:S01]  /*37a40*/  @P2 IMAD.MOV.U32 R8, RZ, RZ, R0 ;  /* 0x000000ffff082224 */ /* 0x000fe200078e0000 */
[----:B------:R-:W-:Y:S01]  /*37a50*/  ISETP.GT.AND P1, PT, R7, 0x2, PT ;  /* 0x000000020700780c */ /* 0x000fe20003f24270 */
[----:B------:R-:W-:Y:S01]  /*37a60*/  @P2 IMAD.MOV.U32 R9, RZ, RZ, R3 ;  /* 0x000000ffff092224 */ /* 0x000fe200078e0003 */
        /* <DEDUP_REMOVED lines=21> */
[----:B0-2---:R-:W-:-:S03]  /*37bc0*/  PRMT R34, RZ, 0x7610, R34 ;  /* 0x00007610ff227816 */ /* 0x005fc60000000022 */
        /* <DEDUP_REMOVED lines=53> */
[----:B---3--:R-:W2:Y:S04]  /*37f20*/  @P2 LDG.E.U8 R4, desc[UR20][R8.64] ;  /* 0x0000001408042981 */ /* 0x008ea8000c1e1100 */
        /* <DEDUP_REMOVED lines=47> */
[----:B--2---:R0:W-:Y:S04]  /*38220*/  @P2 STL [R1+0x230], R4 ;  /* 0x0002300401002387 */ /* 0x0041e80000100800 */
[----:B0-----:R-:W2:Y:S01]  /*38230*/  LDL.LU R4, [R1+0x19e4] ;  /* 0x0019e40001047983 */ /* 0x001ea20000300800 */
[----:B------:R-:W-:-:S02]  /*38240*/  @P2 IMAD.MOV.U32 R8, RZ, RZ, R2 ;  /* 0x000000ffff082224 */ /* 0x000fc400078e0002 */
[----:B--2---:R-:W-:-:S05]  /*38250*/  @P2 IMAD.MOV.U32 R9, RZ, RZ, R4 ;  /* 0x000000ffff092224 */ /* 0x004fca00078e0004 */
[----:B------:R-:W2:Y:S04]  /*38260*/  @P2 LDG.E.U8 R34, desc[UR20][R8.64] ;  /* 0x0000001408222981 */ /* 0x000ea8000c1e1100 */
[----:B------:R-:W-:Y:S04]  /*38270*/  STL [R1+0x16f4], R2 ;  /* 0x0016f40201007387 */ /* 0x000fe80000100800 */
[----:B------:R-:W-:Y:S04]  /*38280*/  STL [R1+0x1728], R2 ;  /* 0x0017280201007387 */ /* 0x000fe80000100800 */
[----:B------:R-:W-:Y:S04]  /*38290*/  STL [R1+0x17c8], R2 ;  /* 0x0017c80201007387 */ /* 0x000fe80000100800 */
[----:B------:R-:W-:Y:S04]  /*382a0*/  STL [R1+0x16f0], R4 ;  /* 0x0016f00401007387 */ /* 0x000fe80000100800 */
[----:B------:R-:W-:Y:S04]  /*382b0*/  STL [R1+0x172c], R4 ;  /* 0x00172c0401007387 */ /* 0x000fe80000100800 */
[----:B------:R-:W-:Y:S04]  /*382c0*/  STL [R1+0x17cc], R4 ;  /* 0x0017cc0401007387 */ /* 0x000fe80000100800 */
[----:B--2---:R0:W-:Y:S04]  /*382d0*/  STL [R1+0x22c], R34 ;  /* 0x00022c2201007387 */ /* 0x0041e80000100800 */
[----:B0-----:R-:W2:Y:S04]  /*382e0*/  LDL.LU R34, [R1+0x19e0] ;  /* 0x0019e00001227983 */ /* 0x001ea80000300800 */
[----:B------:R-:W3:Y:S04]  /*382f0*/  LDL R8, [R1+0x2dc] ;  /* 0x0002dc0001087983 */ /* 0x000ee80000100800 */
[----:B------:R-:W3:Y:S01]  /*38300*/  LDL R9, [R1+0x2e0] ;  /* 0x0002e00001097983 */ /* 0x000ee20000100800 */
[----:B------:R-:W-:-:S02]  /*38310*/  PRMT R43, RZ, 0x7610, R43 ;  /* 0x00007610ff2b7816 */ /* 0x000fc4000000002b */
[----:B---3--:R-:W-:-:S04]  /*38320*/  @P6 LOP3.LUT R9, R9, R8, RZ, 0x3c, !PT ;  /* 0x0000000809096212 */ /* 0x008fc800078e3cff */
[----:B------:R-:W-:-:S04]  /*38330*/  @P6 LOP3.LUT R8, R9, R8, RZ, 0x3c, !PT ;  /* 0x0000000809086212 */ /* 0x000fc800078e3cff */
[----:B------:R-:W-:-:S05]  /*38340*/  @P6 LOP3.LUT R9, R9, R8, RZ, 0x3c, !PT ;  /* 0x0000000809096212 */ /* 0x000fca00078e3cff */
[----:B------:R-:W3:Y:S04]  /*38350*/  @P6 LDG.E.U8 R43, desc[UR20][R8.64] ;  /* 0x00000014082b6981 */ /* 0x000ee8000c1e1100 */
[----:B---3--:R0:W-:Y:S04]  /*38360*/  STL [R1+0x228], R43 ;  /* 0x0002282b01007387 */ /* 0x0081e80000100800 */
[----:B0-----:R-:W3:Y:S04]  /*38370*/  LDL.LU R43, [R1+0x19dc] ;  /* 0x0019dc00012b7983 */ /* 0x001ee80000300800 */
[----:B------:R-:W4:Y:S04]  /*38380*/  LDL R8, [R1+0x2e4] ;  /* 0x0002e40001087983 */ /* 0x000f280000100800 */
[----:B------:R-:W4:Y:S01]  /*38390*/  LDL R9, [R1+0x2e8] ;  /* 0x0002e80001097983 */ /* 0x000f220000100800 */
[----:B--2---:R-:W-:-:S02]  /*383a0*/  PRMT R34, RZ, 0x7610, R34 ;  /* 0x00007610ff227816 */ /* 0x004fc40000000022 */
[----:B----4-:R-:W-:-:S04]  /*383b0*/  @P6 LOP3.LUT R9, R9, R8, RZ, 0x3c, !PT ;  /* 0x0000000809096212 */ /* 0x010fc800078e3cff */
[----:B------:R-:W-:-:S04]  /*383c0*/  @P6 LOP3.LUT R8, R9, R8, RZ, 0x3c, !PT ;  /* 0x0000000809086212 */ /* 0x000fc800078e3cff */
[----:B------:R-:W-:-:S05]  /*383d0*/  @P6 LOP3.LUT R9, R9, R8, RZ, 0x3c, !PT ;  /* 0x0000000809096212 */ /* 0x000fca00078e3cff */
[----:B------:R-:W2:Y:S04]  /*383e0*/  @P6 LDG.E.U8 R34, desc[UR20][R8.64] ;  /* 0x0000001408226981 */ /* 0x000ea8000c1e1100 */
[----:B--2---:R0:W-:Y:S04]  /*383f0*/  STL [R1+0x224], R34 ;  /* 0x0002242201007387 */ /* 0x0041e80000100800 */
[----:B0-----:R-:W2:Y:S04]  /*38400*/  LDL.LU R34, [R1+0x19d8] ;  /* 0x0019d80001227983 */ /* 0x001ea80000300800 */
[----:B------:R-:W4:Y:S04]  /*38410*/  LDL R8, [R1+0x2ec] ;  /* 0x0002ec0001087983 */ /* 0x000f280000100800 */
[----:B------:R-:W4:Y:S01]  /*38420*/  LDL R9, [R1+0x2f0] ;  /* 0x0002f00001097983 */ /* 0x000f220000100800 */
[----:B---3--:R-:W-:-:S02]  /*38430*/  PRMT R43, RZ, 0x7610, R43 ;  /* 0x00007610ff2b7816 */ /* 0x008fc4000000002b */
[----:B----4-:R-:W-:-:S04]  /*38440*/  @P1 LOP3.LUT R9, R9, R8, RZ, 0x3c, !PT ;  /* 0x0000000809091212 */ /* 0x010fc800078e3cff */
        /* <DEDUP_REMOVED lines=11> */
[----:B------:R-:W2:Y:S01]  /*38500*/  @P1 LDG.E.U8 R34, desc[UR20][R8.64] ;  /* 0x0000001408221981 */ /* 0x000ea2000c1e1100 */
[----:B------:R-:W-:-:S03]  /*38510*/  ISETP.GT.AND P2, PT, R7, 0x3, PT ;  /* 0x000000030700780c */ /* 0x000fc60003f44270 */
        /* <DEDUP_REMOVED lines=137> */
[----:B------:R-:W-:-:S02]  /*38db0*/  PRMT R44, RZ, 0x7610, R44 ;  /* 0x00007610ff2c7816 */ /* 0x000fc4000000002c */
[----:B----4-:R-:W-:-:S04]  /*38dc0*/  @P3 LOP3.LUT R9, R9, R8, RZ, 0x3c, !PT ;  /* 0x0000000809093212 */ /* 0x010fc800078e3cff */
[----:B------:R-:W-:-:S04]  /*38dd0*/  @P3 LOP3.LUT R8, R9, R8, RZ, 0x3c, !PT ;  /* 0x0000000809083212 */ /* 0x000fc800078e3cff */
[----:B------:R-:W-:-:S05]  /*38de0*/  @P3 LOP3.LUT R9, R9, R8, RZ, 0x3c, !PT ;  /* 0x0000000809093212 */ /* 0x000fca00078e3cff */
[----:B------:R-:W4:Y:S04]  /*38df0*/  @P3 LDG.E.U8 R44, desc[UR20][R8.64] ;  /* 0x00000014082c3981 */ /* 0x000f28000c1e1100 */
[----:B----4-:R0:W-:Y:S04]  /*38e00*/  STL [R1+0x1cc], R44 ;  /* 0x0001cc2c01007387 */ /* 0x0101e80000100800 */
[----:B0-----:R-:W4:Y:S04]  /*38e10*/  LDL.LU R44, [R1+0x1994] ;  /* 0x00199400012c7983 */ /* 0x001f280000300800 */
[----:B------:R-:W2:Y:S04]  /*38e20*/  LDL R8, [R1+0xb7c] ;  /* 0x000b7c0001087983 */ /* 0x000ea80000100800 */
[----:B------:R-:W2:Y:S01]  /*38e30*/  LDL R9, [R1+0xb80] ;  /* 0x000b800001097983 */ /* 0x000ea20000100800 */
[----:B------:R-:W-:-:S02]  /*38e40*/  PRMT R14, RZ, 0x7610, R14 ;  /* 0x00007610ff0e7816 */ /* 0x000fc4000000000e */
[----:B--2---:R-:W-:-:S04]  /*38e50*/  @P3 LOP3.LUT R9, R9, R8, RZ, 0x3c, !PT ;  /* 0x0000000809093212 */ /* 0x004fc800078e3cff */
[----:B------:R-:W-:-:S04]  /*38e60*/  @P3 LOP3.LUT R8, R9, R8, RZ, 0x3c, !PT ;  /* 0x0000000809083212 */ /* 0x000fc800078e3cff */
[----:B------:R-:W-:-:S05]  /*38e70*/  @P3 LOP3.LUT R9, R9, R8, RZ, 0x3c, !PT ;  /* 0x0000000809093212 */ /* 0x000fca00078e3cff */
[----:B------:R-:W2:Y:S01]  /*38e80*/  @P3 LDG.E.U8 R14, desc[UR20][R8.64] ;  /* 0x00000014080e3981 */ /* 0x000ea2000c1e1100 */
[----:B------:R-:W-:-:S03]  /*38e90*/  ISETP.GT.AND P1, PT, R7, 0xb, PT ;  /* 0x0000000b0700780c */ /* 0x000fc60003f24270 */
[----:B--2---:R0:W-:Y:S04]  /*38ea0*/  STL [R1+0x1c8], R14 ;  /* 0x0001c80e01007387 */ /* 0x0041e80000100800 */
[----:B0-----:R-:W2:Y:S04]  /*38eb0*/  LDL.LU R14, [R1+0x1990] ;  /* 0x00199000010e7983 */ /* 0x001ea80000300800 */
[----:B------:R-:W2:Y:S04]  /*38ec0*/  LDL R8, [R1+0xb84] ;  /* 0x000b840001087983 */ /* 0x000ea80000100800 */
[----:B------:R-:W2:Y:S01]  /*38ed0*/  LDL R9, [R1+0xb88] ;  /* 0x000b880001097983 */ /* 0x000ea20000100800 */
[----:B------:R-:W-:-:S02]  /*38ee0*/  PRMT R47, RZ, 0x7610, R47 ;  /* 0x00007610ff2f7816 */ /* 0x000fc4000000002f */
[----:B--2---:R-:W-:-:S04]  /*38ef0*/  @P1 LOP3.LUT R9, R9, R8, RZ, 0x3c, !PT ;  /* 0x0000000809091212 */ /* 0x004fc800078e3cff */
[----:B------:R-:W-:-:S04]  /*38f00*/  @P1 LOP3.LUT R8, R9, R8, RZ, 0x3c, !PT ;  /* 0x0000000809081212 */ /* 0x000fc800078e3cff */
[----:B------:R-:W-:-:S05]  /*38f10*/  @P1 LOP3.LUT R9, R9, R8, RZ, 0x3c, !PT ;  /* 0x0000000809091212 */ /* 0x000fca00078e3cff */
[----:B------:R-:W2:Y:S04]  /*38f20*/  @P1 LDG.E.U8 R47, desc[UR20][R8.64] ;  /* 0x00000014082f1981 */ /* 0x000ea8000c1e1100 */
        /* <DEDUP_REMOVED lines=57> */
[----:B------:R-:W3:Y:S04]  /*392c0*/  LDL R8, [R1+0xbbc] ;  /* 0x000bbc0001087983 */ /* 0x000ee80000100800 */
[----:B------:R-:W3:Y:S01]  /*392d0*/  LDL R9, [R1+0xbc0] ;  /* 0x000bc00001097983 */ /* 0x000ee20000100800 */
[----:B------:R-:W-:-:S03]  /*392e0*/  PRMT R2, RZ, 0x7610, R2 ;  /* 0x00007610ff027816 */ /* 0x000fc60000000002 */
[----:B--2---:R-:W-:Y:S01]  /*392f0*/  STL [R1+0x17d0], R4 ;  /* 0x0017d00401007387 */ /* 0x004fe20000100800 */
[----:B---3--:R-:W-:-:S04]  /*39300*/  @P1 LOP3.LUT R9, R9, R8, RZ, 0x3c, !PT ;  /* 0x0000000809091212 */ /* 0x008fc800078e3cff */
[----:B------:R-:W-:-:S04]  /*39310*/  @P1 LOP3.LUT R8, R9, R8, RZ, 0x3c, !PT ;  /* 0x0000000809081212 */ /* 0x000fc800078e3cff */
[----:B------:R-:W-:-:S05]  /*39320*/  @P1 LOP3.LUT R9, R9, R8, RZ, 0x3c, !PT ;  /* 0x0000000809091212 */ /* 0x000fca00078e3cff */
[----:B------:R0:W2:Y:S04]  /*39330*/  @P1 LDG.E.U8 R2, desc[UR20][R8.64] ;  /* 0x0000001408021981 */ /* 0x0000a8000c1e1100 */
[----:B------:R-:W0:Y:S04]  /*39340*/  LDL R8, [R1+0xbc4] ;  /* 0x000bc40001087983 */ /* 0x000e280000100800 */
[----:B------:R-:W0:Y:S01]  /*39350*/  LDL R9, [R1+0xbc8] ;  /* 0x000bc80001097983 */ /* 0x000e220000100800 */
[----:B------:R-:W-:Y:S02]  /*39360*/  ISETP.GT.AND P2, PT, R7, 0xf, PT ;  /* 0x0000000f0700780c */ /* 0x000fe40003f44270 */
[----:B------:R-:W-:-:S11]  /*39370*/  PRMT R11, RZ, 0x7610, R11 ;  /* 0x00007610ff0b7816 */ /* 0x000fd6000000000b */
[----:B0-----:R-:W-:-:S04]  /*39380*/  @P2 LOP3.LUT R9, R9, R8, RZ, 0x3c, !PT ;  /* 0x0000000809092212 */ /* 0x001fc800078e3cff */
[----:B------:R-:W-:-:S04]  /*39390*/  @P2 LOP3.LUT R8, R9, R8, RZ, 0x3c, !PT ;  /* 0x0000000809082212 */ /* 0x000fc800078e3cff */
[----:B------:R-:W-:-:S05]  /*393a0*/  @P2 LOP3.LUT R9, R9, R8, RZ, 0x3c, !PT ;  /* 0x0000000809092212 */ /* 0x000fca00078e3cff */
[----:B------:R-:W3:Y:S04]  /*393b0*/  @P2 LDG.E.U8 R11, desc[UR20][R8.64] ;  /* 0x00000014080b2981 */ /* 0x000ee8000c1e1100 */
[----:B--2---:R-:W-:Y:S04]  /*393c0*/  STL [R1+0x17d4], R2 ;  /* 0x0017d40201007387 */ /* 0x004fe80000100800 */
[----:B---3--:R0:W-:Y:S04]  /*393d0*/  STL [R1+0x2d0], R11 ;  /* 0x0002d00b01007387 */ /* 0x0081e80000100800 */
[----:B0-----:R-:W2:Y:S04]  /*393e0*/  LDL.LU R11, [R1+0x1974] ;  /* 0x00197400010b7983 */ /* 0x001ea80000300800 */
[----:B------:R-:W3:Y:S04]  /*393f0*/  LDL R8, [R1+0xbcc] ;  /* 0x000bcc0001087983 */ /* 0x000ee80000100800 */
[----:B------:R-:W3:Y:S01]  /*39400*/  LDL R9, [R1+0xbd0] ;  /* 0x000bd00001097983 */ /* 0x000ee20000100800 */
[----:B------:R-:W-:-:S02]  /*39410*/  PRMT R42, RZ, 0x7610, R42 ;  /* 0x00007610ff2a7816 */ /* 0x000fc4000000002a */
[----:B---3--:R-:W-:-:S04]  /*39420*/  @P2 LOP3.LUT R9, R9, R8, RZ, 0x3c, !PT ;  /* 0x0000000809092212 */ /* 0x008fc800078e3cff */
[----:B------:R-:W-:-:S04]  /*39430*/  @P2 LOP3.LUT R8, R9, R8, RZ, 0x3c, !PT ;  /* 0x0000000809082212 */ /* 0x000fc800078e3cff */
[----:B------:R-:W-:-:S05]  /*39440*/  @P2 LOP3.LUT R9, R9, R8, RZ, 0x3c, !PT ;  /* 0x0000000809092212 */ /* 0x000fca00078e3cff */
[----:B------:R-:W3:Y:S01]  /*39450*/  @P2 LDG.E.U8 R42, desc[UR20][R8.64] ;  /* 0x00000014082a2981 */ /* 0x000ee2000c1e1100 */
[----:B------:R-:W-:-:S03]  /*39460*/  ISETP.GT.AND P3, PT, R7, 0x10, PT ;  /* 0x000000100700780c */ /* 0x000fc60003f64270 */
[----:B---3--:R0:W-:Y:S04]  /*39470*/  STL [R1+0x2cc], R42 ;  /* 0x0002cc2a01007387 */ /* 0x0081e80000100800 */
[----:B0-----:R-:W3:Y:S04]  /*39480*/  LDL.LU R42, [R1+0x1970] ;  /* 0x00197000012a7983 */ /* 0x001ee80000300800 */
        /* <DEDUP_REMOVED lines=113> */
[----:B------:R-:W-:Y:S02]  /*39ba0*/  ISETP.GT.AND P3, PT, R7, 0x16, PT ;  /* 0x000000160700780c */ /* 0x000fe40003f64270 */
[----:B------:R-:W-:Y:S01]  /*39bb0*/  PRMT R3, RZ, 0x7610, R3 ;  /* 0x00007610ff037816 */ /* 0x000fe20000000003 */
[----:B--2---:R-:W-:Y:S10]  /*39bc0*/  STL [R1+0x1800], R4 ;  /* 0x0018000401007387 */ /* 0x004ff40000100800 */
[----:B---3--:R-:W-:-:S04]  /*39bd0*/  @P3 LOP3.LUT R9, R9, R8, RZ, 0x3c, !PT ;  /* 0x0000000809093212 */ /* 0x008fc800078e3cff */
        /* <DEDUP_REMOVED lines=133> */
[----:B------:R0:W2:Y:S04]  /*3a430*/  @P1 LDG.E.U8 R2, desc[UR20][R8.64] ;  /* 0x0000001408021981 */ /* 0x0000a8000c1e1100 */
[----:B------:R-:W0:Y:S04]  /*3a440*/  LDL R8, [R1+0xcac] ;  /* 0x000cac0001087983 */ /* 0x000e280000100800 */
[----:B------:R-:W0:Y:S01]  /*3a450*/  LDL R9, [R1+0xcb0] ;  /* 0x000cb00001097983 */ /* 0x000e220000100800 */
[----:B------:R-:W-:Y:S02]  /*3a460*/  PRMT R83, RZ, 0x7610, R83 ;  /* 0x00007610ff537816 */ /* 0x000fe40000000053 */
[----:B0-----:R-:W-:-:S04]  /*3a470*/  @P1 LOP3.LUT R9, R9, R8, RZ, 0x3c, !PT ;  /* 0x0000000809091212 */ /* 0x001fc800078e3cff */
[----:B------:R-:W-:-:S04]  /*3a480*/  @P1 LOP3.LUT R8, R9, R8, RZ, 0x3c, !PT ;  /* 0x0000000809081212 */ /* 0x000fc800078e3cff */
[----:B------:R-:W-:-:S05]  /*3a490*/  @P1 LOP3.LUT R9, R9, R8, RZ, 0x3c, !PT ;  /* 0x0000000809091212 */ /* 0x000fca00078e3cff */
[----:B------:R-:W3:Y:S04]  /*3a4a0*/  @P1 LDG.E.U8 R83, desc[UR20][R8.64] ;  /* 0x0000001408531981 */ /* 0x000ee8000c1e1100 */
[----:B--2---:R-:W-:Y:S01]  /*3a4b0*/  STL [R1+0x1804], R2 ;  /* 0x0018040201007387 */ /* 0x004fe20000100800 */
[----:B------:R-:W-:-:S03]  /*3a4c0*/  ISETP.GT.AND P2, PT, R7, 0x1e, PT ;  /* 0x0000001e0700780c */ /* 0x000fc60003f44270 */
        /* <DEDUP_REMOVED lines=9> */
[----:B------:R-:W2:Y:S04]  /*3a560*/  LDL R8, [R1+0xcbc] ;  /* 0x000cbc0001087983 */ /* 0x000ea80000100800 */
[----:B------:R-:W2:Y:S01]  /*3a570*/  LDL R9, [R1+0xcc0] ;  /* 0x000cc00001097983 */ /* 0x000ea20000100800 */
[----:B------:R-:W-:-:S03]  /*3a580*/  PRMT R6, RZ, 0x7610, R6 ;  /* 0x00007610ff067816 */ /* 0x000fc60000000006 */
[----:B---3--:R-:W-:Y:S01]  /*3a590*/  STL [R1+0x17e0], R0 ;  /* 0x0017e00001007387 */ /* 0x008fe20000100800 */
[----:B--2---:R-:W-:-:S04]  /*3a5a0*/  @P2 LOP3.LUT R9, R9, R8, RZ, 0x3c, !PT ;  /* 0x0000000809092212 */ /* 0x004fc800078e3cff */
        /* <DEDUP_REMOVED lines=380> */
[----:B--2---:R0:W-:Y:S04]  /*3bd70*/  STL [R1+0x80], R43 ;  /* 0x0000802b01007387 */ /* 0x0041e80000100800 */
[----:B0-----:R-:W2:Y:S04]  /*3bd80*/  LDL R43, [R1+0xdc8] ;  /* 0x000dc800012b7983 */ /* 0x001ea80000100800 */
[----:B---3--:R0:W-:Y:S04]  /*3bd90*/  STL [R1+0x7c], R29 ;  /* 0x00007c1d01007387 */ /* 0x0081e80000100800 */
[----:B0-----:R-:W3:Y:S04]  /*3bda0*/  LDL.LU R29, [R1+0x1874] ;  /* 0x00187400011d7983 */ /* 0x001ee80000300800 */
[----:B------:R-:W2:Y:S04]  /*3bdb0*/  LDL R8, [R1+0xdac] ;  /* 0x000dac0001087983 */ /* 0x000ea80000100800 */
[----:B------:R-:W2:Y:S01]  /*3bdc0*/  LDL R9, [R1+0xdb0] ;  /* 0x000db00001097983 */ /* 0x000ea20000100800 */
[----:B------:R-:W-:-:S02]  /*3bdd0*/  ISETP.GT.AND P2, PT, R7, 0x33, PT ;  /* 0x000000330700780c */ /* 0x000fc40003f44270 */
[----:B------:R-:W-:-:S11]  /*3bde0*/  PRMT R49, RZ, 0x7610, R49 ;  /* 0x00007610ff317816 */ /* 0x000fd60000000031 */
        /* <DEDUP_REMOVED lines=23> */
[----:B------:R-:W-:-:S03]  /*3bf60*/  PRMT R4, RZ, 0x7610, R4 ;  /* 0x00007610ff047816 */ /* 0x000fc60000000004 */
[----:B--2---:R0:W-:Y:S04]  /*3bf70*/  STL [R1+0x70], R53 ;  /* 0x0000703501007387 */ /* 0x0041e80000100800 */
[----:B0-----:R-:W2:Y:S04]  /*3bf80*/  LDL.LU R53, [R1+0x1868] ;  /* 0x0018680001357983 */ /* 0x001ea80000300800 */
[----:B------:R-:W2:Y:S01]  /*3bf90*/  LDL R9, [R1+0xdc4] ;  /* 0x000dc40001097983 */ /* 0x000ea20000100800 */
[----:B------:R-:W-:Y:S01]  /*3bfa0*/  @P3 IMAD.MOV.U32 R8, RZ, RZ, R43 ;  /* 0x000000ffff083224 */ /* 0x000fe200078e002b */
[----:B------:R-:W-:-:S02]  /*3bfb0*/  ISETP.GT.AND P1, PT, R7, 0x35, PT ;  /* 0x000000350700780c */ /* 0x000fc40003f24270 */
[----:B------:R-:W-:Y:S01]  /*3bfc0*/  PRMT R55, RZ, 0x7610, R55 ;  /* 0x00007610ff377816 */ /* 0x000fe20000000037 */
[----:B------:R-:W3:Y:S04]  /*3bfd0*/  LDL R43, [R1+0xdf0] ;  /* 0x000df000012b7983 */ /* 0x000ee80000100800 */
[----:B--2---:R0:W2:Y:S04]  /*3bfe0*/  @P3 LDG.E.U8 R4, desc[UR20][R8.64] ;  /* 0x0000001408043981 */ /* 0x0040a8000c1e1100 */
[----:B------:R-:W0:Y:S04]  /*3bff0*/  LDL R8, [R1+0xdcc] ;  /* 0x000dcc0001087983 */ /* 0x000e280000100800 */
[----:B------:R-:W0:Y:S02]  /*3c000*/  LDL R9, [R1+0xdd0] ;  /* 0x000dd00001097983 */ /* 0x000e240000100800 */
        /* <DEDUP_REMOVED lines=33> */
[C---:B------:R-:W-:Y:S02]  /*3c220*/  ISETP.GT.AND P3, PT, R7.reuse, 0x37, PT ;  /* 0x000000370700780c */ /* 0x040fe40003f64270 */
[----:B------:R-:W-:Y:S01]  /*3c230*/  PRMT R34, RZ, 0x7610, R34 ;  /* 0x00007610ff227816 */ /* 0x000fe20000000022 */
[----:B--2---:R0:W-:Y:S04]  /*3c240*/  STL [R1+0x294], R61 ;  /* 0x0002943d01007387 */ /* 0x0041e80000100800 */
[----:B0-----:R-:W2:Y:S04]  /*3c250*/  LDL.LU R61, [R1+0x1858] ;  /* 0x00185800013d7983 */ /* 0x001ea80000300800 */
[----:B------:R-:W2:Y:S02]  /*3c260*/  LDL R9, [R1+0xdec] ;  /* 0x000dec0001097983 */ /* 0x000ea40000100800 */
[----:B------:R-:W-:Y:S01]  /*3c270*/  @P3 IMAD.MOV.U32 R8, RZ, RZ, R43 ;  /* 0x000000ffff083224 */ /* 0x000fe200078e002b */
[----:B----4-:R-:W-:Y:S01]  /*3c280*/  PRMT R44, RZ, 0x7610, R44 ;  /* 0x00007610ff2c7816 */ /* 0x010fe2000000002c */
[----:B------:R-:W4:Y:S04]  /*3c290*/  LDL R43, [R1+0xdfc] ;  /* 0x000dfc00012b7983 */ /* 0x000f280000100800 */
[----:B--2---:R-:W2:Y:S04]  /*3c2a0*/  @P3 LDG.E.U8 R34, desc[UR20][R8.64] ;  /* 0x0000001408223981 */ /* 0x004ea8000c1e1100 */
[----:B------:R-:W3:Y:S04]  /*3c2b0*/  LDL R8, [R1+0xdf4] ;  /* 0x000df40001087983 */ /* 0x000ee80000100800 */
[----:B------:R-:W3:Y:S04]  /*3c2c0*/  LDL R9, [R1+0xdf8] ;  /* 0x000df80001097983 */ /* 0x000ee80000100800 */
[----:B--2---:R0:W-:Y:S01]  /*3c2d0*/  STL [R1+0x290], R34 ;  /* 0x0002902201007387 */ /* 0x0041e20000100800 */
[----:B------:R-:W-:-:S02]  /*3c2e0*/  ISETP.GT.AND P1, PT, R7, 0x38, PT ;  /* 0x000000380700780c */ /* 0x000fc40003f24270 */
[----:B------:R-:W-:Y:S01]  /*3c2f0*/  PRMT R14, RZ, 0x7610, R14 ;  /* 0x00007610ff0e7816 */ /* 0x000fe2000000000e */
[----:B0-----:R-:W2:Y:S01]  /*3c300*/  LDL R34, [R1+0xe00] ;  /* 0x000e000001227983 */ /* 0x001ea20000100800 */
[----:B---3--:R-:W-:-:S04]  /*3c310*/  @P3 LOP3.LUT R9, R9, R8, RZ, 0x3c, !PT ;  /* 0x0000000809093212 */ /* 0x008fc800078e3cff */
[----:B------:R-:W-:-:S04]  /*3c320*/  @P3 LOP3.LUT R8, R9, R8, RZ, 0x3c, !PT ;  /* 0x0000000809083212 */ /* 0x000fc800078e3cff */
[----:B------:R-:W-:-:S05]  /*3c330*/  @P3 LOP3.LUT R9, R9, R8, RZ, 0x3c, !PT ;  /* 0x0000000809093212 */ /* 0x000fca00078e3cff */
[----:B------:R-:W3:Y:S04]  /*3c340*/  @P3 LDG.E.U8 R44, desc[UR20][R8.64] ;  /* 0x00000014082c3981 */ /* 0x000ee8000c1e1100 */
[----:B------:R-:W2:Y:S04]  /*3c350*/  LDL R8, [R1+0x12b8] ;  /* 0x0012b80001087983 */ /* 0x000ea80000100800 */
[----:B------:R-:W2:Y:S04]  /*3c360*/  LDL R9, [R1+0x12bc] ;  /* 0x0012bc0001097983 */ /* 0x000ea80000100800 */
[----:B---3--:R0:W-:Y:S01]  /*3c370*/  STL [R1+0x28c], R44 ;  /* 0x00028c2c01007387 */ /* 0x0081e20000100800 */
[----:B------:R-:W-:-:S02]  /*3c380*/  ISETP.GT.AND P2, PT, R7, 0x39, PT ;  /* 0x000000390700780c */ /* 0x000fc40003f44270 */
[----:B------:R-:W-:Y:S02]  /*3c390*/  PRMT R47, RZ, 0x7610, R47 ;  /* 0x00007610ff2f7816 */ /* 0x000fe4000000002f */
[----:B------:R-:W-:Y:S01]  /*3c3a0*/  PRMT R63, RZ, 0x7610, R63 ;  /* 0x00007610ff3f7816 */ /* 0x000fe2000000003f */
[----:B0-----:R-:W3:Y:S01]  /*3c3b0*/  LDL R44, [R1+0xe08] ;  /* 0x000e0800012c7983 */ /* 0x001ee20000100800 */
[----:B--2---:R-:W-:-:S04]  /*3c3c0*/  @P1 LOP3.LUT R9, R9, R8, RZ, 0x3c, !PT ;  /* 0x0000000809091212 */ /* 0x004fc800078e3cff */
[----:B------:R-:W-:-:S04]  /*3c3d0*/  @P1 LOP3.LUT R8, R9, R8, RZ, 0x3c, !PT ;  /* 0x0000000809081212 */ /* 0x000fc800078e3cff */
[----:B------:R-:W-:-:S05]  /*3c3e0*/  @P1 LOP3.LUT R9, R9, R8, RZ, 0x3c, !PT ;  /* 0x0000000809091212 */ /* 0x000fca00078e3cff */
[----:B------:R0:W2:Y:S04]  /*3c3f0*/  @P1 LDG.E.U8 R14, desc[UR20][R8.64] ;  /* 0x00000014080e1981 */ /* 0x0000a8000c1e1100 */
[----:B------:R-:W0:Y:S04]  /*3c400*/  LDL R8, [R1+0x12a4] ;  /* 0x0012a40001087983 */ /* 0x000e280000100800 */
[----:B------:R-:W0:Y:S02]  /*3c410*/  LDL R9, [R1+0x12c0] ;  /* 0x0012c00001097983 */ /* 0x000e240000100800 */
[----:B0-----:R-:W-:-:S04]  /*3c420*/  @P1 LOP3.LUT R9, R9, R8, RZ, 0x3c, !PT ;  /* 0x0000000809091212 */ /* 0x001fc800078e3cff */
[----:B------:R-:W-:-:S04]  /*3c430*/  @P1 LOP3.LUT R8, R9, R8, RZ, 0x3c, !PT ;  /* 0x0000000809081212 */ /* 0x000fc800078e3cff */
[----:B------:R-:W-:-:S05]  /*3c440*/  @P1 LOP3.LUT R9, R9, R8, RZ, 0x3c, !PT ;  /* 0x0000000809091212 */ /* 0x000fca00078e3cff */
[----:B------:R0:W3:Y:S02]  /*3c450*/  @P1 LDG.E.U8 R47, desc[UR20][R8.64] ;  /* 0x00000014082f1981 */ /* 0x0000e4000c1e1100 */
[----:B0-----:R-:W-:Y:S02]  /*3c460*/  @P2 IMAD.MOV.U32 R8, RZ, RZ, R34 ;  /* 0x000000ffff082224 */ /* 0x001fe400078e0022 */
[----:B----4-:R-:W-:-:S05]  /*3c470*/  @P2 IMAD.MOV.U32 R9, RZ, RZ, R43 ;  /* 0x000000ffff092224 */ /* 0x010fca00078e002b */
[----:B------:R-:W4:Y:S04]  /*3c480*/  @P2 LDG.E.U8 R63, desc[UR20][R8.64] ;  /* 0x00000014083f2981 */ /* 0x000f28000c1e1100 */
[----:B--2---:R0:W-:Y:S04]  /*3c490*/  STL [R1+0x60], R14 ;  /* 0x0000600e01007387 */ /* 0x0041e80000100800 */
[----:B0-----:R-:W2:Y:S04]  /*3c4a0*/  LDL R14, [R1+0xe10] ;  /* 0x000e1000010e7983 */ /* 0x001ea80000100800 */
[----:B---3--:R0:W-:Y:S04]  /*3c4b0*/  STL [R1+0x5c], R47 ;  /* 0x00005c2f01007387 */ /* 0x0081e80000100800 */
[----:B------:R-:W3:Y:S04]  /*3c4c0*/  LDL R43, [R1+0xe1c] ;  /* 0x000e1c00012b7983 */ /* 0x000ee80000100800 */
[----:B------:R-:W2:Y:S04]  /*3c4d0*/  LDL R34, [R1+0xe20] ;  /* 0x000e200001227983 */ /* 0x000ea80000100800 */
[----:B0-----:R-:W2:Y:S04]  /*3c4e0*/  LDL R47, [R1+0xe18] ;  /* 0x000e1800012f7983 */ /* 0x001ea80000100800 */
[----:B----4-:R0:W-:Y:S04]  /*3c4f0*/  STL [R1+0x58], R63 ;  /* 0x0000583f01007387 */ /* 0x0101e80000100800 */
[----:B0-----:R-:W4:Y:S04]  /*3c500*/  LDL.LU R63, [R1+0x1854] ;  /* 0x00185400013f7983 */ /* 0x001f280000300800 */
[----:B------:R-:W2:Y:S01]  /*3c510*/  LDL R9, [R1+0xe04] ;  /* 0x000e040001097983 */ /* 0x000ea20000100800 */
[----:B------:R-:W-:Y:S01]  /*3c520*/  PRMT R33, RZ, 0x7610, R33 ;  /* 0x00007610ff217816 */ /* 0x000fe20000000021 */
[----:B------:R-:W-:Y:S01]  /*3c530*/  @P2 IMAD.MOV.U32 R8, RZ, RZ, R44 ;  /* 0x000000ffff082224 */ /* 0x000fe200078e002c */
[----:B------:R-:W-:Y:S01]  /*3c540*/  ISETP.GT.AND P3, PT, R7, 0x3a, PT ;  /* 0x0000003a0700780c */ /* 0x000fe20003f64270 */
[----:B------:R-:W3:Y:S01]  /*3c550*/  LDL R44, [R1+0xe24] ;  /* 0x000e2400012c7983 */ /* 0x000ee20000100800 */
[----:B------:R-:W-:-:S03]  /*3c560*/  PRMT R12, RZ, 0x7610, R12 ;  /* 0x00007610ff0c7816 */ /* 0x000fc6000000000c */
[----:B--2---:R0:W2:Y:S04]  /*3c570*/  @P2 LDG.E.U8 R33, desc[UR20][R8.64] ;  /* 0x0000001408212981 */ /* 0x0040a8000c1e1100 */
[----:B------:R-:W3:Y:S04]  /*3c580*/  LDL R9, [R1+0xe0c] ;  /* 0x000e0c0001097983 */ /* 0x000ee80000100800 */
[----:B0-----:R-:W-:Y:S01]  /*3c590*/  @P3 IMAD.MOV.U32 R8, RZ, RZ, R14 ;  /* 0x000000ffff083224 */ /* 0x001fe200078e000e */
[----:B--2---:R0:W-:Y:S01]  /*3c5a0*/  STL [R1+0x54], R33 ;  /* 0x0000542101007387 */ /* 0x0041e20000100800 */
[----:B------:R-:W-:-:S02]  /*3c5b0*/  ISETP.GT.AND P1, PT, R7, 0x3b, PT ;  /* 0x0000003b0700780c */ /* 0x000fc40003f24270 */
[----:B------:R-:W-:Y:S01]  /*3c5c0*/  PRMT R46, RZ, 0x7610, R46 ;  /* 0x00007610ff2e7816 */ /* 0x000fe2000000002e */
[----:B------:R-:W2:Y:S04]  /*3c5d0*/  LDL R14, [R1+0xe2c] ;  /* 0x000e2c00010e7983 */ /* 0x000ea80000100800 */
[----:B---3--:R1:W3:Y:S01]  /*3c5e0*/  @P3 LDG.E.U8 R12, desc[UR20][R8.64] ;  /* 0x00000014080c3981 */ /* 0x0082e2000c1e1100 */
[----:B------:R-:W-:-:S03]  /*3c5f0*/  PRMT R45, RZ, 0x7610, R45 ;  /* 0x00007610ff2d7816 */ /* 0x000fc6000000002d */
[----:B0-----:R-:W2:Y:S04]  /*3c600*/  LDL R33, [R1+0xe28] ;  /* 0x000e280001217983 */ /* 0x001ea80000100800 */
[----:B------:R-:W2:Y:S01]  /*3c610*/  LDL R9, [R1+0xe14] ;  /* 0x000e140001097983 */ /* 0x000ea20000100800 */
[----:B-1----:R-:W-:-:S05]  /*3c620*/  @P3 IMAD.MOV.U32 R8, RZ, RZ, R47 ;  /* 0x000000ffff083224 */ /* 0x002fca00078e002f */
[----:B--2---:R0:W2:Y:S02]  /*3c630*/  @P3 LDG.E.U8 R46, desc[UR20][R8.64] ;  /* 0x00000014082e3981 */ /* 0x0040a4000c1e1100 */
[----:B0-----:R-:W-:Y:S02]  /*3c640*/  @P1 IMAD.MOV.U32 R8, RZ, RZ, R34 ;  /* 0x000000ffff081224 */ /* 0x001fe400078e0022 */
[----:B------:R-:W-:-:S05]  /*3c650*/  @P1 IMAD.MOV.U32 R9, RZ, RZ, R43 ;  /* 0x000000ffff091224 */ /* 0x000fca00078e002b */
[----:B------:R0:W2:Y:S04]  /*3c660*/  @P1 LDG.E.U8 R45, desc[UR20][R8.64] ;  /* 0x00000014082d1981 */ /* 0x0000a8000c1e1100 */
[----:B---3--:R1:W-:Y:S04]  /*3c670*/  STL [R1+0x50], R12 ;  /* 0x0000500c01007387 */ /* 0x0083e80000100800 */
[----:B------:R-:W3:Y:S04]  /*3c680*/  LDL R43, [R1+0xe34] ;  /* 0x000e3400012b7983 */ /* 0x000ee80000100800 */
[----:B------:R-:W3:Y:S04]  /*3c690*/  LDL R34, [R1+0xe38] ;  /* 0x000e380001227983 */ /* 0x000ee80000100800 */
[----:B-1----:R-:W3:Y:S01]  /*3c6a0*/  LDL R12, [R1+0xe30] ;  /* 0x000e3000010c7983 */ /* 0x002ee20000100800 */
[----:B0-----:R-:W-:Y:S01]  /*3c6b0*/  @P1 IMAD.MOV.U32 R8, RZ, RZ, R33 ;  /* 0x000000ffff081224 */ /* 0x001fe200078e0021 */
[----:B------:R-:W-:Y:S01]  /*3c6c0*/  PRMT R4, RZ, 0x7610, R4 ;  /* 0x00007610ff047816 */ /* 0x000fe20000000004 */
[----:B------:R-:W-:-:S05]  /*3c6d0*/  @P1 IMAD.MOV.U32 R9, RZ, RZ, R44 ;  /* 0x000000ffff091224 */ /* 0x000fca00078e002c */
[----:B------:R3:W3:Y:S04]  /*3c6e0*/  @P1 LDG.E.U8 R4, desc[UR20][R8.64] ;  /* 0x0000001408041981 */ /* 0x0006e8000c1e1100 */
[----:B--2---:R0:W-:Y:S04]  /*3c6f0*/  STL [R1+0x48], R45 ;  /* 0x0000482d01007387 */ /* 0x0041e80000100800 */
[----:B------:R-:W2:Y:S04]  /*3c700*/  LDL R33, [R1+0xe40] ;  /* 0x000e400001217983 */ /* 0x000ea80000100800 */
[----:B0-----:R-:W4:Y:S01]  /*3c710*/  LDL R45, [R1+0xe3c] ;  /* 0x000e3c00012d7983 */ /* 0x001f220000100800 */
[----:B------:R-:W-:-:S02]  /*3c720*/  ISETP.GT.AND P2, PT, R7, 0x3c, PT ;  /* 0x0000003c0700780c */ /* 0x000fc40003f44270 */
[----:B------:R-:W-:Y:S02]  /*3c730*/  ISETP.GT.AND P3, PT, R7, 0x3d, PT ;  /* 0x0000003d0700780c */ /* 0x000fe40003f64270 */
[----:B------:R-:W-:Y:S02]  /*3c740*/  PRMT R2, RZ, 0x7610, R2 ;  /* 0x00007610ff027816 */ /* 0x000fe40000000002 */
[----:B------:R-:W-:-:S07]  /*3c750*/  PRMT R16, RZ, 0x7610, R16 ;  /* 0x00007610ff107816 */ /* 0x000fce0000000010 */
[----:B---3--:R-:W-:Y:S02]  /*3c760*/  @P2 IMAD.MOV.U32 R8, RZ, RZ, R12 ;  /* 0x000000ffff082224 */ /* 0x008fe400078e000c */
[----:B------:R-:W-:-:S05]  /*3c770*/  @P2 IMAD.MOV.U32 R9, RZ, RZ, R14 ;  /* 0x000000ffff092224 */ /* 0x000fca00078e000e */
[----:B------:R0:W3:Y:S01]  /*3c780*/  @P2 LDG.E.U8 R2, desc[UR20][R8.64] ;  /* 0x0000001408022981 */ /* 0x0000e2000c1e1100 */
[----:B------:R-:W-:Y:S01]  /*3c790*/  PRMT R11, RZ, 0x7610, R11 ;  /* 0x00007610ff0b7816 */ /* 0x000fe2000000000b */
[----:B0-----:R-:W-:Y:S02]  /*3c7a0*/  @P2 IMAD.MOV.U32 R8, RZ, RZ, R34 ;  /* 0x000000ffff082224 */ /* 0x001fe400078e0022 */
[----:B------:R-:W-:-:S05]  /*3c7b0*/  @P2 IMAD.MOV.U32 R9, RZ, RZ, R43 ;  /* 0x000000ffff092224 */ /* 0x000fca00078e002b */
[----:B------:R2:W3:Y:S04]  /*3c7c0*/  @P2 LDG.E.U8 R16, desc[UR20][R8.64] ;  /* 0x0000001408102981 */ /* 0x0004e8000c1e1100 */
[----:B------:R-:W-:Y:S04]  /*3c7d0*/  STL [R1+0x1830], R4 ;  /* 0x0018300401007387 */ /* 0x000fe80000100800 */
[----:B------:R-:W3:Y:S04]  /*3c7e0*/  LDL R14, [R1+0xe44] ;  /* 0x000e4400010e7983 */ /* 0x000ee80000100800 */
[----:B------:R-:W3:Y:S01]  /*3c7f0*/  LDL R12, [R1+0xe48] ;  /* 0x000e4800010c7983 */ /* 0x000ee20000100800 */
[----:B--2---:R-:W-:-:S02]  /*3c800*/  @P3 IMAD.MOV.U32 R8, RZ, RZ, R33 ;  /* 0x000000ffff083224 */ /* 0x004fc400078e0021 */
[----:B----4-:R-:W-:-:S05]  /*3c810*/  @P3 IMAD.MOV.U32 R9, RZ, RZ, R45 ;  /* 0x000000ffff093224 */ /* 0x010fca00078e002d */
[----:B------:R0:W2:Y:S04]  /*3c820*/  @P3 LDG.E.U8 R11, desc[UR20][R8.64] ;  /* 0x00000014080b3981 */ /* 0x0000a8000c1e1100 */
[----:B---3--:R-:W-:Y:S04]  /*3c830*/  STL [R1+0x181c], R2 ;  /* 0x00181c0201007387 */ /* 0x008fe80000100800 */
[----:B------:R-:W3:Y:S04]  /*3c840*/  LDL R44, [R1+0xe4c] ;  /* 0x000e4c00012c7983 */ /* 0x000ee80000100800 */
[----:B------:R-:W4:Y:S04]  /*3c850*/  LDL R43, [R1+0xe50] ;  /* 0x000e5000012b7983 */ /* 0x000f280000100800 */
[----:B------:R-:W4:Y:S04]  /*3c860*/  LDL R34, [R1+0xe54] ;  /* 0x000e540001227983 */ /* 0x000f280000100800 */
[----:B------:R1:W-:Y:S04]  /*3c870*/  STL [R1+0x3c], R16 ;  /* 0x00003c1001007387 */ /* 0x0003e80000100800 */
[----:B-1----:R-:W4:Y:S04]  /*3c880*/  LDL R16, [R1+0xe58] ;  /* 0x000e580001107983 */ /* 0x002f280000100800 */
[----:B------:R-:W-:Y:S04]  /*3c890*/  STL [R1+0x4c], R46 ;  /* 0x00004c2e01007387 */ /* 0x000fe80000100800 */
[----:B------:R-:W4:Y:S01]  /*3c8a0*/  LDL R33, [R1+0xe5c] ;  /* 0x000e5c0001217983 */ /* 0x000f220000100800 */
[----:B------:R-:W-:Y:S01]  /*3c8b0*/  PRMT R6, RZ, 0x7610, R6 ;  /* 0x00007610ff067816 */ /* 0x000fe20000000006 */
[----:B0-----:R-:W-:-:S02]  /*3c8c0*/  @P3 IMAD.MOV.U32 R8, RZ, RZ, R12 ;  /* 0x000000ffff083224 */ /* 0x001fc400078e000c */
[----:B------:R-:W-:-:S05]  /*3c8d0*/  @P3 IMAD.MOV.U32 R9, RZ, RZ, R14 ;  /* 0x000000ffff093224 */ /* 0x000fca00078e000e */
[----:B------:R3:W4:Y:S04]  /*3c8e0*/  @P3 LDG.E.U8 R6, desc[UR20][R8.64] ;  /* 0x0000001408063981 */ /* 0x000728000c1e1100 */
[----:B--2---:R0:W-:Y:S01]  /*3c8f0*/  STL [R1+0x38], R11 ;  /* 0x0000380b01007387 */ /* 0x0041e20000100800 */
[C---:B------:R-:W-:Y:S02]  /*3c900*/  ISETP.GT.AND P1, PT, R7.reuse, 0x3e, PT ;  /* 0x0000003e0700780c */ /* 0x040fe40003f24270 */
[----:B------:R-:W-:Y:S01]  /*3c910*/  ISETP.GT.AND P2, PT, R7, 0x3f, PT ;  /* 0x0000003f0700780c */ /* 0x000fe20003f44270 */
[----:B------:R-:W2:Y:S01]  /*3c920*/  LDL R12, [R1+0xe68] ;  /* 0x000e6800010c7983 */ /* 0x000ea20000100800 */
[----:B------:R-:W-:Y:S02]  /*3c930*/  PRMT R42, RZ, 0x7610, R42 ;  /* 0x00007610ff2a7816 */ /* 0x000fe4000000002a */
[----:B------:R-:W-:Y:S01]  /*3c940*/  PRMT R37, RZ, 0x7610, R37 ;  /* 0x00007610ff257816 */ /* 0x000fe20000000025 */
[----:B------:R-:W2:Y:S04]  /*3c950*/  LDL R14, [R1+0xe64] ;  /* 0x000e6400010e7983 */ /* 0x000ea80000100800 */
[----:B0-----:R-:W2:Y:S02]  /*3c960*/  LDL R11, [R1+0xe60] ;  /* 0x000e6000010b7983 */ /* 0x001ea40000100800 */
[----:B---3--:R-:W-:-:S02]  /*3c970*/  @P1 IMAD.MOV.U32 R9, RZ, RZ, R44 ;  /* 0x000000ffff091224 */ /* 0x008fc400078e002c */
[----:B----4-:R-:W-:-:S05]  /*3c980*/  @P1 IMAD.MOV.U32 R8, RZ, RZ, R43 ;  /* 0x000000ffff081224 */ /* 0x010fca00078e002b */
[----:B------:R0:W3:Y:S01]  /*3c990*/  @P1 LDG.E.U8 R42, desc[UR20][R8.64] ;  /* 0x00000014082a1981 */ /* 0x0000e2000c1e1100 */
[----:B------:R-:W-:Y:S01]  /*3c9a0*/  PRMT R19, RZ, 0x7610, R19 ;  /* 0x00007610ff137816 */ /* 0x000fe20000000013 */
[----:B0-----:R-:W-:Y:S02]  /*3c9b0*/  @P1 IMAD.MOV.U32 R9, RZ, RZ, R34 ;  /* 0x000000ffff091224 */ /* 0x001fe400078e0022 */
[----:B------:R-:W-:-:S05]  /*3c9c0*/  @P1 IMAD.MOV.U32 R8, RZ, RZ, R16 ;  /* 0x000000ffff081224 */ /* 0x000fca00078e0010 */
[----:B------:R0:W4:Y:S02]  /*3c9d0*/  @P1 LDG.E.U8 R37, desc[UR20][R8.64] ;  /* 0x0000001408251981 */ /* 0x000124000c1e1100 */
[----:B0-----:R-:W-:Y:S02]  /*3c9e0*/  @P2 IMAD.MOV.U32 R9, RZ, RZ, R33 ;  /* 0x000000ffff092224 */ /* 0x001fe400078e0021 */
[----:B------:R-:W-:Y:S04]  /*3c9f0*/  STL [R1+0x17e8], R6 ;  /* 0x0017e80601007387 */ /* 0x000fe80000100800 */
[----:B------:R-:W3:Y:S04]  /*3ca00*/  LDL R34, [R1+0x1298] ;  /* 0x0012980001227983 */ /* 0x000ee80000100800 */
[----:B------:R-:W4:Y:S04]  /*3ca10*/  LDL R16, [R1+0x12a8] ;  /* 0x0012a80001107983 */ /* 0x000f280000100800 */
[----:B------:R-:W4:Y:S01]  /*3ca20*/  LDL R33, [R1+0x129c] ;  /* 0x00129c0001217983 */ /* 0x000f220000100800 */
[----:B--2---:R-:W-:-:S03]  /*3ca30*/  @P2 IMAD.MOV.U32 R8, RZ, RZ, R11 ;  /* 0x000000ffff082224 */ /* 0x004fc600078e000b */
[----:B------:R-:W2:Y:S04]  /*3ca40*/  LDL R11, [R1+0x12a0] ;  /* 0x0012a000010b7983 */ /* 0x000ea80000100800 */
[----:B------:R0:W2:Y:S01]  /*3ca50*/  @P2 LDG.E.U8 R19, desc[UR20][R8.64] ;  /* 0x0000001408132981 */ /* 0x0000a2000c1e1100 */
[----:B------:R-:W-:Y:S02]  /*3ca60*/  ISETP.GT.AND P3, PT, R7, 0x40, PT ;  /* 0x000000400700780c */ /* 0x000fe40003f64270 */
[----:B------:R-:W-:Y:S01]  /*3ca70*/  PRMT R41, RZ, 0x7610, R41 ;  /* 0x00007610ff297816 */ /* 0x000fe20000000029 */
[----:B0-----:R-:W-:Y:S02]  /*3ca80*/  @P2 IMAD.MOV.U32 R8, RZ, RZ, R12 ;  /* 0x000000ffff082224 */ /* 0x001fe400078e000c */
[----:B------:R-:W-:-:S05]  /*3ca90*/  @P2 IMAD.MOV.U32 R9, RZ, RZ, R14 ;  /* 0x000000ffff092224 */ /* 0x000fca00078e000e */
[----:B------:R3:W2:Y:S03]  /*3caa0*/  @P2 LDG.E.U8 R41, desc[UR20][R8.64] ;  /* 0x0000001408292981 */ /* 0x0006a6000c1e1100 */
[----:B---3--:R-:W-:Y:S02]  /*3cab0*/  @P3 IMAD.MOV.U32 R9, RZ, RZ, R34 ;  /* 0x000000ffff093224 */ /* 0x008fe400078e0022 */
[----:B----4-:R-:W-:Y:S01]  /*3cac0*/  @P3 IMAD.MOV.U32 R8, RZ, RZ, R16 ;  /* 0x000000ffff083224 */ /* 0x010fe200078e0010 */
[----:B--2---:R0:W-:Y:S04]  /*3cad0*/  STL [R1+0x280], R19 ;  /* 0x0002801301007387 */ /* 0x0041e80000100800 */
[----:B------:R-:W2:Y:S04]  /*3cae0*/  LDL R12, [R1+0xe70] ;  /* 0x000e7000010c7983 */ /* 0x000ea80000100800 */
[----:B0-----:R-:W3:Y:S04]  /*3caf0*/  LDL R19, [R1+0xe6c] ;  /* 0x000e6c0001137983 */ /* 0x001ee80000100800 */
[----:B------:R0:W-:Y:S04]  /*3cb00*/  STL [R1+0x284], R37 ;  /* 0x0002842501007387 */ /* 0x0001e80000100800 */
[----:B------:R-:W4:Y:S04]  /*3cb10*/  LDL R14, [R1+0xe78] ;  /* 0x000e7800010e7983 */ /* 0x000f280000100800 */
[----:B------:R-:W4:Y:S04]  /*3cb20*/  LDL R34, [R1+0xe7c] ;  /* 0x000e7c0001227983 */ /* 0x000f280000100800 */
[----:B0-----:R-:W4:Y:S04]  /*3cb30*/  LDL R37, [R1+0xe74] ;  /* 0x000e740001257983 */ /* 0x001f280000100800 */
[----:B------:R-:W4:Y:S01]  /*3cb40*/  LDL R16, [R1+0xe80] ;  /* 0x000e800001107983 */ /* 0x000f220000100800 */
[----:B------:R-:W-:-:S02]  /*3cb50*/  ISETP.GT.AND P1, PT, R7, 0x41, PT ;  /* 0x000000410700780c */ /* 0x000fc40003f24270 */
[----:B------:R-:W-:Y:S02]  /*3cb60*/  PRMT R40, RZ, 0x7610, R40 ;  /* 0x00007610ff287816 */ /* 0x000fe40000000028 */
[----:B------:R-:W-:-:S04]  /*3cb70*/  PRMT R39, RZ, 0x7610, R39 ;  /* 0x00007610ff277816 */ /* 0x000fc80000000027 */
[----:B------:R0:W4:Y:S01]  /*3cb80*/  @P3 LDG.E.U8 R40, desc[UR20][R8.64] ;  /* 0x0000001408283981 */ /* 0x000122000c1e1100 */
[----:B------:R-:W-:Y:S02]  /*3cb90*/  ISETP.GT.AND P2, PT, R7, 0x42, PT ;  /* 0x000000420700780c */ /* 0x000fe40003f44270 */
[----:B------:R-:W-:Y:S01]  /*3cba0*/  PRMT R38, RZ, 0x7610, R38 ;  /* 0x00007610ff267816 */ /* 0x000fe20000000026 */
[----:B0-----:R-:W-:Y:S02]  /*3cbb0*/  @P3 IMAD.MOV.U32 R8, RZ, RZ, R11 ;  /* 0x000000ffff083224 */ /* 0x001fe400078e000b */
[----:B------:R-:W-:Y:S01]  /*3cbc0*/  @P3 IMAD.MOV.U32 R9, RZ, RZ, R33 ;  /* 0x000000ffff093224 */ /* 0x000fe200078e0021 */
[----:B------:R-:W-:Y:S01]  /*3cbd0*/  PRMT R35, RZ, 0x7610, R35 ;  /* 0x00007610ff237816 */ /* 0x000fe20000000023 */
[----:B------:R-:W4:Y:S04]  /*3cbe0*/  LDL R33, [R1+0xe84] ;  /* 0x000e840001217983 */ /* 0x000f280000100800 */
[----:B------:R2:W4:Y:S01]  /*3cbf0*/  @P3 LDG.E.U8 R39, desc[UR20][R8.64] ;  /* 0x0000001408273981 */ /* 0x000522000c1e1100 */
[----:B------:R-:W-:-:S03]  /*3cc00*/  PRMT R4, RZ, 0x7610, R4 ;  /* 0x00007610ff047816 */ /* 0x000fc60000000004 */
[----:B------:R-:W4:Y:S01]  /*3cc10*/  LDL R11, [R1+0xe88] ;  /* 0x000e8800010b7983 */ /* 0x000f220000100800 */
[----:B--2---:R-:W-:Y:S02]  /*3cc20*/  @P1 IMAD.MOV.U32 R8, RZ, RZ, R12 ;  /* 0x000000ffff081224 */ /* 0x004fe400078e000c */
[----:B---3--:R-:W-:-:S05]  /*3cc30*/  @P1 IMAD.MOV.U32 R9, RZ, RZ, R19 ;  /* 0x000000ffff091224 */ /* 0x008fca00078e0013 */
[----:B------:R4:W2:Y:S02]  /*3cc40*/  @P1 LDG.E.U8 R38, desc[UR20][R8.64] ;  /* 0x0000001408261981 */ /* 0x0008a4000c1e1100 */
[----:B----4-:R-:W-:Y:S02]  /*3cc50*/  @P1 IMAD.MOV.U32 R8, RZ, RZ, R14 ;  /* 0x000000ffff081224 */ /* 0x010fe400078e000e */
[----:B------:R-:W-:-:S05]  /*3cc60*/  @P1 IMAD.MOV.U32 R9, RZ, RZ, R37 ;  /* 0x000000ffff091224 */ /* 0x000fca00078e0025 */
[----:B------:R0:W3:Y:S02]  /*3cc70*/  @P1 LDG.E.U8 R35, desc[UR20][R8.64] ;  /* 0x0000001408231981 */ /* 0x0000e4000c1e1100 */
[----:B0-----:R-:W-:Y:S02]  /*3cc80*/  @P2 IMAD.MOV.U32 R8, RZ, RZ, R16 ;  /* 0x000000ffff082224 */ /* 0x001fe400078e0010 */
[----:B------:R-:W-:-:S05]  /*3cc90*/  @P2 IMAD.MOV.U32 R9, RZ, RZ, R34 ;  /* 0x000000ffff092224 */ /* 0x000fca00078e0022 */
[----:B------:R0:W4:Y:S04]  /*3cca0*/  @P2 LDG.E.U8 R4, desc[UR20][R8.64] ;  /* 0x0000001408042981 */ /* 0x000128000c1e1100 */
[----:B------:R-:W-:Y:S04]  /*3ccb0*/  STL [R1+0x288], R42 ;  /* 0x0002882a01007387 */ /* 0x000fe80000100800 */
[----:B------:R-:W2:Y:S04]  /*3ccc0*/  LDL R19, [R1+0xe8c] ;  /* 0x000e8c0001137983 */ /* 0x000ea80000100800 */
[----:B------:R-:W2:Y:S01]  /*3ccd0*/  LDL R12, [R1+0xe90] ;  /* 0x000e9000010c7983 */ /* 0x000ea20000100800 */
[----:B------:R-:W-:-:S03]  /*3cce0*/  PRMT R2, RZ, 0x7610, R2 ;  /* 0x00007610ff027816 */ /* 0x000fc60000000002 */
[----:B------:R-:W2:Y:S01]  /*3ccf0*/  LDL R14, [R1+0xe98] ;  /* 0x000e9800010e7983 */ /* 0x000ea20000100800 */
[----:B0-----:R-:W-:-:S03]  /*3cd00*/  @P2 IMAD.MOV.U32 R8, RZ, RZ, R11 ;  /* 0x000000ffff082224 */ /* 0x001fc600078e000b */
[----:B------:R-:W2:Y:S01]  /*3cd10*/  LDL R16, [R1+0xe94] ;  /* 0x000e940001107983 */ /* 0x000ea20000100800 */
[----:B------:R-:W-:-:S05]  /*3cd20*/  @P2 IMAD.MOV.U32 R9, RZ, RZ, R33 ;  /* 0x000000ffff092224 */ /* 0x000fca00078e0021 */
[----:B------:R2:W2:Y:S01]  /*3cd30*/  @P2 LDG.E.U8 R2, desc[UR20][R8.64] ;  /* 0x0000001408022981 */ /* 0x0004a2000c1e1100 */
[----:B------:R-:W-:-:S03]  /*3cd40*/  ISETP.GT.AND P3, PT, R7, 0x43, PT ;  /* 0x000000430700780c */ /* 0x000fc60003f64270 */
[----:B----4-:R-:W-:Y:S04]  /*3cd50*/  STL [R1+0x183c], R4 ;  /* 0x00183c0401007387 */ /* 0x010fe80000100800 */
[----:B---3--:R0:W-:Y:S04]  /*3cd60*/  STL [R1+0x24], R35 ;  /* 0x0000242301007387 */ /* 0x0081e80000100800 */
[----:B0-----:R-:W3:Y:S04]  /*3cd70*/  LDL R35, [R1+0xe9c] ;  /* 0x000e9c0001237983 */ /* 0x001ee80000100800 */
[----:B------:R-:W-:Y:S04]  /*3cd80*/  STL [R1+0x27c], R41 ;  /* 0x00027c2901007387 */ /* 0x000fe80000100800 */
[----:B------:R-:W4:Y:S01]  /*3cd90*/  LDL R11, [R1+0xea0] ;  /* 0x000ea000010b7983 */ /* 0x000f220000100800 */
[----:B------:R-:W-:Y:S01]  /*3cda0*/  PRMT R18, RZ, 0x7610, R18 ;  /* 0x00007610ff127816 */ /* 0x000fe20000000012 */
[----:B--2---:R-:W-:-:S02]  /*3cdb0*/  @P3 IMAD.MOV.U32 R8, RZ, RZ, R12 ;  /* 0x000000ffff083224 */ /* 0x004fc400078e000c */
[----:B------:R-:W-:Y:S01]  /*3cdc0*/  @P3 IMAD.MOV.U32 R9, RZ, RZ, R19 ;  /* 0x000000ffff093224 */ /* 0x000fe200078e0013 */
[----:B------:R-:W-:-:S04]  /*3cdd0*/  ISETP.GT.AND P1, PT, R7, 0x44, PT ;  /* 0x000000440700780c */ /* 0x000fc80003f24270 */
[----:B------:R0:W2:Y:S01]  /*3cde0*/  @P3 LDG.E.U8 R18, desc[UR20][R8.64] ;  /* 0x0000001408123981 */ /* 0x0000a2000c1e1100 */
[----:B------:R-:W-:Y:S02]  /*3cdf0*/  PRMT R36, RZ, 0x7610, R36 ;  /* 0x00007610ff247816 */ /* 0x000fe40000000024 */
[----:B------:R-:W-:Y:S01]  /*3ce00*/  PRMT R6, RZ, 0x7610, R6 ;  /* 0x00007610ff067816 */ /* 0x000fe20000000006 */
[----:B0-----:R-:W-:Y:S02]  /*3ce10*/  @P3 IMAD.MOV.U32 R8, RZ, RZ, R14 ;  /* 0x000000ffff083224 */ /* 0x001fe400078e000e */
[----:B------:R-:W-:Y:S01]  /*3ce20*/  @P3 IMAD.MOV.U32 R9, RZ, RZ, R16 ;  /* 0x000000ffff093224 */ /* 0x000fe200078e0010 */
[----:B------:R-:W-:Y:S04]  /*3ce30*/  STL [R1+0x1840], R2 ;  /* 0x0018400201007387 */ /* 0x000fe80000100800 */
[----:B------:R3:W2:Y:S04]  /*3ce40*/  @P3 LDG.E.U8 R36, desc[UR20][R8.64] ;  /* 0x0000001408243981 */ /* 0x0006a8000c1e1100 */
[----:B------:R-:W2:Y:S04]  /*3ce50*/  LDL R34, [R1+0xea4] ;  /* 0x000ea40001227983 */ /* 0x000ea80000100800 */
[----:B------:R-:W-:Y:S04]  /*3ce60*/  STL [R1+0x30], R40 ;  /* 0x0000302801007387 */ /* 0x000fe80000100800 */
[----:B------:R-:W2:Y:S04]  /*3ce70*/  LDL R12, [R1+0xea8] ;  /* 0x000ea800010c7983 */ /* 0x000ea80000100800 */
[----:B------:R-:W2:Y:S04]  /*3ce80*/  LDL R19, [R1+0xeac] ;  /* 0x000eac0001137983 */ /* 0x000ea80000100800 */
[----:B------:R-:W2:Y:S01]  /*3ce90*/  LDL R4, [R1+0xeb0] ;  /* 0x000eb00001047983 */ /* 0x000ea20000100800 */
[----:B---3--:R-:W-:-:S02]  /*3cea0*/  @P1 IMAD.MOV.U32 R9, RZ, RZ, R35 ;  /* 0x000000ffff091224 */ /* 0x008fc400078e0023 */
[----:B----4-:R-:W-:-:S05]  /*3ceb0*/  @P1 IMAD.MOV.U32 R8, RZ, RZ, R11 ;  /* 0x000000ffff081224 */ /* 0x010fca00078e000b */
[----:B------:R0:W3:Y:S04]  /*3cec0*/  @P1 LDG.E.U8 R6, desc[UR20][R8.64] ;  /* 0x0000001408061981 */ /* 0x0000e8000c1e1100 */
[----:B------:R-:W-:Y:S04]  /*3ced0*/  STL [R1+0x2c], R39 ;  /* 0x00002c2701007387 */ /* 0x000fe80000100800 */
[----:B------:R-:W4:Y:S04]  /*3cee0*/  LDL R33, [R1+0xeb4] ;  /* 0x000eb40001217983 */ /* 0x000f280000100800 */
[----:B--2---:R1:W-:Y:S04]  /*3cef0*/  STL [R1+0x18], R18 ;  /* 0x0000181201007387 */ /* 0x0043e80000100800 */
[----:B------:R-:W2:Y:S04]  /*3cf00*/  LDL R16, [R1+0xebc] ;  /* 0x000ebc0001107983 */ /* 0x000ea80000100800 */
[----:B-1----:R-:W2:Y:S04]  /*3cf10*/  LDL R18, [R1+0xeb8] ;  /* 0x000eb80001127983 */ /* 0x002ea80000100800 */
[----:B------:R-:W-:Y:S04]  /*3cf20*/  STL [R1+0x28], R38 ;  /* 0x0000282601007387 */ /* 0x000fe80000100800 */
[----:B------:R-:W2:Y:S01]  /*3cf30*/  LDL R14, [R1+0xec0] ;  /* 0x000ec000010e7983 */ /* 0x000ea20000100800 */
[----:B------:R-:W-:Y:S01]  /*3cf40*/  PRMT R3, RZ, 0x7610, R3 ;  /* 0x00007610ff037816 */ /* 0x000fe20000000003 */
[----:B0-----:R-:W-:-:S02]  /*3cf50*/  @P1 IMAD.MOV.U32 R9, RZ, RZ, R34 ;  /* 0x000000ffff091224 */ /* 0x001fc400078e0022 */
[----:B------:R-:W2:Y:S01]  /*3cf60*/  LDL R11, [R1+0xec8] ;  /* 0x000ec800010b7983 */ /* 0x000ea20000100800 */
[----:B------:R-:W-:-:S05]  /*3cf70*/  @P1 IMAD.MOV.U32 R8, RZ, RZ, R12 ;  /* 0x000000ffff081224 */ /* 0x000fca00078e000c */
[----:B------:R0:W4:Y:S04]  /*3cf80*/  @P1 LDG.E.U8 R3, desc[UR20][R8.64] ;  /* 0x0000001408031981 */ /* 0x000128000c1e1100 */
[----:B---3--:R-:W-:Y:S04]  /*3cf90*/  STL [R1+0x1820], R6 ;  /* 0x0018200601007387 */ /* 0x008fe80000100800 */
[----:B------:R-:W3:Y:S01]  /*3cfa0*/  LDL R12, [R1+0xec4] ;  /* 0x000ec400010c7983 */ /* 0x000ee20000100800 */
[----:B------:R-:W-:Y:S02]  /*3cfb0*/  ISETP.GT.AND P2, PT, R7, 0x45, PT ;  /* 0x000000450700780c */ /* 0x000fe40003f44270 */
[----:B------:R-:W-:-:S02]  /*3cfc0*/  PRMT R0, RZ, 0x7610, R0 ;  /* 0x00007610ff007816 */ /* 0x000fc40000000000 */
[----:B------:R-:W-:Y:S02]  /*3cfd0*/  PRMT R64, RZ, 0x7610, R64 ;  /* 0x00007610ff407816 */ /* 0x000fe40000000040 */
[----:B------:R-:W-:-:S07]  /*3cfe0*/  ISETP.GT.AND P3, PT, R7, 0x46, PT ;  /* 0x000000460700780c */ /* 0x000fce0003f64270 */
[----:B0-----:R-:W-:Y:S02]  /*3cff0*/  @P2 IMAD.MOV.U32 R8, RZ, RZ, R4 ;  /* 0x000000ffff082224 */ /* 0x001fe400078e0004 */
[----:B------:R-:W-:-:S05]  /*3d000*/  @P2 IMAD.MOV.U32 R9, RZ, RZ, R19 ;  /* 0x000000ffff092224 */ /* 0x000fca00078e0013 */
[----:B------:R2:W3:Y:S02]  /*3d010*/  @P2 LDG.E.U8 R0, desc[UR20][R8.64] ;  /* 0x0000001408002981 */ /* 0x0004e4000c1e1100 */
[----:B--2---:R-:W-:Y:S02]  /*3d020*/  @P2 IMAD.MOV.U32 R8, RZ, RZ, R18 ;  /* 0x000000ffff082224 */ /* 0x004fe400078e0012 */
[----:B----4-:R-:W-:-:S05]  /*3d030*/  @P2 IMAD.MOV.U32 R9, RZ, RZ, R33 ;  /* 0x000000ffff092224 */ /* 0x010fca00078e0021 */
[----:B------:R0:W2:Y:S01]  /*3d040*/  @P2 LDG.E.U8 R64, desc[UR20][R8.64] ;  /* 0x0000001408402981 */ /* 0x0000a2000c1e1100 */
[----:B------:R-:W-:Y:S02]  /*3d050*/  PRMT R13, RZ, 0x7610, R13 ;  /* 0x00007610ff0d7816 */ /* 0x000fe4000000000d */
[----:B------:R-:W-:Y:S01]  /*3d060*/  PRMT R21, RZ, 0x7610, R21 ;  /* 0x00007610ff157816 */ /* 0x000fe20000000015 */
[----:B0-----:R-:W-:Y:S02]  /*3d070*/  @P3 IMAD.MOV.U32 R8, RZ, RZ, R14 ;  /* 0x000000ffff083224 */ /* 0x001fe400078e000e */
[----:B------:R-:W-:-:S05]  /*3d080*/  @P3 IMAD.MOV.U32 R9, RZ, RZ, R16 ;  /* 0x000000ffff093224 */ /* 0x000fca00078e0010 */
[----:B------:R0:W4:Y:S04]  /*3d090*/  @P3 LDG.E.U8 R13, desc[UR20][R8.64] ;  /* 0x00000014080d3981 */ /* 0x000128000c1e1100 */
[----:B------:R-:W-:Y:S04]  /*3d0a0*/  STL [R1+0x1824], R3 ;  /* 0x0018240301007387 */ /* 0x000fe80000100800 */
[----:B------:R-:W4:Y:S01]  /*3d0b0*/  LDL R19, [R1+0xecc] ;  /* 0x000ecc0001137983 */ /* 0x000f220000100800 */
[----:B0-----:R-:W-:-:S03]  /*3d0c0*/  @P3 IMAD.MOV.U32 R8, RZ, RZ, R11 ;  /* 0x000000ffff083224 */ /* 0x001fc600078e000b */
[----:B------:R-:W4:Y:S01]  /*3d0d0*/  LDL R4, [R1+0xed0] ;  /* 0x000ed00001047983 */ /* 0x000f220000100800 */
[----:B---3--:R-:W-:-:S05]  /*3d0e0*/  @P3 IMAD.MOV.U32 R9, RZ, RZ, R12 ;  /* 0x000000ffff093224 */ /* 0x008fca00078e000c */
[----:B------:R0:W3:Y:S01]  /*3d0f0*/  @P3 LDG.E.U8 R21, desc[UR20][R8.64] ;  /* 0x0000001408153981 */ /* 0x0000e2000c1e1100 */
[----:B------:R-:W-:-:S03]  /*3d100*/  ISETP.GT.AND P1, PT, R7, 0x47, PT ;  /* 0x000000470700780c */ /* 0x000fc60003f24270 */
[----:B------:R-:W-:Y:S04]  /*3d110*/  STL [R1+0x17ec], R0 ;  /* 0x0017ec0001007387 */ /* 0x000fe80000100800 */
[----:B--2---:R-:W-:Y:S04]  /*3d120*/  STL [R1+0x17f0], R64 ;  /* 0x0017f04001007387 */ /* 0x004fe80000100800 */
[----:B------:R-:W2:Y:S04]  /*3d130*/  LDL R14, [R1+0xed8] ;  /* 0x000ed800010e7983 */ /* 0x000ea80000100800 */
[----:B------:R-:W2:Y:S04]  /*3d140*/  LDL R16, [R1+0xed4] ;  /* 0x000ed40001107983 */ /* 0x000ea80000100800 */
[----:B------:R-:W2:Y:S04]  /*3d150*/  LDL R18, [R1+0x1288] ;  /* 0x0012880001127983 */ /* 0x000ea80000100800 */
[----:B------:R-:W-:Y:S04]  /*3d160*/  STL [R1+0x14], R36 ;  /* 0x0000142401007387 */ /* 0x000fe80000100800 */
[----:B------:R-:W2:Y:S04]  /*3d170*/  LDL R11, [R1+0x128c] ;  /* 0x00128c00010b7983 */ /* 0x000ea80000100800 */
[----:B----4-:R1:W-:Y:S04]  /*3d180*/  STL [R1+0x274], R13 ;  /* 0x0002740d01007387 */ /* 0x0103e80000100800 */
[----:B------:R-:W4:Y:S01]  /*3d190*/  LDL R12, [R1+0x1290] ;  /* 0x00129000010c7983 */ /* 0x000f220000100800 */
[----:B0-----:R-:W-:-:S03]  /*3d1a0*/  @P1 IMAD.MOV.U32 R9, RZ, RZ, R19 ;  /* 0x000000ffff091224 */ /* 0x001fc600078e0013 */
[----:B-1----:R-:W4:Y:S04]  /*3d1b0*/  LDL R13, [R1+0x1274] ;  /* 0x00127400010d7983 */ /* 0x002f280000100800 */
[----:B---3--:R0:W-:Y:S04]  /*3d1c0*/  STL [R1+0x270], R21 ;  /* 0x0002701501007387 */ /* 0x0081e80000100800 */
[----:B------:R-:W3:Y:S04]  /*3d1d0*/  LDL R19, [R1+0xee0] ;  /* 0x000ee00001137983 */ /* 0x000ee80000100800 */
[----:B0-----:R-:W3:Y:S01]  /*3d1e0*/  LDL R21, [R1+0xedc] ;  /* 0x000edc0001157983 */ /* 0x001ee20000100800 */
[----:B------:R-:W-:Y:S01]  /*3d1f0*/  PRMT R17, RZ, 0x7610, R17 ;  /* 0x00007610ff117816 */ /* 0x000fe20000000011 */
[----:B------:R-:W-:Y:S01]  /*3d200*/  @P1 IMAD.MOV.U32 R8, RZ, RZ, R4 ;  /* 0x000000ffff081224 */ /* 0x000fe200078e0004 */
[----:B------:R-:W-:Y:S01]  /*3d210*/  ISETP.GT.AND P2, PT, R7, 0x48, PT ;  /* 0x000000480700780c */ /* 0x000fe20003f44270 */
[----:B------:R-:W3:Y:S04]  /*3d220*/  LDL R4, [R1+0xee8] ;  /* 0x000ee80001047983 */ /* 0x000ee80000100800 */
[----:B------:R2:W3:Y:S01]  /*3d230*/  @P1 LDG.E.U8 R17, desc[UR20][R8.64] ;  /* 0x0000001408111981 */ /* 0x0004e2000c1e1100 */
[----:B------:R-:W-:-:S02]  /*3d240*/  PRMT R32, RZ, 0x7610, R32 ;  /* 0x00007610ff207816 */ /* 0x000fc40000000020 */
[----:B------:R-:W-:Y:S02]  /*3d250*/  ISETP.GT.AND P3, PT, R7, 0x49, PT ;  /* 0x000000490700780c */ /* 0x000fe40003f64270 */
[----:B------:R-:W-:Y:S02]  /*3d260*/  PRMT R0, RZ, 0x7610, R0 ;  /* 0x00007610ff007816 */ /* 0x000fe40000000000 */
[----:B------:R-:W-:Y:S01]  /*3d270*/  PRMT R93, RZ, 0x7610, R93 ;  /* 0x00007610ff5d7816 */ /* 0x000fe2000000005d */
[----:B--2---:R-:W-:Y:S02]  /*3d280*/  @P1 IMAD.MOV.U32 R8, RZ, RZ, R14 ;  /* 0x000000ffff081224 */ /* 0x004fe400078e000e */
[----:B------:R-:W2:Y:S01]  /*3d290*/  LDL R14, [R1+0xee4] ;  /* 0x000ee400010e7983 */ /* 0x000ea20000100800 */
[----:B------:R-:W-:-:S05]  /*3d2a0*/  @P1 IMAD.MOV.U32 R9, RZ, RZ, R16 ;  /* 0x000000ffff091224 */ /* 0x000fca00078e0010 */
[----:B------:R0:W2:Y:S02]  /*3d2b0*/  @P1 LDG.E.U8 R32, desc[UR20][R8.64] ;  /* 0x0000001408201981 */ /* 0x0000a4000c1e1100 */
[----:B0-----:R-:W-:Y:S02]  /*3d2c0*/  @P2 IMAD.MOV.U32 R8, RZ, RZ, R11 ;  /* 0x000000ffff082224 */ /* 0x001fe400078e000b */
[----:B------:R-:W-:-:S05]  /*3d2d0*/  @P2 IMAD.MOV.U32 R9, RZ, RZ, R18 ;  /* 0x000000ffff092224 */ /* 0x000fca00078e0012 */
[----:B------:R4:W2:Y:S01]  /*3d2e0*/  @P2 LDG.E.U8 R0, desc[UR20][R8.64] ;  /* 0x0000001408002981 */ /* 0x0008a2000c1e1100 */
[----:B------:R-:W-:Y:S01]  /*3d2f0*/  PRMT R92, RZ, 0x7610, R92 ;  /* 0x00007610ff5c7816 */ /* 0x000fe2000000005c */
[----:B----4-:R-:W-:Y:S02]  /*3d300*/  @P2 IMAD.MOV.U32 R8, RZ, RZ, R12 ;  /* 0x000000ffff082224 */ /* 0x010fe400078e000c */
[----:B------:R-:W-:-:S05]  /*3d310*/  @P2 IMAD.MOV.U32 R9, RZ, RZ, R13 ;  /* 0x000000ffff092224 */ /* 0x000fca00078e000d */
[----:B------:R3:W4:Y:S02]  /*3d320*/  @P2 LDG.E.U8 R93, desc[UR20][R8.64] ;  /* 0x00000014085d2981 */ /* 0x000724000c1e1100 */
[----:B---3--:R-:W-:Y:S02]  /*3d330*/  @P3 IMAD.MOV.U32 R8, RZ, RZ, R19 ;  /* 0x000000ffff083224 */ /* 0x008fe400078e0013 */
[----:B------:R-:W-:-:S05]  /*3d340*/  @P3 IMAD.MOV.U32 R9, RZ, RZ, R21 ;  /* 0x000000ffff093224 */ /* 0x000fca00078e0015 */
[----:B------:R0:W3:Y:S04]  /*3d350*/  @P3 LDG.E.U8 R92, desc[UR20][R8.64] ;  /* 0x00000014085c3981 */ /* 0x0000e8000c1e1100 */
[----:B------:R1:W-:Y:S04]  /*3d360*/  STL [R1+0x26c], R17 ;  /* 0x00026c1101007387 */ /* 0x0003e80000100800 */
[----:B------:R-:W4:Y:S01]  /*3d370*/  LDL R16, [R1+0xef0] ;  /* 0x000ef00001107983 */ /* 0x000f220000100800 */
[----:B------:R-:W-:Y:S01]  /*3d380*/  PRMT R91, RZ, 0x7610, R91 ;  /* 0x00007610ff5b7816 */ /* 0x000fe2000000005b */
[----:B0-----:R-:W-:-:S02]  /*3d390*/  @P3 IMAD.MOV.U32 R8, RZ, RZ, R4 ;  /* 0x000000ffff083224 */ /* 0x001fc400078e0004 */
[----:B------:R-:W4:Y:S04]  /*3d3a0*/  LDL R18, [R1+0xef4] ;  /* 0x000ef40001127983 */ /* 0x000f280000100800 */
[----:B-1----:R-:W4:Y:S04]  /*3d3b0*/  LDL R17, [R1+0xeec] ;  /* 0x000eec0001117983 */ /* 0x002f280000100800 */
[----:B------:R-:W4:Y:S01]  /*3d3c0*/  LDL R11, [R1+0xef8] ;  /* 0x000ef800010b7983 */ /* 0x000f220000100800 */
[----:B--2---:R-:W-:-:S03]  /*3d3d0*/  @P3 IMAD.MOV.U32 R9, RZ, RZ, R14 ;  /* 0x000000ffff093224 */ /* 0x004fc600078e000e */
[----:B------:R-:W2:Y:S04]  /*3d3e0*/  LDL R13, [R1+0xefc] ;  /* 0x000efc00010d7983 */ /* 0x000ea80000100800 */
[----:B------:R4:W2:Y:S04]  /*3d3f0*/  @P3 LDG.E.U8 R91, desc[UR20][R8.64] ;  /* 0x00000014085b3981 */ /* 0x0008a8000c1e1100 */
[----:B------:R-:W2:Y:S04]  /*3d400*/  LDL R12, [R1+0xf00] ;  /* 0x000f0000010c7983 */ /* 0x000ea80000100800 */
[----:B------:R0:W-:Y:S04]  /*3d410*/  STL [R1+0x268], R32 ;  /* 0x0002682001007387 */ /* 0x0001e80000100800 */
[----:B0-----:R-:W2:Y:S04]  /*3d420*/  LDL R32, [R1+0xf08] ;  /* 0x000f080001207983 */ /* 0x001ea80000100800 */
[----:B---3--:R-:W-:Y:S04]  /*3d430*/  STL [R1+0x1844], R92 ;  /* 0x0018445c01007387 */ /* 0x008fe80000100800 */
[----:B------:R-:W3:Y:S04]  /*3d440*/  LDL R33, [R1+0xf04] ;  /* 0x000f040001217983 */ /* 0x000ee80000100800 */
[----:B------:R-:W3:Y:S04]  /*3d450*/  LDL R14, [R1+0xf0c] ;  /* 0x000f0c00010e7983 */ /* 0x000ee80000100800 */
[----:B------:R-:W3:Y:S01]  /*3d460*/  LDL R4, [R1+0xf10] ;  /* 0x000f100001047983 */ /* 0x000ee20000100800 */
[----:B------:R-:W-:-:S02]  /*3d470*/  ISETP.GT.AND P1, PT, R7, 0x4a, PT ;  /* 0x0000004a0700780c */ /* 0x000fc40003f24270 */
[----:B------:R-:W-:-:S11]  /*3d480*/  PRMT R90, RZ, 0x7610, R90 ;  /* 0x00007610ff5a7816 */ /* 0x000fd6000000005a */
[----:B----4-:R-:W-:Y:S02]  /*3d490*/  @P1 IMAD.MOV.U32 R8, RZ, RZ, R16 ;  /* 0x000000ffff081224 */ /* 0x010fe400078e0010 */
[----:B------:R-:W-:-:S05]  /*3d4a0*/  @P1 IMAD.MOV.U32 R9, RZ, RZ, R17 ;  /* 0x000000ffff091224 */ /* 0x000fca00078e0011 */
[----:B------:R0:W4:Y:S01]  /*3d4b0*/  @P1 LDG.E.U8 R90, desc[UR20][R8.64] ;  /* 0x00000014085a1981 */ /* 0x000122000c1e1100 */
[----:B------:R-:W-:-:S03]  /*3d4c0*/  ISETP.GT.AND P2, PT, R7, 0x4b, PT ;  /* 0x0000004b0700780c */ /* 0x000fc60003f44270 */
[----:B--2---:R-:W-:Y:S04]  /*3d4d0*/  STL [R1+0x1848], R91 ;  /* 0x0018485b01007387 */ /* 0x004fe80000100800 */
[----:B------:R-:W2:Y:S04]  /*3d4e0*/  LDL R17, [R1+0xf14] ;  /* 0x000f140001117983 */ /* 0x000ea80000100800 */
[----:B------:R-:W2:Y:S01]  /*3d4f0*/  LDL R16, [R1+0xf18] ;  /* 0x000f180001107983 */ /* 0x000ea20000100800 */
[----:B------:R-:W-:Y:S01]  /*3d500*/  PRMT R89, RZ, 0x7610, R89 ;  /* 0x00007610ff597816 */ /* 0x000fe20000000059 */
[----:B0-----:R-:W-:-:S02]  /*3d510*/  @P1 IMAD.MOV.U32 R8, RZ, RZ, R11 ;  /* 0x000000ffff081224 */ /* 0x001fc400078e000b */
[----:B------:R-:W-:Y:S01]  /*3d520*/  @P1 IMAD.MOV.U32 R9, RZ, RZ, R18 ;  /* 0x000000ffff091224 */ /* 0x000fe200078e0012 */
[----:B------:R-:W-:Y:S02]  /*3d530*/  ISETP.GT.AND P3, PT, R7, 0x4c, PT ;  /* 0x0000004c0700780c */ /* 0x000fe40003f64270 */
[----:B------:R-:W-:Y:S02]  /*3d540*/  PRMT R88, RZ, 0x7610, R88 ;  /* 0x00007610ff587816 */ /* 0x000fe40000000058 */
[----:B------:R0:W2:Y:S01]  /*3d550*/  @P1 LDG.E.U8 R89, desc[UR20][R8.64] ;  /* 0x0000001408591981 */ /* 0x0000a2000c1e1100 */
[----:B------:R-:W-:Y:S01]  /*3d560*/  PRMT R87, RZ, 0x7610, R87 ;  /* 0x00007610ff577816 */ /* 0x000fe20000000057 */
[----:B0-----:R-:W-:Y:S02]  /*3d570*/  @P2 IMAD.MOV.U32 R8, RZ, RZ, R12 ;  /* 0x000000ffff082224 */ /* 0x001fe400078e000c */
[----:B------:R-:W-:-:S05]  /*3d580*/  @P2 IMAD.MOV.U32 R9, RZ, RZ, R13 ;  /* 0x000000ffff092224 */ /* 0x000fca00078e000d */
[----:B------:R0:W2:Y:S01]  /*3d590*/  @P2 LDG.E.U8 R88, desc[UR20][R8.64] ;  /* 0x0000001408582981 */ /* 0x0000a2000c1e1100 */
[----:B------:R-:W-:Y:S01]  /*3d5a0*/  PRMT R86, RZ, 0x7610, R86 ;  /* 0x00007610ff567816 */ /* 0x000fe20000000056 */
[----:B0-----:R-:W-:Y:S02]  /*3d5b0*/  @P2 IMAD.MOV.U32 R8, RZ, RZ, R32 ;  /* 0x000000ffff082224 */ /* 0x001fe400078e0020 */
[----:B---3--:R-:W-:-:S05]  /*3d5c0*/  @P2 IMAD.MOV.U32 R9, RZ, RZ, R33 ;  /* 0x000000ffff092224 */ /* 0x008fca00078e0021 */
[----:B------:R0:W3:Y:S02]  /*3d5d0*/  @P2 LDG.E.U8 R87, desc[UR20][R8.64] ;  /* 0x0000001408572981 */ /* 0x0000e4000c1e1100 */
[----:B0-----:R-:W-:Y:S02]  /*3d5e0*/  @P3 IMAD.MOV.U32 R8, RZ, RZ, R4 ;  /* 0x000000ffff083224 */ /* 0x001fe400078e0004 */
[----:B------:R-:W-:-:S05]  /*3d5f0*/  @P3 IMAD.MOV.U32 R9, RZ, RZ, R14 ;  /* 0x000000ffff093224 */ /* 0x000fca00078e000e */
[----:B------:R2:W3:Y:S04]  /*3d600*/  @P3 LDG.E.U8 R86, desc[UR20][R8.64] ;  /* 0x0000001408563981 */ /* 0x0004e8000c1e1100 */
[----:B----4-:R-:W-:Y:S04]  /*3d610*/  STL [R1+0x184c], R90 ;  /* 0x00184c5a01007387 */ /* 0x010fe80000100800 */
[----:B------:R-:W4:Y:S04]  /*3d620*/  LDL R21, [R1+0xf1c] ;  /* 0x000f1c0001157983 */ /* 0x000f280000100800 */
[----:B------:R-:W4:Y:S01]  /*3d630*/  LDL R11, [R1+0xf20] ;  /* 0x000f2000010b7983 */ /* 0x000f220000100800 */
[----:B------:R-:W-:Y:S01]  /*3d640*/  PRMT R85, RZ, 0x7610, R85 ;  /* 0x00007610ff557816 */ /* 0x000fe20000000055 */
[----:B--2---:R-:W-:-:S02]  /*3d650*/  @P3 IMAD.MOV.U32 R9, RZ, RZ, R17 ;  /* 0x000000ffff093224 */ /* 0x004fc400078e0011 */
[----:B------:R-:W2:Y:S01]  /*3d660*/  LDL R19, [R1+0xf24] ;  /* 0x000f240001137983 */ /* 0x000ea20000100800 */
[----:B------:R-:W-:-:S03]  /*3d670*/  @P3 IMAD.MOV.U32 R8, RZ, RZ, R16 ;  /* 0x000000ffff083224 */ /* 0x000fc600078e0010 */
[----:B------:R-:W2:Y:S04]  /*3d680*/  LDL R18, [R1+0xf28] ;  /* 0x000f280001127983 */ /* 0x000ea80000100800 */
[----:B------:R4:W2:Y:S04]  /*3d690*/  @P3 LDG.E.U8 R85, desc[UR20][R8.64] ;  /* 0x0000001408553981 */ /* 0x0008a8000c1e1100 */
[----:B------:R-:W2:Y:S04]  /*3d6a0*/  LDL R13, [R1+0xf2c] ;  /* 0x000f2c00010d7983 */ /* 0x000ea80000100800 */
[----:B------:R-:W2:Y:S04]  /*3d6b0*/  LDL R12, [R1+0xf30] ;  /* 0x000f3000010c7983 */ /* 0x000ea80000100800 */
[----:B------:R-:W-:Y:S04]  /*3d6c0*/  STL [R1+0x182c], R88 ;  /* 0x00182c5801007387 */ /* 0x000fe80000100800 */
[----:B---3--:R-:W-:Y:S04]  /*3d6d0*/  STL [R1+0x1834], R87 ;  /* 0x0018345701007387 */ /* 0x008fe80000100800 */
[----:B------:R-:W3:Y:S04]  /*3d6e0*/  LDL R14, [R1+0xf34] ;  /* 0x000f3400010e7983 */ /* 0x000ee80000100800 */
[----:B------:R-:W3:Y:S04]  /*3d6f0*/  LDL R4, [R1+0xf38] ;  /* 0x000f380001047983 */ /* 0x000ee80000100800 */
[----:B------:R-:W-:Y:S04]  /*3d700*/  STL [R1+0x1828], R86 ;  /* 0x0018285601007387 */ /* 0x000fe80000100800 */
[----:B------:R-:W3:Y:S04]  /*3d710*/  LDL R17, [R1+0xf3c] ;  /* 0x000f3c0001117983 */ /* 0x000ee80000100800 */
[----:B------:R-:W3:Y:S01]  /*3d720*/  LDL R16, [R1+0xf40] ;  /* 0x000f400001107983 */ /* 0x000ee20000100800 */
[----:B------:R-:W-:-:S02]  /*3d730*/  ISETP.GT.AND P1, PT, R7, 0x4d, PT ;  /* 0x0000004d0700780c */ /* 0x000fc40003f24270 */
[----:B------:R-:W-:Y:S02]  /*3d740*/  PRMT R84, RZ, 0x7610, R84 ;  /* 0x00007610ff547816 */ /* 0x000fe40000000054 */
[----:B------:R-:W-:-:S09]  /*3d750*/  PRMT R83, RZ, 0x7610, R83 ;  /* 0x00007610ff537816 */ /* 0x000fd20000000053 */
[----:B----4-:R-:W-:Y:S02]  /*3d760*/  @P1 IMAD.MOV.U32 R8, RZ, RZ, R11 ;  /* 0x000000ffff081224 */ /* 0x010fe400078e000b */
[----:B------:R-:W-:-:S05]  /*3d770*/  @P1 IMAD.MOV.U32 R9, RZ, RZ, R21 ;  /* 0x000000ffff091224 */ /* 0x000fca00078e0015 */
[----:B------:R0:W4:Y:S01]  /*3d780*/  @P1 LDG.E.U8 R84, desc[UR20][R8.64] ;  /* 0x0000001408541981 */ /* 0x000122000c1e1100 */
[----:B------:R-:W-:-:S03]  /*3d790*/  ISETP.GT.AND P2, PT, R7, 0x4e, PT ;  /* 0x0000004e0700780c */ /* 0x000fc60003f44270 */
[----:B--2---:R-:W-:Y:S04]  /*3d7a0*/  STL [R1+0x1838], R85 ;  /* 0x0018385501007387 */ /* 0x004fe80000100800 */
[----:B------:R-:W2:Y:S01]  /*3d7b0*/  LDL R21, [R1+0xf44] ;  /* 0x000f440001157983 */ /* 0x000ea20000100800 */
[----:B0-----:R-:W-:Y:S02]  /*3d7c0*/  @P1 IMAD.MOV.U32 R8, RZ, RZ, R18 ;  /* 0x000000ffff081224 */ /* 0x001fe400078e0012 */
[----:B------:R-:W-:Y:S01]  /*3d7d0*/  @P1 IMAD.MOV.U32 R9, RZ, RZ, R19 ;  /* 0x000000ffff091224 */ /* 0x000fe200078e0013 */
[----:B------:R-:W2:Y:S04]  /*3d7e0*/  LDL R11, [R1+0xf48] ;  /* 0x000f4800010b7983 */ /* 0x000ea80000100800 */
[----:B------:R0:W2:Y:S01]  /*3d7f0*/  @P1 LDG.E.U8 R83, desc[UR20][R8.64] ;  /* 0x0000001408531981 */ /* 0x0000a2000c1e1100 */
[----:B------:R-:W-:-:S02]  /*3d800*/  ISETP.GT.AND P3, PT, R7, 0x4f, PT ;  /* 0x0000004f0700780c */ /* 0x000fc40003f64270 */
[----:B------:R-:W-:Y:S02]  /*3d810*/  PRMT R31, RZ, 0x7610, R31 ;  /* 0x00007610ff1f7816 */ /* 0x000fe4000000001f */
[----:B------:R-:W-:Y:S01]  /*3d820*/  PRMT R30, RZ, 0x7610, R30 ;  /* 0x00007610ff1e7816 */ /* 0x000fe2000000001e */
[----:B0-----:R-:W-:Y:S02]  /*3d830*/  @P2 IMAD.MOV.U32 R8, RZ, RZ, R12 ;  /* 0x000000ffff082224 */ /* 0x001fe400078e000c */
[----:B------:R-:W-:-:S05]  /*3d840*/  @P2 IMAD.MOV.U32 R9, RZ, RZ, R13 ;  /* 0x000000ffff092224 */ /* 0x000fca00078e000d */
[----:B------:R3:W2:Y:S01]  /*3d850*/  @P2 LDG.E.U8 R31, desc[UR20][R8.64] ;  /* 0x00000014081f2981 */ /* 0x0006a2000c1e1100 */
[----:B------:R-:W-:Y:S01]  /*3d860*/  PRMT R10, RZ, 0x7610, R10 ;  /* 0x00007610ff0a7816 */ /* 0x000fe2000000000a */
[----:B---3--:R-:W-:Y:S02]  /*3d870*/  @P2 IMAD.MOV.U32 R9, RZ, RZ, R14 ;  /* 0x000000ffff092224 */ /* 0x008fe400078e000e */
[----:B------:R-:W-:-:S05]  /*3d880*/  @P2 IMAD.MOV.U32 R8, RZ, RZ, R4 ;  /* 0x000000ffff082224 */ /* 0x000fca00078e0004 */
[----:B------:R0:W3:Y:S02]  /*3d890*/  @P2 LDG.E.U8 R30, desc[UR20][R8.64] ;  /* 0x00000014081e2981 */ /* 0x0000e4000c1e1100 */
[----:B0-----:R-:W-:Y:S02]  /*3d8a0*/  @P3 IMAD.MOV.U32 R9, RZ, RZ, R17 ;  /* 0x000000ffff093224 */ /* 0x001fe400078e0011 */
[----:B------:R-:W-:-:S05]  /*3d8b0*/  @P3 IMAD.MOV.U32 R8, RZ, RZ, R16 ;  /* 0x000000ffff083224 */ /* 0x000fca00078e0010 */
[----:B------:R2:W3:Y:S01]  /*3d8c0*/  @P3 LDG.E.U8 R10, desc[UR20][R8.64] ;  /* 0x00000014080a3981 */ /* 0x0004e2000c1e1100 */
[----:B------:R-:W-:-:S03]  /*3d8d0*/  PRMT R20, RZ, 0x7610, R20 ;  /* 0x00007610ff147816 */ /* 0x000fc60000000014 */
[----:B----4-:R-:W-:Y:S01]  /*3d8e0*/  STL [R1+0x17f4], R84 ;  /* 0x0017f45401007387 */ /* 0x010fe20000100800 */
[----:B--2---:R-:W-:Y:S02]  /*3d8f0*/  @P3 IMAD.MOV.U32 R9, RZ, RZ, R21 ;  /* 0x000000ffff093224 */ /* 0x004fe400078e0015 */
[----:B------:R-:W-:Y:S01]  /*3d900*/  @P3 IMAD.MOV.U32 R8, RZ, RZ, R11 ;  /* 0x000000ffff083224 */ /* 0x000fe200078e000b */
[----:B------:R-:W-:Y:S04]  /*3d910*/  STL [R1+0x17f8], R83 ;  /* 0x0017f85301007387 */ /* 0x000fe80000100800 */
[----:B------:R-:W2:Y:S04]  /*3d920*/  LDL R13, [R1+0x1268] ;  /* 0x00126800010d7983 */ /* 0x000ea80000100800 */
[----:B------:R-:W4:Y:S04]  /*3d930*/  LDL R12, [R1+0x1278] ;  /* 0x00127800010c7983 */ /* 0x000f280000100800 */
[----:B------:R2:W4:Y:S04]  /*3d940*/  @P3 LDG.E.U8 R20, desc[UR20][R8.64] ;  /* 0x0000001408143981 */ /* 0x000528000c1e1100 */
[----:B------:R-:W4:Y:S04]  /*3d950*/  LDL R19, [R1+0x126c] ;  /* 0x00126c0001137983 */ /* 0x000f280000100800 */
[----:B------:R-:W4:Y:S04]  /*3d960*/  LDL R18, [R1+0x1270] ;  /* 0x0012700001127983 */ /* 0x000f280000100800 */
[----:B------:R-:W4:Y:S04]  /*3d970*/  LDL R14, [R1+0xf4c] ;  /* 0x000f4c00010e7983 */ /* 0x000f280000100800 */
[----:B------:R-:W4:Y:S04]  /*3d980*/  LDL R4, [R1+0xf50] ;  /* 0x000f500001047983 */ /* 0x000f280000100800 */
[----:B------:R-:W4:Y:S04]  /*3d990*/  LDL R16, [R1+0xf58] ;  /* 0x000f580001107983 */ /* 0x000f280000100800 */
[----:B------:R-:W4:Y:S04]  /*3d9a0*/  LDL R17, [R1+0xf54] ;  /* 0x000f540001117983 */ /* 0x000f280000100800 */
[----:B---3--:R0:W-:Y:S04]  /*3d9b0*/  STL [R1+0x25c], R10 ;  /* 0x00025c0a01007387 */ /* 0x0081e80000100800 */
[----:B------:R-:W3:Y:S04]  /*3d9c0*/  LDL R11, [R1+0xf5c] ;  /* 0x000f5c00010b7983 */ /* 0x000ee80000100800 */
[----:B0-----:R-:W3:Y:S01]  /*3d9d0*/  LDL R10, [R1+0xf60] ;  /* 0x000f6000010a7983 */ /* 0x001ee20000100800 */
[----:B------:R-:W-:-:S03]  /*3d9e0*/  ISETP.GT.AND P1, PT, R7, 0x50, PT ;  /* 0x000000500700780c */ /* 0x000fc60003f24270 */
[----:B------:R0:W-:Y:S01]  /*3d9f0*/  STL [R1+0x264], R31 ;  /* 0x0002641f01007387 */ /* 0x0001e20000100800 */
[----:B------:R-:W-:Y:S02]  /*3da00*/  ISETP.GT.AND P2, PT, R7, 0x51, PT ;  /* 0x000000510700780c */ /* 0x000fe40003f44270 */
[----:B------:R-:W-:Y:S01]  /*3da10*/  PRMT R82, RZ, 0x7610, R82 ;  /* 0x00007610ff527816 */ /* 0x000fe20000000052 */
[----:B0-----:R-:W3:Y:S04]  /*3da20*/  LDL R31, [R1+0xf64] ;  /* 0x000f6400011f7983 */ /* 0x001ee80000100800 */
[----:B------:R0:W-:Y:S01]  /*3da30*/  STL [R1+0x260], R30 ;  /* 0x0002601e01007387 */ /* 0x0001e20000100800 */
[----:B------:R-:W-:-:S03]  /*3da40*/  PRMT R81, RZ, 0x7610, R81 ;  /* 0x00007610ff517816 */ /* 0x000fc60000000051 */
[----:B------:R-:W3:Y:S04]  /*3da50*/  LDL R21, [R1+0xf74] ;  /* 0x000f740001157983 */ /* 0x000ee80000100800 */
[----:B0-----:R-:W3:Y:S01]  /*3da60*/  LDL R30, [R1+0xf68] ;  /* 0x000f6800011e7983 */ /* 0x001ee20000100800 */
[----:B--2---:R-:W-:Y:S02]  /*3da70*/  @P1 IMAD.MOV.U32 R9, RZ, RZ, R13 ;  /* 0x000000ffff091224 */ /* 0x004fe400078e000d */
[----:B----4-:R-:W-:Y:S01]  /*3da80*/  @P1 IMAD.MOV.U32 R8, RZ, RZ, R12 ;  /* 0x000000ffff081224 */ /* 0x010fe200078e000c */
[----:B------:R-:W2:Y:S04]  /*3da90*/  LDL R13, [R1+0xf6c] ;  /* 0x000f6c00010d7983 */ /* 0x000ea80000100800 */
[----:B------:R-:W4:Y:S04]  /*3daa0*/  LDL R12, [R1+0xf70] ;  /* 0x000f7000010c7983 */ /* 0x000f280000100800 */
[----:B------:R0:W2:Y:S04]  /*3dab0*/  @P1 LDG.E.U8 R82, desc[UR20][R8.64] ;  /* 0x0000001408521981 */ /* 0x0000a8000c1e1100 */
[----:B------:R1:W-:Y:S01]  /*3dac0*/  STL [R1+0x258], R20 ;  /* 0x0002581401007387 */ /* 0x0003e20000100800 */
[----:B------:R-:W-:Y:S01]  /*3dad0*/  PRMT R80, RZ, 0x7610, R80 ;  /* 0x00007610ff507816 */ /* 0x000fe20000000050 */
[----:B0-----:R-:W-:-:S02]  /*3dae0*/  @P1 IMAD.MOV.U32 R8, RZ, RZ, R18 ;  /* 0x000000ffff081224 */ /* 0x001fc400078e0012 */
[----:B------:R-:W-:Y:S01]  /*3daf0*/  @P1 IMAD.MOV.U32 R9, RZ, RZ, R19 ;  /* 0x000000ffff091224 */ /* 0x000fe200078e0013 */
[----:B------:R-:W-:Y:S01]  /*3db00*/  ISETP.GT.AND P3, PT, R7, 0x52, PT ;  /* 0x000000520700780c */ /* 0x000fe20003f64270 */
[----:B-1----:R-:W2:Y:S04]  /*3db10*/  LDL R20, [R1+0xf78] ;  /* 0x000f780001147983 */ /* 0x002ea80000100800 */
[----:B------:R0:W2:Y:S04]  /*3db20*/  @P1 LDG.E.U8 R81, desc[UR20][R8.64] ;  /* 0x0000001408511981 */ /* 0x0000a8000c1e1100 */
[----:B------:R-:W2:Y:S01]  /*3db30*/  LDL R19, [R1+0xf84] ;  /* 0x000f840001137983 */ /* 0x000ea20000100800 */
[----:B------:R-:W-:-:S03]  /*3db40*/  PRMT R79, RZ, 0x7610, R79 ;  /* 0x00007610ff4f7816 */ /* 0x000fc6000000004f */
[----:B------:R-:W2:Y:S01]  /*3db50*/  LDL R18, [R1+0xf8c] ;  /* 0x000f8c0001127983 */ /* 0x000ea20000100800 */
[----:B0-----:R-:W-:Y:S02]  /*3db60*/  @P2 IMAD.MOV.U32 R8, RZ, RZ, R4 ;  /* 0x000000ffff082224 */ /* 0x001fe400078e0004 */
[----:B------:R-:W-:Y:S01]  /*3db70*/  @P2 IMAD.MOV.U32 R9, RZ, RZ, R14 ;  /* 0x000000ffff092224 */ /* 0x000fe200078e000e */
[----:B------:R-:W2:Y:S04]  /*3db80*/  LDL R4, [R1+0xf80] ;  /* 0x000f800001047983 */ /* 0x000ea80000100800 */
[----:B------:R-:W2:Y:S04]  /*3db90*/  LDL R14, [R1+0xf7c] ;  /* 0x000f7c00010e7983 */ /* 0x000ea80000100800 */
[----:B------:R0:W2:Y:S02]  /*3dba0*/  @P2 LDG.E.U8 R80, desc[UR20][R8.64] ;  /* 0x0000001408502981 */ /* 0x0000a4000c1e1100 */
[----:B0-----:R-:W-:-:S02]  /*3dbb0*/  @P2 IMAD.MOV.U32 R8, RZ, RZ, R16 ;  /* 0x000000ffff082224 */ /* 0x001fc400078e0010 */
[----:B------:R-:W2:Y:S01]  /*3dbc0*/  LDL R16, [R1+0xf88] ;  /* 0x000f880001107983 */ /* 0x000ea20000100800 */
[----:B------:R-:W-:-:S03]  /*3dbd0*/  @P2 IMAD.MOV.U32 R9, RZ, RZ, R17 ;  /* 0x000000ffff092224 */ /* 0x000fc600078e0011 */
[----:B------:R-:W2:Y:S04]  /*3dbe0*/  LDL R17, [R1+0xf90] ;  /* 0x000f900001117983 */ /* 0x000ea80000100800 */
[----:B------:R3:W2:Y:S02]  /*3dbf0*/  @P2 LDG.E.U8 R79, desc[UR20][R8.64] ;  /* 0x00000014084f2981 */ /* 0x0006a4000c1e1100 */
[----:B---3--:R-:W-:Y:S02]  /*3dc00*/  @P3 IMAD.MOV.U32 R9, RZ, RZ, R11 ;  /* 0x000000ffff093224 */ /* 0x008fe400078e000b */
[----:B------:R-:W3:Y:S01]  /*3dc10*/  LDL R11, [R1+0xf94] ;  /* 0x000f9400010b7983 */ /* 0x000ee20000100800 */
[----:B------:R-:W-:-:S03]  /*3dc20*/  @P3 IMAD.MOV.U32 R8, RZ, RZ, R10 ;  /* 0x000000ffff083224 */ /* 0x000fc600078e000a */
[----:B------:R-:W3:Y:S01]  /*3dc30*/  LDL R10, [R1+0xf98] ;  /* 0x000f9800010a7983 */ /* 0x000ee20000100800 */
[----:B------:R-:W-:Y:S02]  /*3dc40*/  ISETP.GT.AND P1, PT, R7, 0x53, PT ;  /* 0x000000530700780c */ /* 0x000fe40003f24270 */
[----:B------:R-:W-:Y:S02]  /*3dc50*/  PRMT R78, RZ, 0x7610, R78 ;  /* 0x00007610ff4e7816 */ /* 0x000fe4000000004e */
[----:B------:R-:W-:-:S04]  /*3dc60*/  PRMT R77, RZ, 0x7610, R77 ;  /* 0x00007610ff4d7816 */ /* 0x000fc8000000004d */
[----:B------:R0:W3:Y:S01]  /*3dc70*/  @P3 LDG.E.U8 R78, desc[UR20][R8.64] ;  /* 0x00000014084e3981 */ /* 0x0000e2000c1e1100 */
[----:B------:R-:W-:Y:S02]  /*3dc80*/  PRMT R76, RZ, 0x7610, R76 ;  /* 0x00007610ff4c7816 */ /* 0x000fe4000000004c */
[----:B------:R-:W-:Y:S01]  /*3dc90*/  ISETP.GT.AND P2, PT, R7, 0x54, PT ;  /* 0x000000540700780c */ /* 0x000fe20003f44270 */
[----:B0-----:R-:W-:Y:S02]  /*3dca0*/  @P3 IMAD.MOV.U32 R9, RZ, RZ, R31 ;  /* 0x000000ffff093224 */ /* 0x001fe400078e001f */
[----:B------:R-:W-:-:S05]  /*3dcb0*/  @P3 IMAD.MOV.U32 R8, RZ, RZ, R30 ;  /* 0x000000ffff083224 */ /* 0x000fca00078e001e */
[----:B------:R4:W3:Y:S01]  /*3dcc0*/  @P3 LDG.E.U8 R77, desc[UR20][R8.64] ;  /* 0x00000014084d3981 */ /* 0x0008e2000c1e1100 */
[----:B------:R-:W-:Y:S01]  /*3dcd0*/  PRMT R75, RZ, 0x7610, R75 ;  /* 0x00007610ff4b7816 */ /* 0x000fe2000000004b */
[----:B----4-:R-:W-:Y:S02]  /*3dce0*/  @P1 IMAD.MOV.U32 R8, RZ, RZ, R12 ;  /* 0x000000ffff081224 */ /* 0x010fe400078e000c */
[----:B--2---:R-:W-:Y:S01]  /*3dcf0*/  @P1 IMAD.MOV.U32 R9, RZ, RZ, R13 ;  /* 0x000000ffff091224 */ /* 0x004fe200078e000d */
[----:B------:R-:W-:Y:S01]  /*3dd00*/  PRMT R74, RZ, 0x7610, R74 ;  /* 0x00007610ff4a7816 */ /* 0x000fe2000000004a */
[----:B------:R-:W2:Y:S04]  /*3dd10*/  LDL R13, [R1+0xf9c] ;  /* 0x000f9c00010d7983 */ /* 0x000ea80000100800 */
[----:B------:R0:W4:Y:S01]  /*3dd20*/  @P1 LDG.E.U8 R76, desc[UR20][R8.64] ;  /* 0x00000014084c1981 */ /* 0x000122000c1e1100 */
[----:B------:R-:W-:-:S02]  /*3dd30*/  PRMT R73, RZ, 0x7610, R73 ;  /* 0x00007610ff497816 */ /* 0x000fc40000000049 */
[----:B------:R-:W-:Y:S01]  /*3dd40*/  PRMT R72, RZ, 0x7610, R72 ;  /* 0x00007610ff487816 */ /* 0x000fe20000000048 */
[----:B------:R-:W4:Y:S01]  /*3dd50*/  LDL R12, [R1+0xfa0] ;  /* 0x000fa000010c7983 */ /* 0x000f220000100800 */
[----:B0-----:R-:W-:Y:S02]  /*3dd60*/  @P1 IMAD.MOV.U32 R8, RZ, RZ, R20 ;  /* 0x000000ffff081224 */ /* 0x001fe400078e0014 */
[----:B------:R-:W-:Y:S01]  /*3dd70*/  @P1 IMAD.MOV.U32 R9, RZ, RZ, R21 ;  /* 0x000000ffff091224 */ /* 0x000fe200078e0015 */
[----:B------:R-:W-:Y:S01]  /*3dd80*/  PRMT R71, RZ, 0x7610, R71 ;  /* 0x00007610ff477816 */ /* 0x000fe20000000047 */
[----:B------:R-:W4:Y:S04]  /*3dd90*/  LDL R21, [R1+0xfa4] ;  /* 0x000fa40001157983 */ /* 0x000f280000100800 */
[----:B------:R0:W4:Y:S01]  /*3dda0*/  @P1 LDG.E.U8 R75, desc[UR20][R8.64] ;  /* 0x00000014084b1981 */ /* 0x000122000c1e1100 */
[----:B------:R-:W-:-:S03]  /*3ddb0*/  ISETP.GT.AND P1, PT, R7, 0x55, PT ;  /* 0x000000550700780c */ /* 0x000fc60003f24270 */
[----:B------:R-:W4:Y:S01]  /*3ddc0*/  LDL R20, [R1+0xfa8] ;  /* 0x000fa80001147983 */ /* 0x000f220000100800 */
[----:B0-----:R-:W-:Y:S02]  /*3ddd0*/  @P2 IMAD.MOV.U32 R8, RZ, RZ, R4 ;  /* 0x000000ffff082224 */ /* 0x001fe400078e0004 */
[----:B------:R-:W-:Y:S01]  /*3dde0*/  @P2 IMAD.MOV.U32 R9, RZ, RZ, R14 ;  /* 0x000000ffff092224 */ /* 0x000fe200078e000e */
[----:B------:R-:W4:Y:S04]  /*3ddf0*/  LDL R4, [R1+0xfb0] ;  /* 0x000fb00001047983 */ /* 0x000f280000100800 */
[----:B------:R0:W4:Y:S04]  /*3de00*/  @P2 LDG.E.U8 R74, desc[UR20][R8.64] ;  /* 0x00000014084a2981 */ /* 0x000128000c1e1100 */
[----:B------:R-:W4:Y:S01]  /*3de10*/  LDL R14, [R1+0xfac] ;  /* 0x000fac00010e7983 */ /* 0x000f220000100800 */
[----:B0-----:R-:W-:-:S02]  /*3de20*/  @P2 IMAD.MOV.U32 R8, RZ, RZ, R16 ;  /* 0x000000ffff082224 */ /* 0x001fc400078e0010 */
[----:B------:R-:W-:Y:S01]  /*3de30*/  @P2 IMAD.MOV.U32 R9, RZ, RZ, R19 ;  /* 0x000000ffff092224 */ /* 0x000fe200078e0013 */
[----:B------:R-:W4:Y:S04]  /*3de40*/  LDL R16, [R1+0xfb8] ;  /* 0x000fb80001107983 */ /* 0x000f280000100800 */
[----:B------:R0:W4:Y:S02]  /*3de50*/  @P2 LDG.E.U8 R73, desc[UR20][R8.64] ;  /* 0x0000001408492981 */ /* 0x000124000c1e1100 */
[----:B0-----:R-:W-:Y:S02]  /*3de60*/  @P1 IMAD.MOV.U32 R8, RZ, RZ, R17 ;  /* 0x000000ffff081224 */ /* 0x001fe400078e0011 */
[----:B------:R-:W-:Y:S01]  /*3de70*/  @P1 IMAD.MOV.U32 R9, RZ, RZ, R18 ;  /* 0x000000ffff091224 */ /* 0x000fe200078e0012 */
[----:B------:R-:W4:Y:S04]  /*3de80*/  LDL R17, [R1+0xfb4] ;  /* 0x000fb40001117983 */ /* 0x000f280000100800 */
[----:B------:R3:W4:Y:S02]  /*3de90*/  @P1 LDG.E.U8 R72, desc[UR20][R8.64] ;  /* 0x0000001408481981 */ /* 0x000724000c1e1100 */
[----:B---3--:R-:W-:-:S02]  /*3dea0*/  @P1 IMAD.MOV.U32 R9, RZ, RZ, R11 ;  /* 0x000000ffff091224 */ /* 0x008fc400078e000b */
[----:B------:R-:W-:-:S05]  /*3deb0*/  @P1 IMAD.MOV.U32 R8, RZ, RZ, R10 ;  /* 0x000000ffff081224 */ /* 0x000fca00078e000a */
[----:B------:R2:W3:Y:S01]  /*3dec0*/  @P1 LDG.E.U8 R71, desc[UR20][R8.64] ;  /* 0x0000001408471981 */ /* 0x0004e2000c1e1100 */
[C---:B------:R-:W-:Y:S02]  /*3ded0*/  ISETP.GT.AND P2, PT, R7.reuse, 0x56, PT ;  /* 0x000000560700780c */ /* 0x040fe40003f44270 */
[----:B------:R-:W-:Y:S02]  /*3dee0*/  PRMT R28, RZ, 0x7610, R28 ;  /* 0x00007610ff1c7816 */ /* 0x000fe4000000001c */
[----:B------:R-:W-:Y:S02]  /*3def0*/  PRMT R27, RZ, 0x7610, R27 ;  /* 0x00007610ff1b7816 */ /* 0x000fe4000000001b */
[----:B------:R-:W-:Y:S02]  /*3df00*/  ISETP.GT.AND P1, PT, R7, 0x57, PT ;  /* 0x000000570700780c */ /* 0x000fe40003f24270 */
[----:B------:R-:W-:-:S05]  /*3df10*/  PRMT R26, RZ, 0x7610, R26 ;  /* 0x00007610ff1a7816 */ /* 0x000fca000000001a */
[----:B--2---:R-:W-:Y:S02]  /*3df20*/  @P2 IMAD.MOV.U32 R9, RZ, RZ, R13 ;  /* 0x000000ffff092224 */ /* 0x004fe400078e000d */
[----:B----4-:R-:W-:-:S05]  /*3df30*/  @P2 IMAD.MOV.U32 R8, RZ, RZ, R12 ;  /* 0x000000ffff082224 */ /* 0x010fca00078e000c */
[----:B------:R0:W2:Y:S02]  /*3df40*/  @P2 LDG.E.U8 R28, desc[UR20][R8.64] ;  /* 0x00000014081c2981 */ /* 0x0000a4000c1e1100 */
[----:B0-----:R-:W-:Y:S02]  /*3df50*/  @P2 IMAD.MOV.U32 R9, RZ, RZ, R21 ;  /* 0x000000ffff092224 */ /* 0x001fe400078e0015 */
[----:B------:R-:W-:-:S05]  /*3df60*/  @P2 IMAD.MOV.U32 R8, RZ, RZ, R20 ;  /* 0x000000ffff082224 */ /* 0x000fca00078e0014 */
[----:B------:R0:W4:Y:S04]  /*3df70*/  @P2 LDG.E.U8 R27, desc[UR20][R8.64] ;  /* 0x00000014081b2981 */ /* 0x000128000c1e1100 */
[----:B------:R-:W-:Y:S04]  /*3df80*/  STL [R1+0x17fc], R72 ;  /* 0x0017fc4801007387 */ /* 0x000fe80000100800 */
[----:B------:R-:W2:Y:S04]  /*3df90*/  LDL R11, [R1+0x1258] ;  /* 0x00125800010b7983 */ /* 0x000ea80000100800 */
[----:B------:R-:W4:Y:S04]  /*3dfa0*/  LDL R10, [R1+0x125c] ;  /* 0x00125c00010a7983 */ /* 0x000f280000100800 */
[----:B------:R-:W4:Y:S01]  /*3dfb0*/  LDL R18, [R1+0x1260] ;  /* 0x0012600001127983 */ /* 0x000f220000100800 */
[----:B0-----:R-:W-:-:S02]  /*3dfc0*/  @P1 IMAD.MOV.U32 R8, RZ, RZ, R4 ;  /* 0x000000ffff081224 */ /* 0x001fc400078e0004 */
[----:B------:R-:W-:-:S05]  /*3dfd0*/  @P1 IMAD.MOV.U32 R9, RZ, RZ, R14 ;  /* 0x000000ffff091224 */ /* 0x000fca00078e000e */
[----:B------:R0:W4:Y:S01]  /*3dfe0*/  @P1 LDG.E.U8 R26, desc[UR20][R8.64] ;  /* 0x00000014081a1981 */ /* 0x000122000c1e1100 */
[----:B------:R-:W-:Y:S01]  /*3dff0*/  PRMT R25, RZ, 0x7610, R25 ;  /* 0x00007610ff197816 */ /* 0x000fe20000000019 */
[----:B0-----:R-:W-:Y:S02]  /*3e000*/  @P1 IMAD.MOV.U32 R8, RZ, RZ, R16 ;  /* 0x000000ffff081224 */ /* 0x001fe400078e0010 */
[----:B------:R-:W-:-:S05]  /*3e010*/  @P1 IMAD.MOV.U32 R9, RZ, RZ, R17 ;  /* 0x000000ffff091224 */ /* 0x000fca00078e0011 */
[----:B------:R2:W4:Y:S04]  /*3e020*/  @P1 LDG.E.U8 R25, desc[UR20][R8.64] ;  /* 0x0000001408191981 */ /* 0x000528000c1e1100 */
[----:B---3--:R-:W-:Y:S04]  /*3e030*/  STL [R1+0x1808], R71 ;  /* 0x0018084701007387 */ /* 0x008fe80000100800 */
[----:B------:R-:W3:Y:S04]  /*3e040*/  LDL R19, [R1+0x1244] ;  /* 0x0012440001137983 */ /* 0x000ee80000100800 */
[----:B------:R-:W3:Y:S04]  /*3e050*/  LDL R13, [R1+0xfbc] ;  /* 0x000fbc00010d7983 */ /* 0x000ee80000100800 */
[----:B------:R-:W3:Y:S04]  /*3e060*/  LDL R12, [R1+0xfc0] ;  /* 0x000fc000010c7983 */ /* 0x000ee80000100800 */
[----:B------:R-:W3:Y:S04]  /*3e070*/  LDL R21, [R1+0xfc4] ;  /* 0x000fc40001157983 */ /* 0x000ee80000100800 */
[----:B------:R-:W3:Y:S04]  /*3e080*/  LDL R20, [R1+0xfc8] ;  /* 0x000fc80001147983 */ /* 0x000ee80000100800 */
[----:B------:R-:W3:Y:S04]  /*3e090*/  LDL R14, [R1+0xfcc] ;  /* 0x000fcc00010e7983 */ /* 0x000ee80000100800 */
[----:B------:R-:W3:Y:S04]  /*3e0a0*/  LDL R4, [R1+0xfd0] ;  /* 0x000fd00001047983 */ /* 0x000ee80000100800 */
[----:B------:R-:W3:Y:S04]  /*3e0b0*/  LDL R17, [R1+0xfd4] ;  /* 0x000fd40001117983 */ /* 0x000ee80000100800 */
[----:B------:R-:W3:Y:S01]  /*3e0c0*/  LDL R16, [R1+0xfd8] ;  /* 0x000fd80001107983 */ /* 0x000ee20000100800 */
[----:B------:R-:W-:-:S02]  /*3e0d0*/  ISETP.GT.AND P2, PT, R7, 0x58, PT ;  /* 0x000000580700780c */ /* 0x000fc40003f44270 */
[----:B------:R-:W-:Y:S02]  /*3e0e0*/  PRMT R70, RZ, 0x7610, R70 ;  /* 0x00007610ff467816 */ /* 0x000fe40000000046 */
[----:B------:R-:W-:Y:S02]  /*3e0f0*/  ISETP.GT.AND P1, PT, R7, 0x59, PT ;  /* 0x000000590700780c */ /* 0x000fe40003f24270 */
[----:B------:R-:W-:Y:S02]  /*3e100*/  PRMT R69, RZ, 0x7610, R69 ;  /* 0x00007610ff457816 */ /* 0x000fe40000000045 */
[----:B------:R-:W-:Y:S02]  /*3e110*/  PRMT R68, RZ, 0x7610, R68 ;  /* 0x00007610ff447816 */ /* 0x000fe40000000044 */
[----:B------:R-:W-:Y:S02]  /*3e120*/  PRMT R67, RZ, 0x7610, R67 ;  /* 0x00007610ff437816 */ /* 0x000fe40000000043 */
[----:B------:R-:W-:Y:S01]  /*3e130*/  PRMT R66, RZ, 0x7610, R66 ;  /* 0x00007610ff427816 */ /* 0x000fe20000000042 */
[----:B--2---:R-:W-:-:S02]  /*3e140*/  @P2 IMAD.MOV.U32 R9, RZ, RZ, R11 ;  /* 0x000000ffff092224 */ /* 0x004fc400078e000b */
[----:B------:R-:W2:Y:S01]  /*3e150*/  LDL R11, [R1+0xfdc] ;  /* 0x000fdc00010b7983 */ /* 0x000ea20000100800 */
[----:B----4-:R-:W-:-:S03]  /*3e160*/  @P2 IMAD.MOV.U32 R8, RZ, RZ, R10 ;  /* 0x000000ffff082224 */ /* 0x010fc600078e000a */
[----:B------:R-:W4:Y:S04]  /*3e170*/  LDL R10, [R1+0xfe0] ;  /* 0x000fe000010a7983 */ /* 0x000f280000100800 */
[----:B------:R0:W2:Y:S02]  /*3e180*/  @P2 LDG.E.U8 R70, desc[UR20][R8.64] ;  /* 0x0000001408462981 */ /* 0x0000a4000c1e1100 */
[----:B0-----:R-:W-:Y:S02]  /*3e190*/  @P2 IMAD.MOV.U32 R8, RZ, RZ, R18 ;  /* 0x000000ffff082224 */ /* 0x001fe400078e0012 */
[----:B------:R-:W2:Y:S01]  /*3e1a0*/  LDL R18, [R1+0xfe8] ;  /* 0x000fe80001127983 */ /* 0x000ea20000100800 */
[----:B---3--:R-:W-:-:S03]  /*3e1b0*/  @P2 IMAD.MOV.U32 R9, RZ, RZ, R19 ;  /* 0x000000ffff092224 */ /* 0x008fc600078e0013 */
[----:B------:R-:W3:Y:S04]  /*3e1c0*/  LDL R19, [R1+0xfe4] ;  /* 0x000fe40001137983 */ /* 0x000ee80000100800 */
[----:B------:R0:W3:Y:S02]  /*3e1d0*/  @P2 LDG.E.U8 R69, desc[UR20][R8.64] ;  /* 0x0000001408452981 */ /* 0x0000e4000c1e1100 */
[----:B0-----:R-:W-:Y:S02]  /*3e1e0*/  @P1 IMAD.MOV.U32 R8, RZ, RZ, R12 ;  /* 0x000000ffff081224 */ /* 0x001fe400078e000c */
[----:B------:R-:W-:Y:S02]  /*3e1f0*/  @P1 IMAD.MOV.U32 R9, RZ, RZ, R13 ;  /* 0x000000ffff091224 */ /* 0x000fe400078e000d */
[----:B------:R-:W3:Y:S04]  /*3e200*/  LDL R13, [R1+0xfec] ;  /* 0x000fec00010d7983 */ /* 0x000ee80000100800 */
[----:B------:R-:W-:Y:S04]  /*3e210*/  STL [R1+0x254], R28 ;  /* 0x0002541c01007387 */ /* 0x000fe80000100800 */
[----:B------:R-:W3:Y:S04]  /*3e220*/  LDL R12, [R1+0xff0] ;  /* 0x000ff000010c7983 */ /* 0x000ee80000100800 */
[----:B------:R0:W3:Y:S01]  /*3e230*/  @P1 LDG.E.U8 R68, desc[UR20][R8.64] ;  /* 0x0000001408441981 */ /* 0x0000e2000c1e1100 */
[----:B------:R-:W-:Y:S01]  /*3e240*/  ISETP.GT.AND P2, PT, R7, 0x5a, PT ;  /* 0x0000005a0700780c */ /* 0x000fe20003f44270 */
[----:B0-----:R-:W-:-:S02]  /*3e250*/  @P1 IMAD.MOV.U32 R9, RZ, RZ, R21 ;  /* 0x000000ffff091224 */ /* 0x001fc400078e0015 */
[----:B------:R-:W3:Y:S01]  /*3e260*/  LDL R21, [R1+0xff4] ;  /* 0x000ff40001157983 */ /* 0x000ee20000100800 */
[----:B------:R-:W-:-:S03]  /*3e270*/  @P1 IMAD.MOV.U32 R8, RZ, RZ, R20 ;  /* 0x000000ffff081224 */ /* 0x000fc600078e0014 */
[----:B------:R-:W-:Y:S04]  /*3e280*/  STL [R1+0x250], R27 ;  /* 0x0002501b01007387 */ /* 0x000fe80000100800 */
[----:B------:R-:W3:Y:S04]  /*3e290*/  LDL R20, [R1+0xff8] ;  /* 0x000ff80001147983 */ /* 0x000ee80000100800 */
[----:B------:R0:W3:Y:S02]  /*3e2a0*/  @P1 LDG.E.U8 R67, desc[UR20][R8.64] ;  /* 0x0000001408431981 */ /* 0x0000e4000c1e1100 */
        /* <DEDUP_REMOVED lines=10> */
[----:B------:R-:W3:Y:S01]  /*3e350*/  LDL R16, [R1+0x1008] ;  /* 0x0010080001107983 */ /* 0x000ee20000100800 */
[----:B------:R-:W-:Y:S02]  /*3e360*/  ISETP.GT.AND P1, PT, R7, 0x5b, PT ;  /* 0x0000005b0700780c */ /* 0x000fe40003f24270 */
[----:B------:R-:W-:Y:S02]  /*3e370*/  PRMT R65, RZ, 0x7610, R65 ;  /* 0x00007610ff417816 */ /* 0x000fe40000000041 */
[----:B------:R-:W-:-:S04]  /*3e380*/  PRMT R62, RZ, 0x7610, R62 ;  /* 0x00007610ff3e7816 */ /* 0x000fc8000000003e */
[----:B------:R4:W3:Y:S01]  /*3e390*/  @P2 LDG.E.U8 R65, desc[UR20][R8.64] ;  /* 0x0000001408412981 */ /* 0x0008e2000c1e1100 */
[----:B------:R-:W-:Y:S02]  /*3e3a0*/  ISETP.GT.AND P2, PT, R7, 0x5c, PT ;  /* 0x0000005c0700780c */ /* 0x000fe40003f44270 */
[----:B------:R-:W-:Y:S02]  /*3e3b0*/  PRMT R60, RZ, 0x7610, R60 ;  /* 0x00007610ff3c7816 */ /* 0x000fe4000000003c */
[----:B----4-:R-:W-:Y:S02]  /*3e3c0*/  @P1 IMAD.MOV.U32 R8, RZ, RZ, R10 ;  /* 0x000000ffff081224 */ /* 0x010fe400078e000a */
[----:B--2---:R-:W-:Y:S01]  /*3e3d0*/  @P1 IMAD.MOV.U32 R9, RZ, RZ, R11 ;  /* 0x000000ffff091224 */ /* 0x004fe200078e000b */
[----:B------:R-:W2:Y:S04]  /*3e3e0*/  LDL R10, [R1+0x1010] ;  /* 0x00101000010a7983 */ /* 0x000ea80000100800 */
[----:B------:R-:W4:Y:S04]  /*3e3f0*/  LDL R11, [R1+0x100c] ;  /* 0x00100c00010b7983 */ /* 0x000f280000100800 */
[----:B------:R0:W4:Y:S01]  /*3e400*/  @P1 LDG.E.U8 R62, desc[UR20][R8.64] ;  /* 0x00000014083e1981 */ /* 0x000122000c1e1100 */
[----:B------:R-:W-:Y:S01]  /*3e410*/  PRMT R58, RZ, 0x7610, R58 ;  /* 0x00007610ff3a7816 */ /* 0x000fe2000000003a */
[----:B0-----:R-:W-:-:S02]  /*3e420*/  @P1 IMAD.MOV.U32 R8, RZ, RZ, R18 ;  /* 0x000000ffff081224 */ /* 0x001fc400078e0012 */
[----:B------:R-:W4:Y:S01]  /*3e430*/  LDL R18, [R1+0x1018] ;  /* 0x0010180001127983 */ /* 0x000f220000100800 */
[----:B------:R-:W-:Y:S02]  /*3e440*/  PRMT R56, RZ, 0x7610, R56 ;  /* 0x00007610ff387816 */ /* 0x000fe40000000038 */
[----:B------:R-:W-:Y:S02]  /*3e450*/  PRMT R54, RZ, 0x7610, R54 ;  /* 0x00007610ff367816 */ /* 0x000fe40000000036 */
[----:B------:R-:W-:Y:S01]  /*3e460*/  PRMT R52, RZ, 0x7610, R52 ;  /* 0x00007610ff347816 */ /* 0x000fe20000000034 */
[----:B---3--:R-:W-:Y:S02]  /*3e470*/  @P1 IMAD.MOV.U32 R9, RZ, RZ, R19 ;  /* 0x000000ffff091224 */ /* 0x008fe400078e0013 */
[----:B------:R-:W3:Y:S04]  /*3e480*/  LDL R19, [R1+0x1014] ;  /* 0x0010140001137983 */ /* 0x000ee80000100800 */
[----:B------:R0:W3:Y:S02]  /*3e490*/  @P1 LDG.E.U8 R60, desc[UR20][R8.64] ;  /* 0x00000014083c1981 */ /* 0x0000e4000c1e1100 */
[----:B0-----:R-:W-:-:S02]  /*3e4a0*/  @P2 IMAD.MOV.U32 R9, RZ, RZ, R13 ;  /* 0x000000ffff092224 */ /* 0x001fc400078e000d */
[----:B------:R-:W3:Y:S01]  /*3e4b0*/  LDL R13, [R1+0x101c] ;  /* 0x00101c00010d7983 */ /* 0x000ee20000100800 */
[----:B------:R-:W-:-:S03]  /*3e4c0*/  @P2 IMAD.MOV.U32 R8, RZ, RZ, R12 ;  /* 0x000000ffff082224 */ /* 0x000fc600078e000c */
[----:B------:R-:W3:Y:S04]  /*3e4d0*/  LDL R12, [R1+0x1020] ;  /* 0x00102000010c7983 */ /* 0x000ee80000100800 */
[----:B------:R0:W3:Y:S01]  /*3e4e0*/  @P2 LDG.E.U8 R58, desc[UR20][R8.64] ;  /* 0x00000014083a2981 */ /* 0x0000e2000c1e1100 */
[----:B------:R-:W-:Y:S01]  /*3e4f0*/  ISETP.GT.AND P1, PT, R7, 0x5d, PT ;  /* 0x0000005d0700780c */ /* 0x000fe20003f24270 */
[----:B0-----:R-:W-:Y:S02]  /*3e500*/  @P2 IMAD.MOV.U32 R9, RZ, RZ, R21 ;  /* 0x000000ffff092224 */ /* 0x001fe400078e0015 */
[----:B------:R-:W3:Y:S01]  /*3e510*/  LDL R21, [R1+0x1024] ;  /* 0x0010240001157983 */ /* 0x000ee20000100800 */
[----:B------:R-:W-:-:S03]  /*3e520*/  @P2 IMAD.MOV.U32 R8, RZ, RZ, R20 ;  /* 0x000000ffff082224 */ /* 0x000fc600078e0014 */
[----:B------:R-:W3:Y:S04]  /*3e530*/  LDL R20, [R1+0x1028] ;  /* 0x0010280001147983 */ /* 0x000ee80000100800 */
[----:B------:R0:W3:Y:S02]  /*3e540*/  @P2 LDG.E.U8 R56, desc[UR20][R8.64] ;  /* 0x0000001408382981 */ /* 0x0000e4000c1e1100 */
[----:B0-----:R-:W-:Y:S02]  /*3e550*/  @P1 IMAD.MOV.U32 R9, RZ, RZ, R14 ;  /* 0x000000ffff091224 */ /* 0x001fe400078e000e */
[----:B------:R-:W-:Y:S01]  /*3e560*/  @P1 IMAD.MOV.U32 R8, RZ, RZ, R4 ;  /* 0x000000ffff081224 */ /* 0x000fe200078e0004 */
[----:B------:R-:W-:Y:S01]  /*3e570*/  ISETP.GT.AND P2, PT, R7, 0x5e, PT ;  /* 0x0000005e0700780c */ /* 0x000fe20003f44270 */
[----:B------:R-:W3:Y:S04]  /*3e580*/  LDL R14, [R1+0x1238] ;  /* 0x00123800010e7983 */ /* 0x000ee80000100800 */
[----:B------:R0:W3:Y:S01]  /*3e590*/  @P1 LDG.E.U8 R54, desc[UR20][R8.64] ;  /* 0x0000001408361981 */ /* 0x0000e2000c1e1100 */
[----:B------:R-:W-:-:S02]  /*3e5a0*/  PRMT R24, RZ, 0x7610, R24 ;  /* 0x00007610ff187816 */ /* 0x000fc40000000018 */
[----:B------:R-:W-:Y:S01]  /*3e5b0*/  PRMT R23, RZ, 0x7610, R23 ;  /* 0x00007610ff177816 */ /* 0x000fe20000000017 */
[----:B------:R-:W3:Y:S01]  /*3e5c0*/  LDL R4, [R1+0x1248] ;  /* 0x0012480001047983 */ /* 0x000ee20000100800 */
[----:B0-----:R-:W-:Y:S02]  /*3e5d0*/  @P1 IMAD.MOV.U32 R9, RZ, RZ, R17 ;  /* 0x000000ffff091224 */ /* 0x001fe400078e0011 */
[----:B------:R-:W-:-:S05]  /*3e5e0*/  @P1 IMAD.MOV.U32 R8, RZ, RZ, R16 ;  /* 0x000000ffff081224 */ /* 0x000fca00078e0010 */
[----:B------:R2:W3:Y:S01]  /*3e5f0*/  @P1 LDG.E.U8 R52, desc[UR20][R8.64] ;  /* 0x0000001408341981 */ /* 0x0004e2000c1e1100 */
[----:B------:R-:W-:Y:S02]  /*3e600*/  ISETP.GT.AND P1, PT, R7, 0x5f, PT ;  /* 0x0000005f0700780c */ /* 0x000fe40003f24270 */
[----:B------:R-:W-:Y:S01]  /*3e610*/  PRMT R22, RZ, 0x7610, R22 ;  /* 0x00007610ff167816 */ /* 0x000fe20000000016 */
[----:B--2---:R-:W-:Y:S02]  /*3e620*/  @P2 IMAD.MOV.U32 R8, RZ, RZ, R10 ;  /* 0x000000ffff082224 */ /* 0x004fe400078e000a */
[----:B----4-:R-:W-:-:S05]  /*3e630*/  @P2 IMAD.MOV.U32 R9, RZ, RZ, R11 ;  /* 0x000000ffff092224 */ /* 0x010fca00078e000b */
[----:B------:R0:W2:Y:S02]  /*3e640*/  @P2 LDG.E.U8 R24, desc[UR20][R8.64] ;  /* 0x0000001408182981 */ /* 0x0000a4000c1e1100 */
[----:B0-----:R-:W-:Y:S01]  /*3e650*/  @P2 IMAD.MOV.U32 R8, RZ, RZ, R18 ;  /* 0x000000ffff082224 */ /* 0x001fe200078e0012 */
[----:B------:R-:W-:Y:S01]  /*3e660*/  PRMT R15, RZ, 0x7610, R15 ;  /* 0x00007610ff0f7816 */ /* 0x000fe2000000000f */
[----:B---3--:R-:W-:-:S05]  /*3e670*/  @P2 IMAD.MOV.U32 R9, RZ, RZ, R19 ;  /* 0x000000ffff092224 */ /* 0x008fca00078e0013 */
[----:B------:R0:W3:Y:S02]  /*3e680*/  @P2 LDG.E.U8 R23, desc[UR20][R8.64] ;  /* 0x0000001408172981 */ /* 0x0000e4000c1e1100 */
[----:B0-----:R-:W-:Y:S02]  /*3e690*/  @P1 IMAD.MOV.U32 R9, RZ, RZ, R13 ;  /* 0x000000ffff091224 */ /* 0x001fe400078e000d */
[----:B------:R-:W-:-:S05]  /*3e6a0*/  @P1 IMAD.MOV.U32 R8, RZ, RZ, R12 ;  /* 0x000000ffff081224 */ /* 0x000fca00078e000c */
[----:B------:R0:W4:Y:S02]  /*3e6b0*/  @P1 LDG.E.U8 R22, desc[UR20][R8.64] ;  /* 0x0000001408161981 */ /* 0x000124000c1e1100 */
[----:B0-----:R-:W-:Y:S02]  /*3e6c0*/  @P1 IMAD.MOV.U32 R9, RZ, RZ, R21 ;  /* 0x000000ffff091224 */ /* 0x001fe400078e0015 */
[----:B------:R-:W-:-:S05]  /*3e6d0*/  @P1 IMAD.MOV.U32 R8, RZ, RZ, R20 ;  /* 0x000000ffff081224 */ /* 0x000fca00078e0014 */
[----:B------:R0:W3:Y:S04]  /*3e6e0*/  @P1 LDG.E.U8 R15, desc[UR20][R8.64] ;  /* 0x00000014080f1981 */ /* 0x0000e8000c1e1100 */
[----:B------:R-:W-:Y:S04]  /*3e6f0*/  STL [R1+0x180c], R54 ;  /* 0x00180c3601007387 */ /* 0x000fe80000100800 */
[----:B------:R-:W4:Y:S04]  /*3e700*/  LDL R17, [R1+0x123c] ;  /* 0x00123c0001117983 */ /* 0x000f280000100800 */
[----:B------:R-:W4:Y:S04]  /*3e710*/  LDL R16, [R1+0x1240] ;  /* 0x0012400001107983 */ /* 0x000f280000100800 */
[----:B------:R-:W-:Y:S04]  /*3e720*/  STL [R1+0x1810], R52 ;  /* 0x0018103401007387 */ /* 0x000fe80000100800 */
[----:B------:R-:W4:Y:S04]  /*3e730*/  LDL R11, [R1+0x102c] ;  /* 0x00102c00010b7983 */ /* 0x000f280000100800 */
[----:B------:R-:W4:Y:S04]  /*3e740*/  LDL R10, [R1+0x1030] ;  /* 0x00103000010a7983 */ /* 0x000f280000100800 */
[----:B------:R-:W4:Y:S04]  /*3e750*/  LDL R19, [R1+0x1034] ;  /* 0x0010340001137983 */ /* 0x000f280000100800 */
[----:B------:R-:W4:Y:S01]  /*3e760*/  LDL R18, [R1+0x1038] ;  /* 0x0010380001127983 */ /* 0x000f220000100800 */
[----:B------:R-:W-:-:S03]  /*3e770*/  ISETP.GT.AND P2, PT, R7, 0x60, PT ;  /* 0x000000600700780c */ /* 0x000fc60003f44270 */
[----:B------:R-:W4:Y:S04]  /*3e780*/  LDL R13, [R1+0x103c] ;  /* 0x00103c00010d7983 */ /* 0x000f280000100800 */
[----:B------:R-:W4:Y:S04]  /*3e790*/  LDL R12, [R1+0x1040] ;  /* 0x00104000010c7983 */ /* 0x000f280000100800 */
[----:B--2---:R1:W-:Y:S02]  /*3e7a0*/  STL [R1+0x244], R24 ;  /* 0x0002441801007387 */ /* 0x0043e40000100800 */
[----:B0-----:R-:W-:-:S02]  /*3e7b0*/  @P2 IMAD.MOV.U32 R9, RZ, RZ, R14 ;  /* 0x000000ffff092224 */ /* 0x001fc400078e000e */
[----:B-1----:R-:W2:Y:S01]  /*3e7c0*/  LDL R24, [R1+0x1044] ;  /* 0x0010440001187983 */ /* 0x002ea20000100800 */
[----:B------:R-:W-:Y:S01]  /*3e7d0*/  @P2 IMAD.MOV.U32 R8, RZ, RZ, R4 ;  /* 0x000000ffff082224 */ /* 0x000fe200078e0004 */
[----:B------:R-:W-:Y:S02]  /*3e7e0*/  PRMT R50, RZ, 0x7610, R50 ;  /* 0x00007610ff327816 */ /* 0x000fe40000000032 */
[----:B------:R-:W-:-:S04]  /*3e7f0*/  ISETP.GT.AND P1, PT, R7, 0x61, PT ;  /* 0x000000610700780c */ /* 0x000fc80003f24270 */
[----:B------:R4:W2:Y:S01]  /*3e800*/  @P2 LDG.E.U8 R50, desc[UR20][R8.64] ;  /* 0x0000001408322981 */ /* 0x0008a2000c1e1100 */
[----:B------:R-:W-:-:S03]  /*3e810*/  PRMT R48, RZ, 0x7610, R48 ;  /* 0x00007610ff307816 */ /* 0x000fc60000000030 */
[----:B---3--:R0:W-:Y:S04]  /*3e820*/  STL [R1+0x238], R15 ;  /* 0x0002380f01007387 */ /* 0x0081e80000100800 */
[----:B------:R-:W3:Y:S04]  /*3e830*/  LDL R14, [R1+0x104c] ;  /* 0x00104c00010e7983 */ /* 0x000ee80000100800 */
[----:B------:R-:W3:Y:S04]  /*3e840*/  LDL R4, [R1+0x1050] ;  /* 0x0010500001047983 */ /* 0x000ee80000100800 */
[----:B0-----:R-:W3:Y:S04]  /*3e850*/  LDL R15, [R1+0x1048] ;  /* 0x00104800010f7983 */ /* 0x001ee80000100800 */
[----:B------:R-:W3:Y:S04]  /*3e860*/  LDL R21, [R1+0x1054] ;  /* 0x0010540001157983 */ /* 0x000ee80000100800 */
[----:B------:R-:W3:Y:S01]  /*3e870*/  LDL R20, [R1+0x1058] ;  /* 0x0010580001147983 */ /* 0x000ee20000100800 */
[----:B----4-:R-:W-:-:S03]  /*3e880*/  @P2 IMAD.MOV.U32 R9, RZ, RZ, R17 ;  /* 0x000000ffff092224 */ /* 0x010fc600078e0011 */
[----:B------:R-:W4:Y:S01]  /*3e890*/  LDL R17, [R1+0x105c] ;  /* 0x00105c0001117983 */ /* 0x000f220000100800 */
[----:B------:R-:W-:-:S03]  /*3e8a0*/  @P2 IMAD.MOV.U32 R8, RZ, RZ, R16 ;  /* 0x000000ffff082224 */ /* 0x000fc600078e0010 */
[----:B------:R-:W4:Y:S04]  /*3e8b0*/  LDL R16, [R1+0x1060] ;  /* 0x0010600001107983 */ /* 0x000f280000100800 */
[----:B------:R0:W-:Y:S04]  /*3e8c0*/  STL [R1+0x240], R23 ;  /* 0x0002401701007387 */ /* 0x0001e80000100800 */
[----:B------:R1:W4:Y:S04]  /*3e8d0*/  @P2 LDG.E.U8 R48, desc[UR20][R8.64] ;  /* 0x0000001408302981 */ /* 0x000328000c1e1100 */
[----:B0-----:R-:W4:Y:S04]  /*3e8e0*/  LDL R23, [R1+0x1064] ;  /* 0x0010640001177983 */ /* 0x001f280000100800 */
[----:B------:R0:W-:Y:S01]  /*3e8f0*/  STL [R1+0x23c], R22 ;  /* 0x00023c1601007387 */ /* 0x0001e20000100800 */
[----:B-1----:R-:W-:-:S02]  /*3e900*/  PRMT R8, RZ, 0x7610, R8 ;  /* 0x00007610ff087816 */ /* 0x002fc40000000008 */
[----:B------:R-:W-:Y:S01]  /*3e910*/  ISETP.GT.AND P2, PT, R7, 0x62, PT ;  /* 0x000000620700780c */ /* 0x000fe20003f44270 */
[----:B------:R-:W4:Y:S04]  /*3e920*/  LDL R25, [R1+0x1078] ;  /* 0x0010780001197983 */ /* 0x000f280000100800 */
[----:B------:R1:W4:Y:S04]  /*3e930*/  @P1 LDG.E.U8 R8, desc[UR20][R10.64] ;  /* 0x000000140a081981 */ /* 0x000328000c1e1100 */
[----:B0-----:R-:W4:Y:S01]  /*3e940*/  LDL R22, [R1+0x1068] ;  /* 0x0010680001167983 */ /* 0x001f220000100800 */
[----:B------:R-:W-:-:S02]  /*3e950*/  PRMT R9, RZ, 0x7610, R9 ;  /* 0x00007610ff097816 */ /* 0x000fc40000000009 */
[C---:B------:R-:W-:Y:S01]  /*3e960*/  ISETP.GT.AND P3, PT, R7.reuse, 0x65, PT ;  /* 0x000000650700780c */ /* 0x040fe20003f64270 */
[----:B------:R-:W4:Y:S01]  /*3e970*/  LDL R28, [R1+0x1074] ;  /* 0x00107400011c7983 */ /* 0x000f220000100800 */
[----:B-1----:R-:W-:Y:S02]  /*3e980*/  @P1 IMAD.MOV.U32 R10, RZ, RZ, R18 ;  /* 0x000000ffff0a1224 */ /* 0x002fe400078e0012 */
[----:B------:R-:W-:Y:S01]  /*3e990*/  @P1 IMAD.MOV.U32 R11, RZ, RZ, R19 ;  /* 0x000000ffff0b1224 */ /* 0x000fe200078e0013 */
[----:B------:R-:W4:Y:S04]  /*3e9a0*/  LDL R18, [R1+0x1070] ;  /* 0x0010700001127983 */ /* 0x000f280000100800 */
[----:B------:R-:W4:Y:S04]  /*3e9b0*/  LDL R19, [R1+0x106c] ;  /* 0x00106c0001137983 */ /* 0x000f280000100800 */
[----:B------:R0:W4:Y:S01]  /*3e9c0*/  @P1 LDG.E.U8 R9, desc[UR20][R10.64] ;  /* 0x000000140a091981 */ /* 0x000122000c1e1100 */
[----:B------:R-:W-:-:S03]  /*3e9d0*/  ISETP.GT.AND P1, PT, R7, 0x63, PT ;  /* 0x000000630700780c */ /* 0x000fc60003f24270 */
[----:B------:R-:W4:Y:S04]  /*3e9e0*/  LDL R27, [R1+0x1214] ;  /* 0x00121400011b7983 */ /* 0x000f280000100800 */
[----:B------:R-:W4:Y:S01]  /*3e9f0*/  LDL R26, [R1+0x1230] ;  /* 0x00123000011a7983 */ /* 0x000f220000100800 */
[----:B0-----:R-:W-:Y:S02]  /*3ea00*/  PRMT R10, RZ, 0x7610, R10 ;  /* 0x00007610ff0a7816 */ /* 0x001fe4000000000a */
[----:B------:R-:W-:-:S04]  /*3ea10*/  PRMT R11, RZ, 0x7610, R11 ;  /* 0x00007610ff0b7816 */ /* 0x000fc8000000000b */
[----:B------:R2:W4:Y:S02]  /*3ea20*/  @P2 LDG.E.U8 R10, desc[UR20][R12.64] ;  /* 0x000000140c0a2981 */ /* 0x000524000c1e1100 */
[----:B--2---:R-:W-:Y:S02]  /*3ea30*/  @P2 IMAD.MOV.U32 R13, RZ, RZ, R24 ;  /* 0x000000ffff0d2224 */ /* 0x004fe400078e0018 */
[----:B------:R-:W2:Y:S01]  /*3ea40*/  LDL R24, [R1+0x107c] ;  /* 0x00107c0001187983 */ /* 0x000ea20000100800 */
[----:B---3--:R-:W-:Y:S02]  /*3ea50*/  @P2 IMAD.MOV.U32 R12, RZ, RZ, R15 ;  /* 0x000000ffff0c2224 */ /* 0x008fe400078e000f */
[----:B------:R-:W-:-:S03]  /*3ea60*/  @P1 IMAD.MOV.U32 R15, RZ, RZ, R14 ;  /* 0x000000ffff0f1224 */ /* 0x000fc600078e000e */
[----:B------:R0:W3:Y:S01]  /*3ea70*/  @P2 LDG.E.U8 R11, desc[UR20][R12.64] ;  /* 0x000000140c0b2981 */ /* 0x0000e2000c1e1100 */
[----:B------:R-:W-:Y:S01]  /*3ea80*/  @P1 IMAD.MOV.U32 R14, RZ, RZ, R4 ;  /* 0x000000ffff0e1224 */ /* 0x000fe200078e0004 */
[----:B------:R-:W-:Y:S02]  /*3ea90*/  ISETP.GT.AND P2, PT, R7, 0x64, PT ;  /* 0x000000640700780c */ /* 0x000fe40003f44270 */
[----:B------:R-:W3:Y:S01]  /*3eaa0*/  LDL R4, [R1+0x1080] ;  /* 0x0010800001047983 */ /* 0x000ee20000100800 */
[----:B0-----:R-:W-:Y:S02]  /*3eab0*/  PRMT R12, RZ, 0x7610, R12 ;  /* 0x00007610ff0c7816 */ /* 0x001fe4000000000c */
[----:B------:R-:W-:-:S04]  /*3eac0*/  PRMT R13, RZ, 0x7610, R13 ;  /* 0x00007610ff0d7816 */ /* 0x000fc8000000000d */
[----:B------:R0:W3:Y:S02]  /*3ead0*/  @P1 LDG.E.U8 R12, desc[UR20][R14.64] ;  /* 0x000000140e0c1981 */ /* 0x0000e4000c1e1100 */
[----:B0-----:R-:W-:Y:S02]  /*3eae0*/  @P1 IMAD.MOV.U32 R14, RZ, RZ, R20 ;  /* 0x000000ffff0e1224 */ /* 0x001fe400078e0014 */
[----:B------:R-:W-:Y:S01]  /*3eaf0*/  @P1 IMAD.MOV.U32 R15, RZ, RZ, R21 ;  /* 0x000000ffff0f1224 */ /* 0x000fe200078e0015 */
[----:B------:R-:W3:Y:S04]  /*3eb00*/  LDL R20, [R1+0x122c] ;  /* 0x00122c0001147983 */ /* 0x000ee80000100800 */
[----:B------:R0:W3:Y:S04]  /*3eb10*/  @P1 LDG.E.U8 R13, desc[UR20][R14.64] ;  /* 0x000000140e0d1981 */ /* 0x0000e8000c1e1100 */
[----:B------:R-:W3:Y:S01]  /*3eb20*/  LDL R21, [R1+0x1228] ;  /* 0x0012280001157983 */ /* 0x000ee20000100800 */
[----:B0-----:R-:W-:-:S02]  /*3eb30*/  PRMT R14, RZ, 0x7610, R14 ;  /* 0x00007610ff0e7816 */ /* 0x001fc4000000000e */
[----:B------:R-:W-:-:S04]  /*3eb40*/  PRMT R15, RZ, 0x7610, R15 ;  /* 0x00007610ff0f7816 */ /* 0x000fc8000000000f */
[----:B----4-:R0:W4:Y:S02]  /*3eb50*/  @P2 LDG.E.U8 R14, desc[UR20][R16.64] ;  /* 0x00000014100e2981 */ /* 0x010124000c1e1100 */
[----:B0-----:R-:W-:Y:S02]  /*3eb60*/  @P2 IMAD.MOV.U32 R16, RZ, RZ, R22 ;  /* 0x000000ffff102224 */ /* 0x001fe400078e0016 */
[----:B------:R-:W-:Y:S01]  /*3eb70*/  @P2 IMAD.MOV.U32 R17, RZ, RZ, R23 ;  /* 0x000000ffff112224 */ /* 0x000fe200078e0017 */
[----:B------:R-:W-:Y:S01]  /*3eb80*/  ISETP.GT.AND P1, PT, R7, 0x66, PT ;  /* 0x000000660700780c */ /* 0x000fe20003f24270 */
[----:B------:R-:W4:Y:S04]  /*3eb90*/  LDL R23, [R1+0x109c] ;  /* 0x00109c0001177983 */ /* 0x000f280000100800 */
[----:B------:R0:W4:Y:S01]  /*3eba0*/  @P2 LDG.E.U8 R15, desc[UR20][R16.64] ;  /* 0x00000014100f2981 */ /* 0x000122000c1e1100 */
[----:B------:R-:W-:-:S03]  /*3ebb0*/  PRMT R29, RZ, 0x7610, R29 ;  /* 0x00007610ff1d7816 */ /* 0x000fc6000000001d */
[----:B------:R-:W4:Y:S01]  /*3ebc0*/  LDL R22, [R1+0x10a0] ;  /* 0x0010a00001167983 */ /* 0x000f220000100800 */
[----:B0-----:R-:W-:-:S06]  /*3ebd0*/  PRMT R16, RZ, 0x7610, R16 ;  /* 0x00007610ff107816 */ /* 0x001fcc0000000010 */
[----:B------:R0:W4:Y:S01]  /*3ebe0*/  @P3 LDG.E.U8 R16, desc[UR20][R18.64] ;  /* 0x0000001412103981 */ /* 0x000122000c1e1100 */
[----:B------:R-:W-:Y:S01]  /*3ebf0*/  PRMT R17, RZ, 0x7610, R17 ;  /* 0x00007610ff117816 */ /* 0x000fe20000000011 */
[----:B0-----:R-:W-:Y:S02]  /*3ec00*/  @P3 IMAD.MOV.U32 R18, RZ, RZ, R25 ;  /* 0x000000ffff123224 */ /* 0x001fe400078e0019 */
[----:B------:R-:W-:-:S05]  /*3ec10*/  @P3 IMAD.MOV.U32 R19, RZ, RZ, R28 ;  /* 0x000000ffff133224 */ /* 0x000fca00078e001c */
[----:B------:R2:W4:Y:S02]  /*3ec20*/  @P3 LDG.E.U8 R17, desc[UR20][R18.64] ;  /* 0x0000001412113981 */ /* 0x000524000c1e1100 */
[----:B--2---:R-:W-:Y:S02]  /*3ec30*/  @P1 IMAD.MOV.U32 R19, RZ, RZ, R24 ;  /* 0x000000ffff131224 */ /* 0x004fe400078e0018 */
[----:B---3--:R-:W-:-:S05]  /*3ec40*/  @P1 IMAD.MOV.U32 R18, RZ, RZ, R4 ;  /* 0x000000ffff121224 */ /* 0x008fca00078e0004 */
[----:B------:R0:W2:Y:S04]  /*3ec50*/  @P1 LDG.E.U8 R29, desc[UR20][R18.64] ;  /* 0x00000014121d1981 */ /* 0x0000a8000c1e1100 */
[----:B----4-:R-:W-:Y:S04]  /*3ec60*/  STL [R1+0x1814], R16 ;  /* 0x0018141001007387 */ /* 0x010fe80000100800 */
[----:B------:R-:W3:Y:S04]  /*3ec70*/  LDL R25, [R1+0x11dc] ;  /* 0x0011dc0001197983 */ /* 0x000ee80000100800 */
[----:B------:R-:W4:Y:S04]  /*3ec80*/  LDL R28, [R1+0x10a4] ;  /* 0x0010a400011c7983 */ /* 0x000f280000100800 */
[----:B------:R-:W4:Y:S04]  /*3ec90*/  LDL R24, [R1+0x10a8] ;  /* 0x0010a80001187983 */ /* 0x000f280000100800 */
[----:B------:R-:W4:Y:S01]  /*3eca0*/  LDL R4, [R1+0x10ac] ;  /* 0x0010ac0001047983 */ /* 0x000f220000100800 */
[----:B------:R-:W-:-:S02]  /*3ecb0*/  ISETP.GT.AND P2, PT, R7, 0x68, PT ;  /* 0x000000680700780c */ /* 0x000fc40003f44270 */
[----:B0-----:R-:W-:Y:S01]  /*3ecc0*/  PRMT R18, RZ, 0x7610, R18 ;  /* 0x00007610ff127816 */ /* 0x001fe20000000012 */
[----:B------:R-:W4:Y:S04]  /*3ecd0*/  LDL R31, [R1+0x10b0] ;  /* 0x0010b000011f7983 */ /* 0x000f280000100800 */
[----:B------:R-:W4:Y:S01]  /*3ece0*/  LDL R30, [R1+0x10b4] ;  /* 0x0010b400011e7983 */ /* 0x000f220000100800 */
[----:B------:R-:W-:Y:S02]  /*3ecf0*/  PRMT R19, RZ, 0x7610, R19 ;  /* 0x00007610ff137816 */ /* 0x000fe40000000013 */
[----:B------:R-:W-:Y:S01]  /*3ed00*/  ISETP.GT.AND P3, PT, R7, 0x69, PT ;  /* 0x000000690700780c */ /* 0x000fe20003f64270 */
[----:B------:R-:W4:Y:S04]  /*3ed10*/  LDL R33, [R1+0x10c0] ;  /* 0x0010c00001217983 */ /* 0x000f280000100800 */
[----:B------:R0:W4:Y:S04]  /*3ed20*/  @P2 LDG.E.U8 R18, desc[UR20][R20.64] ;  /* 0x0000001414122981 */ /* 0x000128000c1e1100 */
[----:B------:R-:W4:Y:S01]  /*3ed30*/  LDL R32, [R1+0x10c4] ;  /* 0x0010c40001207983 */ /* 0x000f220000100800 */
[----:B0-----:R-:W-:-:S02]  /*3ed40*/  @P2 IMAD.MOV.U32 R20, RZ, RZ, R26 ;  /* 0x000000ffff142224 */ /* 0x001fc400078e001a */
[----:B------:R-:W-:Y:S01]  /*3ed50*/  @P2 IMAD.MOV.U32 R21, RZ, RZ, R27 ;  /* 0x000000ffff152224 */ /* 0x000fe200078e001b */
[----:B------:R-:W4:Y:S04]  /*3ed60*/  LDL R26, [R1+0x10bc] ;  /* 0x0010bc00011a7983 */ /* 0x000f280000100800 */
[----:B------:R0:W4:Y:S01]  /*3ed70*/  @P2 LDG.E.U8 R19, desc[UR20][R20.64] ;  /* 0x0000001414132981 */ /* 0x000122000c1e1100 */
[----:B------:R-:W-:-:S03]  /*3ed80*/  ISETP.GT.AND P2, PT, R7, 0x6a, PT ;  /* 0x0000006a0700780c */ /* 0x000fc60003f44270 */
[----:B------:R-:W4:Y:S01]  /*3ed90*/  LDL R27, [R1+0x10b8] ;  /* 0x0010b800011b7983 */ /* 0x000f220000100800 */
[----:B0-----:R-:W-:-:S06]  /*3eda0*/  PRMT R20, RZ, 0x7610, R20 ;  /* 0x00007610ff147816 */ /* 0x001fcc0000000014 */
[----:B------:R3:W4:Y:S04]  /*3edb0*/  @P3 LDG.E.U8 R20, desc[UR20][R22.64] ;  /* 0x0000001416143981 */ /* 0x000728000c1e1100 */
[----:B--2---:R0:W-:Y:S01]  /*3edc0*/  STL [R1+0x234], R29 ;  /* 0x0002341d01007387 */ /* 0x0041e20000100800 */
[----:B------:R-:W-:-:S03]  /*3edd0*/  PRMT R21, RZ, 0x7610, R21 ;  /* 0x00007610ff157816 */ /* 0x000fc60000000015 */
[----:B------:R-:W2:Y:S04]  /*3ede0*/  LDL R34, [R1+0x10d0] ;  /* 0x0010d00001227983 */ /* 0x000ea80000100800 */
[----:B------:R-:W2:Y:S04]  /*3edf0*/  LDL R38, [R1+0x120c] ;  /* 0x00120c0001267983 */ /* 0x000ea80000100800 */
[----:B0-----:R-:W2:Y:S04]  /*3ee00*/  LDL R29, [R1+0x10c8] ;  /* 0x0010c800011d7983 */ /* 0x001ea80000100800 */
[----:B------:R-:W2:Y:S04]  /*3ee10*/  LDL R37, [R1+0x1210] ;  /* 0x0012100001257983 */ /* 0x000ea80000100800 */
[----:B------:R-:W2:Y:S01]  /*3ee20*/  LDL R36, [R1+0x11fc] ;  /* 0x0011fc0001247983 */ /* 0x000ea20000100800 */
[----:B------:R-:W-:-:S03]  /*3ee30*/  ISETP.GT.AND P5, PT, R7, 0x78, PT ;  /* 0x000000780700780c */ /* 0x000fc60003fa4270 */
[----:B------:R-:W2:Y:S04]  /*3ee40*/  LDL R35, [R1+0x10d8] ;  /* 0x0010d80001237983 */ /* 0x000ea80000100800 */
        /* <DEDUP_REMOVED lines=12> */
[----:B------:R-:W2:Y:S01]  /*3ef10*/  LDL R92, [R1+0x112c] ;  /* 0x00112c00015c7983 */ /* 0x000ea20000100800 */
[----:B---3--:R-:W-:-:S03]  /*3ef20*/  @P3 IMAD.MOV.U32 R22, RZ, RZ, R25 ;  /* 0x000000ffff163224 */ /* 0x008fc600078e0019 */
[----:B------:R-:W3:Y:S01]  /*3ef30*/  LDL R91, [R1+0x1134] ;  /* 0x00113400015b7983 */ /* 0x000ee20000100800 */
[----:B----4-:R-:W-:-:S03]  /*3ef40*/  @P3 IMAD.MOV.U32 R23, RZ, RZ, R28 ;  /* 0x000000ffff173224 */ /* 0x010fc600078e001c */
[----:B------:R-:W2:Y:S01]  /*3ef50*/  LDL R28, [R1+0x10cc] ;  /* 0x0010cc00011c7983 */ /* 0x000ea20000100800 */
[----:B------:R-:W-:-:S03]  /*3ef60*/  @P2 IMAD.MOV.U32 R25, RZ, RZ, R24 ;  /* 0x000000ffff192224 */ /* 0x000fc600078e0018 */
[----:B------:R0:W4:Y:S01]  /*3ef70*/  @P3 LDG.E.U8 R21, desc[UR20][R22.64] ;  /* 0x0000001416153981 */ /* 0x000122000c1e1100 */
[----:B------:R-:W-:-:S03]  /*3ef80*/  @P2 IMAD.MOV.U32 R24, RZ, RZ, R4 ;  /* 0x000000ffff182224 */ /* 0x000fc600078e0004 */
[----:B------:R-:W3:Y:S01]  /*3ef90*/  LDL R4, [R1+0x10d4] ;  /* 0x0010d40001047983 */ /* 0x000ee20000100800 */
[----:B0-----:R-:W-:Y:S02]  /*3efa0*/  PRMT R22, RZ, 0x7610, R22 ;  /* 0x00007610ff167816 */ /* 0x001fe40000000016 */
[C---:B------:R-:W-:Y:S02]  /*3efb0*/  ISETP.GT.AND P3, PT, R7.reuse, 0x6b, PT ;  /* 0x0000006b0700780c */ /* 0x040fe40003f64270 */
[----:B------:R-:W-:Y:S02]  /*3efc0*/  PRMT R23, RZ, 0x7610, R23 ;  /* 0x00007610ff177816 */ /* 0x000fe40000000017 */
[----:B------:R0:W4:Y:S02]  /*3efd0*/  @P2 LDG.E.U8 R22, desc[UR20][R24.64] ;  /* 0x0000001418162981 */ /* 0x000124000c1e1100 */
[----:B0-----:R-:W-:Y:S02]  /*3efe0*/  @P2 IMAD.MOV.U32 R24, RZ, RZ, R30 ;  /* 0x000000ffff182224 */ /* 0x001fe400078e001e */
[----:B------:R-:W-:Y:S01]  /*3eff0*/  @P2 IMAD.MOV.U32 R25, RZ, RZ, R31 ;  /* 0x000000ffff192224 */ /* 0x000fe200078e001f */
[----:B------:R-:W4:Y:S04]  /*3f000*/  LDL R30, [R1+0x1218] ;  /* 0x00121800011e7983 */ /* 0x000f280000100800 */
[----:B------:R0:W4:Y:S01]  /*3f010*/  @P2 LDG.E.U8 R23, desc[UR20][R24.64] ;  /* 0x0000001418172981 */ /* 0x000122000c1e1100 */
[----:B------:R-:W-:-:S03]  /*3f020*/  ISETP.GT.AND P2, PT, R7, 0x6c, PT ;  /* 0x0000006c0700780c */ /* 0x000fc60003f44270 */
[----:B------:R-:W4:Y:S01]  /*3f030*/  LDL R31, [R1+0x1208] ;  /* 0x00120800011f7983 */ /* 0x000f220000100800 */
[----:B0-----:R-:W-:Y:S02]  /*3f040*/  PRMT R24, RZ, 0x7610, R24 ;  /* 0x00007610ff187816 */ /* 0x001fe40000000018 */
[----:B------:R-:W-:-:S04]  /*3f050*/  PRMT R25, RZ, 0x7610, R25 ;  /* 0x00007610ff197816 */ /* 0x000fc80000000019 */
[----:B------:R0:W4:Y:S02]  /*3f060*/  @P3 LDG.E.U8 R24, desc[UR20][R26.64] ;  /* 0x000000141a183981 */ /* 0x000124000c1e1100 */
[----:B0-----:R-:W-:Y:S02]  /*3f070*/  @P3 IMAD.MOV.U32 R26, RZ, RZ, R32 ;  /* 0x000000ffff1a3224 */ /* 0x001fe400078e0020 */
[----:B------:R-:W-:Y:S01]  /*3f080*/  @P3 IMAD.MOV.U32 R27, RZ, RZ, R33 ;  /* 0x000000ffff1b3224 */ /* 0x000fe200078e0021 */
[----:B------:R-:W4:Y:S04]  /*3f090*/  LDL R32, [R1+0x11f8] ;  /* 0x0011f80001207983 */ /* 0x000f280000100800 */
[----:B------:R0:W4:Y:S04]  /*3f0a0*/  @P3 LDG.E.U8 R25, desc[UR20][R26.64] ;  /* 0x000000141a193981 */ /* 0x000128000c1e1100 */
[----:B------:R-:W4:Y:S01]  /*3f0b0*/  LDL R33, [R1+0x11f4] ;  /* 0x0011f40001217983 */ /* 0x000f220000100800 */
[----:B0-----:R-:W-:-:S06]  /*3f0c0*/  PRMT R26, RZ, 0x7610, R26 ;  /* 0x00007610ff1a7816 */ /* 0x001fcc000000001a */
[----:B--2---:R3:W2:Y:S02]  /*3f0d0*/  @P2 LDG.E.U8 R26, desc[UR20][R28.64] ;  /* 0x000000141c1a2981 */ /* 0x0046a4000c1e1100 */
[----:B---3--:R-:W-:Y:S02]  /*3f0e0*/  @P2 IMAD.MOV.U32 R28, RZ, RZ, R4 ;  /* 0x000000ffff1c2224 */ /* 0x008fe400078e0004 */
[----:B------:R-:W3:Y:S01]  /*3f0f0*/  LDL R4, [R1+0x1200] ;  /* 0x0012000001047983 */ /* 0x000ee20000100800 */
[----:B------:R-:W-:Y:S01]  /*3f100*/  ISETP.GT.AND P3, PT, R7, 0x70, PT ;  /* 0x000000700700780c */ /* 0x000fe20003f64270 */
[----:B------:R-:W-:Y:S01]  /*3f110*/  @P2 IMAD.MOV.U32 R29, RZ, RZ, R34 ;  /* 0x000000ffff1d2224 */ /* 0x000fe200078e0022 */
[----:B------:R-:W-:Y:S01]  /*3f120*/  PRMT R27, RZ, 0x7610, R27 ;  /* 0x00007610ff1b7816 */ /* 0x000fe2000000001b */
[----:B------:R-:W2:Y:S05]  /*3f130*/  LDL R34, [R1+0x10dc] ;  /* 0x0010dc0001227983 */ /* 0x000eaa0000100800 */
[----:B------:R0:W2:Y:S02]  /*3f140*/  @P2 LDG.E.U8 R27, desc[UR20][R28.64] ;  /* 0x000000141c1b2981 */ /* 0x0000a4000c1e1100 */
[----:B0-----:R-:W-:-:S02]  /*3f150*/  PRMT R28, RZ, 0x7610, R28 ;  /* 0x00007610ff1c7816 */ /* 0x001fc4000000001c */
[----:B------:R-:W-:-:S04]  /*3f160*/  PRMT R29, RZ, 0x7610, R29 ;  /* 0x00007610ff1d7816 */ /* 0x000fc8000000001d */
[----:B----4-:R0:W4:Y:S02]  /*3f170*/  @P3 LDG.E.U8 R28, desc[UR20][R30.64] ;  /* 0x000000141e1c3981 */ /* 0x010124000c1e1100 */
[----:B0-----:R-:W-:Y:S02]  /*3f180*/  @P3 IMAD.MOV.U32 R30, RZ, RZ, R37 ;  /* 0x000000ffff1e3224 */ /* 0x001fe400078e0025 */
[----:B------:R-:W-:Y:S01]  /*3f190*/  @P3 IMAD.MOV.U32 R31, RZ, RZ, R38 ;  /* 0x000000ffff1f3224 */ /* 0x000fe200078e0026 */
[----:B------:R-:W4:Y:S04]  /*3f1a0*/  LDL R37, [R1+0x1108] ;  /* 0x0011080001257983 */ /* 0x000f280000100800 */
[----:B------:R-:W4:Y:S04]  /*3f1b0*/  LDL R38, [R1+0x11e4] ;  /* 0x0011e40001267983 */ /* 0x000f280000100800 */
[----:B------:R0:W4:Y:S02]  /*3f1c0*/  @P3 LDG.E.U8 R29, desc[UR20][R30.64] ;  /* 0x000000141e1d3981 */ /* 0x000124000c1e1100 */
[----:B0-----:R-:W-:-:S06]  /*3f1d0*/  PRMT R30, RZ, 0x7610, R30 ;  /* 0x00007610ff1e7816 */ /* 0x001fcc000000001e */
[----:B------:R0:W4:Y:S02]  /*3f1e0*/  @P5 LDG.E.U8 R30, desc[UR20][R32.64] ;  /* 0x00000014201e5981 */ /* 0x000124000c1e1100 */
[----:B0-----:R-:W-:Y:S02]  /*3f1f0*/  @P5 IMAD.MOV.U32 R33, RZ, RZ, R36 ;  /* 0x000000ffff215224 */ /* 0x001fe400078e0024 */
[----:B------:R-:W4:Y:S01]  /*3f200*/  LDL R36, [R1+0x11e8] ;  /* 0x0011e80001247983 */ /* 0x000f220000100800 */
[----:B---3--:R-:W-:-:S03]  /*3f210*/  @P5 IMAD.MOV.U32 R32, RZ, RZ, R4 ;  /* 0x000000ffff205224 */ /* 0x008fc600078e0004 */
[----:B------:R-:W3:Y:S01]  /*3f220*/  LDL R4, [R1+0x1170] ;  /* 0x0011700001047983 */ /* 0x000ee20000100800 */
[C---:B------:R-:W-:Y:S02]  /*3f230*/  ISETP.GT.AND P2, PT, R7.reuse, 0x6d, PT ;  /* 0x0000006d0700780c */ /* 0x040fe40003f44270 */
[----:B------:R-:W-:Y:S02]  /*3f240*/  PRMT R31, RZ, 0x7610, R31 ;  /* 0x00007610ff1f7816 */ /* 0x000fe4000000001f */
[----:B------:R-:W-:-:S04]  /*3f250*/  ISETP.GT.AND P3, PT, R7, 0x71, PT ;  /* 0x000000710700780c */ /* 0x000fc80003f64270 */
[----:B------:R0:W3:Y:S01]  /*3f260*/  @P5 LDG.E.U8 R31, desc[UR20][R32.64] ;  /* 0x00000014201f5981 */ /* 0x0000e2000c1e1100 */
[----:B------:R-:W-:Y:S02]  /*3f270*/  ISETP.GT.AND P5, PT, R7, 0x79, PT ;  /* 0x000000790700780c */ /* 0x000fe40003fa4270 */
[----:B0-----:R-:W-:Y:S02]  /*3f280*/  PRMT R32, RZ, 0x7610, R32 ;  /* 0x00007610ff207816 */ /* 0x001fe40000000020 */
[----:B------:R-:W-:-:S04]  /*3f290*/  PRMT R33, RZ, 0x7610, R33 ;  /* 0x00007610ff217816 */ /* 0x000fc80000000021 */
[----:B--2---:R0:W2:Y:S02]  /*3f2a0*/  @P2 LDG.E.U8 R32, desc[UR20][R34.64] ;  /* 0x0000001422202981 */ /* 0x0040a4000c1e1100 */
[----:B0-----:R-:W-:Y:S02]  /*3f2b0*/  @P3 IMAD.MOV.U32 R35, RZ, RZ, R39 ;  /* 0x000000ffff233224 */ /* 0x001fe400078e0027 */
[----:B------:R-:W2:Y:S01]  /*3f2c0*/  LDL R39, [R1+0x1174] ;  /* 0x0011740001277983 */ /* 0x000ea20000100800 */
[----:B----4-:R-:W-:-:S03]  /*3f2d0*/  @P3 IMAD.MOV.U32 R34, RZ, RZ, R38 ;  /* 0x000000ffff223224 */ /* 0x010fc600078e0026 */
[----:B------:R-:W2:Y:S04]  /*3f2e0*/  LDL R38, [R1+0x1178] ;  /* 0x0011780001267983 */ /* 0x000ea80000100800 */
[----:B------:R0:W4:Y:S02]  /*3f2f0*/  @P3 LDG.E.U8 R33, desc[UR20][R34.64] ;  /* 0x0000001422213981 */ /* 0x000124000c1e1100 */
[----:B0-----:R-:W-:-:S06]  /*3f300*/  PRMT R34, RZ, 0x7610, R34 ;  /* 0x00007610ff227816 */ /* 0x001fcc0000000022 */
[----:B------:R0:W4:Y:S02]  /*3f310*/  @P3 LDG.E.U8 R34, desc[UR20][R36.64] ;  /* 0x0000001424223981 */ /* 0x000124000c1e1100 */
[----:B0-----:R-:W-:Y:S02]  /*3f320*/  @P5 IMAD.MOV.U32 R37, RZ, RZ, R40 ;  /* 0x000000ffff255224 */ /* 0x001fe400078e0028 */
[----:B------:R-:W4:Y:S01]  /*3f330*/  LDL R40, [R1+0x1118] ;  /* 0x0011180001287983 */ /* 0x000f220000100800 */
[----:B---3--:R-:W-:-:S03]  /*3f340*/  @P5 IMAD.MOV.U32 R36, RZ, RZ, R4 ;  /* 0x000000ffff245224 */ /* 0x008fc600078e0004 */
[----:B------:R-:W3:Y:S01]  /*3f350*/  LDL R4, [R1+0x1180] ;  /* 0x0011800001047983 */ /* 0x000ee20000100800 */
[----:B------:R-:W-:Y:S02]  /*3f360*/  PRMT R35, RZ, 0x7610, R35 ;  /* 0x00007610ff237816 */ /* 0x000fe40000000023 */
[----:B------:R-:W-:-:S04]  /*3f370*/  ISETP.GT.AND P3, PT, R7, 0x72, PT ;  /* 0x000000720700780c */ /* 0x000fc80003f64270 */
[----:B------:R0:W3:Y:S02]  /*3f380*/  @P5 LDG.E.U8 R35, desc[UR20][R36.64] ;  /* 0x0000001424235981 */ /* 0x0000e4000c1e1100 */
[----:B0-----:R-:W-:Y:S02]  /*3f390*/  PRMT R36, RZ, 0x7610, R36 ;  /* 0x00007610ff247816 */ /* 0x001fe40000000024 */
[----:B------:R-:W-:-:S04]  /*3f3a0*/  PRMT R37, RZ, 0x7610, R37 ;  /* 0x00007610ff257816 */ /* 0x000fc80000000025 */
[----:B--2---:R0:W2:Y:S01]  /*3f3b0*/  @P5 LDG.E.U8 R36, desc[UR20][R38.64] ;  /* 0x0000001426245981 */ /* 0x0040a2000c1e1100 */
[----:B------:R-:W-:Y:S01]  /*3f3c0*/  ISETP.GT.AND P5, PT, R7, 0x7a, PT ;  /* 0x0000007a0700780c */ /* 0x000fe20003fa4270 */
[----:B0-----:R-:W-:Y:S02]  /*3f3d0*/  @P3 IMAD.MOV.U32 R38, RZ, RZ, R42 ;  /* 0x000000ffff263224 */ /* 0x001fe400078e002a */
[----:B------:R-:W-:Y:S01]  /*3f3e0*/  @P3 IMAD.MOV.U32 R39, RZ, RZ, R43 ;  /* 0x000000ffff273224 */ /* 0x000fe200078e002b */
[----:B------:R-:W2:Y:S04]  /*3f3f0*/  LDL R42, [R1+0x1188] ;  /* 0x00118800012a7983 */ /* 0x000ea80000100800 */
[----:B------:R-:W2:Y:S04]  /*3f400*/  LDL R43, [R1+0x1184] ;  /* 0x00118400012b7983 */ /* 0x000ea80000100800 */
[----:B------:R0:W2:Y:S02]  /*3f410*/  @P3 LDG.E.U8 R37, desc[UR20][R38.64] ;  /* 0x0000001426253981 */ /* 0x0000a4000c1e1100 */
[----:B0-----:R-:W-:-:S06]  /*3f420*/  PRMT R38, RZ, 0x7610, R38 ;  /* 0x00007610ff267816 */ /* 0x001fcc0000000026 */
[----:B----4-:R0:W4:Y:S02]  /*3f430*/  @P3 LDG.E.U8 R38, desc[UR20][R40.64] ;  /* 0x0000001428263981 */ /* 0x010124000c1e1100 */
[----:B0-----:R-:W-:Y:S02]  /*3f440*/  @P5 IMAD.MOV.U32 R41, RZ, RZ, R46 ;  /* 0x000000ffff295224 */ /* 0x001fe400078e002e */
[----:B------:R-:W4:Y:S01]  /*3f450*/  LDL R46, [R1+0x1198] ;  /* 0x00119800012e7983 */ /* 0x000f220000100800 */
[----:B---3--:R-:W-:-:S03]  /*3f460*/  @P5 IMAD.MOV.U32 R40, RZ, RZ, R4 ;  /* 0x000000ffff285224 */ /* 0x008fc600078e0004 */
[----:B------:R-:W3:Y:S01]  /*3f470*/  LDL R4, [R1+0x1190] ;  /* 0x0011900001047983 */ /* 0x000ee20000100800 */
[----:B------:R-:W-:Y:S02]  /*3f480*/  PRMT R39, RZ, 0x7610, R39 ;  /* 0x00007610ff277816 */ /* 0x000fe40000000027 */
[----:B------:R-:W-:-:S04]  /*3f490*/  ISETP.GT.AND P3, PT, R7, 0x73, PT ;  /* 0x000000730700780c */ /* 0x000fc80003f64270 */
[----:B------:R0:W4:Y:S02]  /*3f4a0*/  @P5 LDG.E.U8 R39, desc[UR20][R40.64] ;  /* 0x0000001428275981 */ /* 0x000124000c1e1100 */
[----:B0-----:R-:W-:Y:S02]  /*3f4b0*/  PRMT R40, RZ, 0x7610, R40 ;  /* 0x00007610ff287816 */ /* 0x001fe40000000028 */
[----:B------:R-:W-:-:S04]  /*3f4c0*/  PRMT R41, RZ, 0x7610, R41 ;  /* 0x00007610ff297816 */ /* 0x000fc80000000029 */
[----:B--2---:R0:W2:Y:S01]  /*3f4d0*/  @P5 LDG.E.U8 R40, desc[UR20][R42.64] ;  /* 0x000000142a285981 */ /* 0x0040a2000c1e1100 */
[----:B------:R-:W-:Y:S01]  /*3f4e0*/  ISETP.GT.AND P5, PT, R7, 0x7b, PT ;  /* 0x0000007b0700780c */ /* 0x000fe20003fa4270 */
[----:B0-----:R-:W-:Y:S02]  /*3f4f0*/  @P3 IMAD.MOV.U32 R42, RZ, RZ, R85 ;  /* 0x000000ffff2a3224 */ /* 0x001fe400078e0055 */
[----:B------:R-:W-:Y:S01]  /*3f500*/  @P3 IMAD.MOV.U32 R43, RZ, RZ, R87 ;  /* 0x000000ffff2b3224 */ /* 0x000fe200078e0057 */
[----:B------:R-:W2:Y:S04]  /*3f510*/  LDL R85, [R1+0x1130] ;  /* 0x0011300001557983 */ /* 0x000ea80000100800 */
[----:B------:R0:W2:Y:S04]  /*3f520*/  @P3 LDG.E.U8 R41, desc[UR20][R42.64] ;  /* 0x000000142a293981 */ /* 0x0000a8000c1e1100 */
[----:B------:R-:W2:Y:S01]  /*3f530*/  LDL R87, [R1+0x119c] ;  /* 0x00119c0001577983 */ /* 0x000ea20000100800 */
[----:B0-----:R-:W-:-:S02]  /*3f540*/  PRMT R42, RZ, 0x7610, R42 ;  /* 0x00007610ff2a7816 */ /* 0x001fc4000000002a */
[----:B------:R-:W-:-:S04]  /*3f550*/  PRMT R43, RZ, 0x7610, R43 ;  /* 0x00007610ff2b7816 */ /* 0x000fc8000000002b */
[----:B------:R0:W2:Y:S02]  /*3f560*/  @P3 LDG.E.U8 R42, desc[UR20][R44.64] ;  /* 0x000000142c2a3981 */ /* 0x0000a4000c1e1100 */
[----:B0-----:R-:W-:Y:S02]  /*3f570*/  @P5 IMAD.MOV.U32 R45, RZ, RZ, R71 ;  /* 0x000000ffff2d5224 */ /* 0x001fe400078e0047 */
[----:B------:R-:W2:Y:S01]  /*3f580*/  LDL R71, [R1+0x1138] ;  /* 0x0011380001477983 */ /* 0x000ea20000100800 */
[----:B---3--:R-:W-:-:S03]  /*3f590*/  @P5 IMAD.MOV.U32 R44, RZ, RZ, R4 ;  /* 0x000000ffff2c5224 */ /* 0x008fc600078e0004 */
[----:B------:R-:W3:Y:S04]  /*3f5a0*/  LDL R4, [R1+0x11a0] ;  /* 0x0011a00001047983 */ /* 0x000ee80000100800 */
[----:B------:R0:W2:Y:S02]  /*3f5b0*/  @P5 LDG.E.U8 R43, desc[UR20][R44.64] ;  /* 0x000000142c2b5981 */ /* 0x0000a4000c1e1100 */
[----:B0-----:R-:W-:-:S06]  /*3f5c0*/  PRMT R44, RZ, 0x7610, R44 ;  /* 0x00007610ff2c7816 */ /* 0x001fcc000000002c */
[----:B----4-:R0:W4:Y:S04]  /*3f5d0*/  @P5 LDG.E.U8 R44, desc[UR20][R46.64] ;  /* 0x000000142e2c5981 */ /* 0x010128000c1e1100 */
[----:B------:R-:W0:Y:S04]  /*3f5e0*/  LDL R46, [R1+0x10e0] ;  /* 0x0010e000012e7983 */ /* 0x000e280000100800 */
[----:B------:R-:W0:Y:S01]  /*3f5f0*/  LDL R47, [R1+0x10e4] ;  /* 0x0010e400012f7983 */ /* 0x000e220000100800 */
[----:B------:R-:W-:Y:S02]  /*3f600*/  ISETP.GT.AND P3, PT, R7, 0x74, PT ;  /* 0x000000740700780c */ /* 0x000fe40003f64270 */
[----:B------:R-:W-:-:S02]  /*3f610*/  PRMT R45, RZ, 0x7610, R45 ;  /* 0x00007610ff2d7816 */ /* 0x000fc4000000002d */
[----:B------:R-:W-:Y:S02]  /*3f620*/  PRMT R49, RZ, 0x7610, R49 ;  /* 0x00007610ff317816 */ /* 0x000fe40000000031 */
[----:B------:R-:W-:Y:S02]  /*3f630*/  ISETP.GT.AND P5, PT, R7, 0x7c, PT ;  /* 0x0000007c0700780c */ /* 0x000fe40003fa4270 */
[----:B------:R-:W-:Y:S02]  /*3f640*/  PRMT R51, RZ, 0x7610, R51 ;  /* 0x00007610ff337816 */ /* 0x000fe40000000033 */
[----:B------:R-:W-:Y:S02]  /*3f650*/  PRMT R53, RZ, 0x7610, R53 ;  /* 0x00007610ff357816 */ /* 0x000fe40000000035 */
[----:B0-----:R-:W-:-:S04]  /*3f660*/  @P2 LOP3.LUT R47, R47, R46, RZ, 0x3c, !PT ;  /* 0x0000002e2f2f2212 */ /* 0x001fc800078e3cff */
[----:B------:R-:W-:-:S04]  /*3f670*/  @P2 LOP3.LUT R46, R47, R46, RZ, 0x3c, !PT ;  /* 0x0000002e2f2e2212 */ /* 0x000fc800078e3cff */
[----:B------:R-:W-:-:S05]  /*3f680*/  @P2 LOP3.LUT R47, R47, R46, RZ, 0x3c, !PT ;  /* 0x0000002e2f2f2212 */ /* 0x000fca00078e3cff */
[----:B------:R2:W4:Y:S02]  /*3f690*/  @P2 LDG.E.U8 R45, desc[UR20][R46.64] ;  /* 0x000000142e2d2981 */ /* 0x000524000c1e1100 */
[----:B--2---:R-:W-:Y:S02]  /*3f6a0*/  @P3 IMAD.MOV.U32 R46, RZ, RZ, R85 ;  /* 0x000000ffff2e3224 */ /* 0x004fe400078e0055 */
[----:B------:R-:W-:Y:S01]  /*3f6b0*/  @P3 IMAD.MOV.U32 R47, RZ, RZ, R92 ;  /* 0x000000ffff2f3224 */ /* 0x000fe200078e005c */
[----:B------:R-:W-:Y:S01]  /*3f6c0*/  PRMT R55, RZ, 0x7610, R55 ;  /* 0x00007610ff377816 */ /* 0x000fe20000000037 */
[----:B------:R-:W2:Y:S04]  /*3f6d0*/  LDL R85, [R1+0x1140] ;  /* 0x0011400001557983 */ /* 0x000ea80000100800 */
[----:B------:R0:W2:Y:S01]  /*3f6e0*/  @P3 LDG.E.U8 R49, desc[UR20][R46.64] ;  /* 0x000000142e313981 */ /* 0x0000a2000c1e1100 */
[----:B------:R-:W-:-:S02]  /*3f6f0*/  ISETP.GT.AND P2, PT, R7, 0x75, PT ;  /* 0x000000750700780c */ /* 0x000fc40003f44270 */
[----:B------:R-:W-:Y:S01]  /*3f700*/  PRMT R57, RZ, 0x7610, R57 ;  /* 0x00007610ff397816 */ /* 0x000fe20000000039 */
[----:B------:R-:W2:Y:S01]  /*3f710*/  LDL R92, [R1+0x11ac] ;  /* 0x0011ac00015c7983 */ /* 0x000ea20000100800 */
[----:B0-----:R-:W-:Y:S02]  /*3f720*/  @P3 IMAD.MOV.U32 R46, RZ, RZ, R71 ;  /* 0x000000ffff2e3224 */ /* 0x001fe400078e0047 */
[----:B------:R-:W-:Y:S01]  /*3f730*/  @P3 IMAD.MOV.U32 R47, RZ, RZ, R91 ;  /* 0x000000ffff2f3224 */ /* 0x000fe200078e005b */
[----:B------:R-:W2:Y:S04]  /*3f740*/  LDL R71, [R1+0x1148] ;  /* 0x0011480001477983 */ /* 0x000ea80000100800 */
[----:B------:R3:W2:Y:S04]  /*3f750*/  @P3 LDG.E.U8 R51, desc[UR20][R46.64] ;  /* 0x000000142e333981 */ /* 0x0006a8000c1e1100 */
[----:B------:R-:W2:Y:S01]  /*3f760*/  LDL R91, [R1+0x11b0] ;  /* 0x0011b000015b7983 */ /* 0x000ea20000100800 */
[----:B---3--:R-:W-:-:S02]  /*3f770*/  @P5 IMAD.MOV.U32 R46, RZ, RZ, R4 ;  /* 0x000000ffff2e5224 */ /* 0x008fc400078e0004 */
[----:B------:R-:W-:Y:S01]  /*3f780*/  @P5 IMAD.MOV.U32 R47, RZ, RZ, R87 ;  /* 0x000000ffff2f5224 */ /* 0x000fe200078e0057 */
[----:B------:R-:W3:Y:S04]  /*3f790*/  LDL R4, [R1+0x11b8] ;  /* 0x0011b80001047983 */ /* 0x000ee80000100800 */
[----:B------:R0:W2:Y:S04]  /*3f7a0*/  @P5 LDG.E.U8 R53, desc[UR20][R46.64] ;  /* 0x000000142e355981 */ /* 0x0000a8000c1e1100 */
[----:B------:R-:W2:Y:S04]  /*3f7b0*/  LDL R87, [R1+0x11b4] ;  /* 0x0011b40001577983 */ /* 0x000ea80000100800 */
[----:B------:R-:W0:Y:S04]  /*3f7c0*/  LDL R46, [R1+0x11a4] ;  /* 0x0011a400012e7983 */ /* 0x000e280000100800 */
[----:B------:R-:W0:Y:S02]  /*3f7d0*/  LDL R47, [R1+0x11a8] ;  /* 0x0011a800012f7983 */ /* 0x000e240000100800 */
[----:B0-----:R-:W-:-:S04]  /*3f7e0*/  @P5 LOP3.LUT R47, R47, R46, RZ, 0x3c, !PT ;  /* 0x0000002e2f2f5212 */ /* 0x001fc800078e3cff */
[----:B------:R-:W-:-:S04]  /*3f7f0*/  @P5 LOP3.LUT R46, R47, R46, RZ, 0x3c, !PT ;  /* 0x0000002e2f2e5212 */ /* 0x000fc800078e3cff */
[----:B------:R-:W-:-:S05]  /*3f800*/  @P5 LOP3.LUT R47, R47, R46, RZ, 0x3c, !PT ;  /* 0x0000002e2f2f5212 */ /* 0x000fca00078e3cff */
[----:B------:R2:W3:Y:S04]  /*3f810*/  @P5 LDG.E.U8 R55, desc[UR20][R46.64] ;  /* 0x000000142e375981 */ /* 0x0004e8000c1e1100 */
[----:B------:R-:W3:Y:S01]  /*3f820*/  LDL R47, [R1+0x113c] ;  /* 0x00113c00012f7983 */ /* 0x000ee20000100800 */
[----:B--2---:R-:W-:Y:S01]  /*3f830*/  @P2 IMAD.MOV.U32 R46, RZ, RZ, R85 ;  /* 0x000000ffff2e2224 */ /* 0x004fe200078e0055 */
[----:B------:R-:W-:Y:S02]  /*3f840*/  ISETP.GT.AND P3, PT, R7, 0x7d, PT ;  /* 0x0000007d0700780c */ /* 0x000fe40003f64270 */
[----:B------:R-:W-:Y:S01]  /*3f850*/  PRMT R59, RZ, 0x7610, R59 ;  /* 0x00007610ff3b7816 */ /* 0x000fe2000000003b */
[----:B------:R-:W2:Y:S04]  /*3f860*/  LDL R85, [R1+0x1088] ;  /* 0x0010880001557983 */ /* 0x000ea80000100800 */
[----:B---3--:R0:W3:Y:S04]  /*3f870*/  @P2 LDG.E.U8 R57, desc[UR20][R46.64] ;  /* 0x000000142e392981 */ /* 0x0080e8000c1e1100 */
[----:B------:R-:W2:Y:S01]  /*3f880*/  LDL R47, [R1+0x1144] ;  /* 0x00114400012f7983 */ /* 0x000ea20000100800 */
[----:B0-----:R-:W-:Y:S01]  /*3f890*/  @P2 IMAD.MOV.U32 R46, RZ, RZ, R71 ;  /* 0x000000ffff2e2224 */ /* 0x001fe200078e0047 */
[----:B------:R-:W-:-:S02]  /*3f8a0*/  PRMT R61, RZ, 0x7610, R61 ;  /* 0x00007610ff3d7816 */ /* 0x000fc4000000003d */
[----:B------:R-:W-:Y:S01]  /*3f8b0*/  PRMT R63, RZ, 0x7610, R63 ;  /* 0x00007610ff3f7816 */ /* 0x000fe2000000003f */
[----:B------:R-:W3:Y:S04]  /*3f8c0*/  LDL R71, [R1+0x1090] ;  /* 0x0010900001477983 */ /* 0x000ee80000100800 */
[----:B--2---:R0:W2:Y:S02]  /*3f8d0*/  @P2 LDG.E.U8 R59, desc[UR20][R46.64] ;  /* 0x000000142e3b2981 */ /* 0x0040a4000c1e1100 */
[----:B0-----:R-:W-:Y:S02]  /*3f8e0*/  @P3 IMAD.MOV.U32 R46, RZ, RZ, R91 ;  /* 0x000000ffff2e3224 */ /* 0x001fe400078e005b */
        /* <DEDUP_REMOVED lines=11> */
[----:B------:R-:W2:Y:S04]  /*3f9a0*/  LDL R87, [R1+0x10e8] ;  /* 0x0010e80001577983 */ /* 0x000ea80000100800 */
[----:B------:R-:W2:Y:S01]  /*3f9b0*/  LDL R47, [R1+0x1084] ;  /* 0x00108400012f7983 */ /* 0x000ea20000100800 */
[----:B0-----:R-:W-:-:S03]  /*3f9c0*/  @P1 IMAD.MOV.U32 R46, RZ, RZ, R85 ;  /* 0x000000ffff2e1224 */ /* 0x001fc600078e0055 */
[----:B------:R-:W3:Y:S04]  /*3f9d0*/  LDL R85, [R1+0x10f0] ;  /* 0x0010f00001557983 */ /* 0x000ee80000100800 */
[----:B--2---:R3:W2:Y:S04]  /*3f9e0*/  @P1 LDG.E.U8 R84, desc[UR20][R46.64] ;  /* 0x000000142e541981 */ /* 0x0046a8000c1e1100 */
[----:B------:R-:W2:Y:S01]  /*3f9f0*/  LDL R47, [R1+0x108c] ;  /* 0x00108c00012f7983 */ /* 0x000ea20000100800 */
[----:B---3--:R-:W-:Y:S01]  /*3fa00*/  @P2 IMAD.MOV.U32 R46, RZ, RZ, R71 ;  /* 0x000000ffff2e2224 */ /* 0x008fe200078e0047 */
[----:B------:R-:W-:-:S04]  /*3fa10*/  ISETP.GT.AND P1, PT, R7, 0x6e, PT ;  /* 0x0000006e0700780c */ /* 0x000fc80003f24270 */
[----:B--2---:R0:W2:Y:S04]  /*3fa20*/  @P2 LDG.E.U8 R52, desc[UR20][R46.64] ;  /* 0x000000142e342981 */ /* 0x0040a8000c1e1100 */
[----:B------:R1:W-:Y:S01]  /*3fa30*/  STL [R1+0x210], R84 ;  /* 0x0002105401007387 */ /* 0x0003e20000100800 */
[----:B------:R-:W-:-:S03]  /*3fa40*/  PRMT R88, RZ, 0x7610, R88 ;  /* 0x00007610ff587816 */ /* 0x000fc60000000058 */
[----:B------:R-:W3:Y:S04]  /*3fa50*/  LDL R71, [R1+0x10f8] ;  /* 0x0010f80001477983 */ /* 0x000ee80000100800 */
[----:B-1----:R-:W3:Y:S01]  /*3fa60*/  LDL R84, [R1+0x10f4] ;  /* 0x0010f40001547983 */ /* 0x002ee20000100800 */
[----:B0-----:R-:W-:Y:S02]  /*3fa70*/  @P2 IMAD.MOV.U32 R46, RZ, RZ, R91 ;  /* 0x000000ffff2e2224 */ /* 0x001fe400078e005b */
[----:B------:R-:W-:Y:S01]  /*3fa80*/  @P2 IMAD.MOV.U32 R47, RZ, RZ, R92 ;  /* 0x000000ffff2f2224 */ /* 0x000fe200078e005c */
[----:B------:R-:W-:-:S04]  /*3fa90*/  PRMT R3, RZ, 0x7610, R3 ;  /* 0x00007610ff037816 */ /* 0x000fc80000000003 */
[----:B------:R0:W4:Y:S02]  /*3faa0*/  @P2 LDG.E.U8 R88, desc[UR20][R46.64] ;  /* 0x000000142e582981 */ /* 0x000124000c1e1100 */
[----:B0-----:R-:W-:Y:S02]  /*3fab0*/  @P1 IMAD.MOV.U32 R46, RZ, RZ, R4 ;  /* 0x000000ffff2e1224 */ /* 0x001fe400078e0004 */
[----:B------:R-:W-:-:S05]  /*3fac0*/  @P1 IMAD.MOV.U32 R47, RZ, RZ, R87 ;  /* 0x000000ffff2f1224 */ /* 0x000fca00078e0057 */
[----:B------:R0:W4:Y:S04]  /*3fad0*/  @P1 LDG.E.U8 R3, desc[UR20][R46.64] ;  /* 0x000000142e031981 */ /* 0x000128000c1e1100 */
[----:B--2---:R1:W-:Y:S01]  /*3fae0*/  STL [R1+0x204], R52 ;  /* 0x0002043401007387 */ /* 0x0043e20000100800 */
[----:B------:R-:W-:Y:S01]  /*3faf0*/  ISETP.GT.AND P2, PT, R7, 0x6f, PT ;  /* 0x0000006f0700780c */ /* 0x000fe20003f44270 */
[----:B0-----:R-:W-:Y:S01]  /*3fb00*/  @P1 IMAD.MOV.U32 R47, RZ, RZ, R85 ;  /* 0x000000ffff2f1224 */ /* 0x001fe200078e0055 */
[----:B------:R-:W-:Y:S01]  /*3fb10*/  PRMT R72, RZ, 0x7610, R72 ;  /* 0x00007610ff487816 */ /* 0x000fe20000000048 */
[----:B------:R-:W2:Y:S04]  /*3fb20*/  LDL R4, [R1+0x1100] ;  /* 0x0011000001047983 */ /* 0x000ea80000100800 */
[----:B-1----:R-:W2:Y:S01]  /*3fb30*/  LDL R52, [R1+0x10fc] ;  /* 0x0010fc0001347983 */ /* 0x002ea20000100800 */
[----:B---3--:R-:W-:Y:S01]  /*3fb40*/  @P1 IMAD.MOV.U32 R46, RZ, RZ, R84 ;  /* 0x000000ffff2e1224 */ /* 0x008fe200078e0054 */
[----:B------:R-:W-:-:S04]  /*3fb50*/  PRMT R54, RZ, 0x7610, R54 ;  /* 0x00007610ff367816 */ /* 0x000fc80000000036 */
[----:B------:R0:W3:Y:S02]  /*3fb60*/  @P1 LDG.E.U8 R72, desc[UR20][R46.64] ;  /* 0x000000142e481981 */ /* 0x0000e4000c1e1100 */
[----:B0-----:R-:W-:Y:S02]  /*3fb70*/  @P2 IMAD.MOV.U32 R47, RZ, RZ, R71 ;  /* 0x000000ffff2f2224 */ /* 0x001fe400078e0047 */
[----:B----4-:R0:W-:Y:S04]  /*3fb80*/  STL [R1+0x1ec], R3 ;  /* 0x0001ec0301007387 */ /* 0x0101e80000100800 */
[----:B0-----:R-:W4:Y:S01]  /*3fb90*/  LDL R3, [R1+0x1104] ;  /* 0x0011040001037983 */ /* 0x001f220000100800 */
[----:B--2---:R-:W-:-:S05]  /*3fba0*/  @P2 IMAD.MOV.U32 R46, RZ, RZ, R52 ;  /* 0x000000ffff2e2224 */ /* 0x004fca00078e0034 */
[----:B------:R4:W2:Y:S04]  /*3fbb0*/  @P2 LDG.E.U8 R54, desc[UR20][R46.64] ;  /* 0x000000142e362981 */ /* 0x0008a8000c1e1100 */
[----:B------:R0:W-:Y:S04]  /*3fbc0*/  STL [R1+0x1f8], R88 ;  /* 0x0001f85801007387 */ /* 0x0001e80000100800 */
[----:B------:R-:W2:Y:S04]  /*3fbd0*/  LDL R87, [R1+0x1150] ;  /* 0x0011500001577983 */ /* 0x000ea80000100800 */
[----:B------:R-:W2:Y:S04]  /*3fbe0*/  LDL R85, [R1+0x1154] ;  /* 0x0011540001557983 */ /* 0x000ea80000100800 */
[----:B0-----:R-:W2:Y:S04]  /*3fbf0*/  LDL R88, [R1+0x114c] ;  /* 0x00114c0001587983 */ /* 0x001ea80000100800 */
[----:B------:R-:W2:Y:S04]  /*3fc00*/  LDL R84, [R1+0x1158] ;  /* 0x0011580001547983 */ /* 0x000ea80000100800 */
[----:B---3--:R0:W-:Y:S04]  /*3fc10*/  STL [R1+0x1e0], R72 ;  /* 0x0001e04801007387 */ /* 0x0081e80000100800 */
[----:B------:R-:W3:Y:S04]  /*3fc20*/  LDL R71, [R1+0x1160] ;  /* 0x0011600001477983 */ /* 0x000ee80000100800 */
[----:B------:R-:W3:Y:S04]  /*3fc30*/  LDL R52, [R1+0x1168] ;  /* 0x0011680001347983 */ /* 0x000ee80000100800 */
[----:B0-----:R-:W3:Y:S01]  /*3fc40*/  LDL R72, [R1+0x115c] ;  /* 0x00115c0001487983 */ /* 0x001ee20000100800 */
[----:B----4-:R-:W-:-:S02]  /*3fc50*/  @P2 IMAD.MOV.U32 R46, RZ, RZ, R3 ;  /* 0x000000ffff2e2224 */ /* 0x010fc400078e0003 */
[----:B------:R-:W-:Y:S01]  /*3fc60*/  @P2 IMAD.MOV.U32 R47, RZ, RZ, R4 ;  /* 0x000000ffff2f2224 */ /* 0x000fe200078e0004 */
[----:B--2---:R0:W-:Y:S04]  /*3fc70*/  STL [R1+0x1dc], R54 ;  /* 0x0001dc3601007387 */ /* 0x0041e80000100800 */
[----:B------:R-:W2:Y:S04]  /*3fc80*/  LDL R4, [R1+0x11bc] ;  /* 0x0011bc0001047983 */ /* 0x000ea80000100800 */
[----:B------:R-:W4:Y:S04]  /*3fc90*/  LDL R3, [R1+0x11c0] ;  /* 0x0011c00001037983 */ /* 0x000f280000100800 */
[----:B0-----:R-:W2:Y:S01]  /*3fca0*/  LDL R54, [R1+0x1164] ;  /* 0x0011640001367983 */ /* 0x001ea20000100800 */
[----:B------:R-:W-:-:S02]  /*3fcb0*/  ISETP.GT.AND P1, PT, R7, 0x76, PT ;  /* 0x000000760700780c */ /* 0x000fc40003f24270 */
[----:B------:R-:W-:Y:S02]  /*3fcc0*/  PRMT R90, RZ, 0x7610, R90 ;  /* 0x00007610ff5a7816 */ /* 0x000fe4000000005a */
[----:B------:R-:W-:-:S04]  /*3fcd0*/  PRMT R86, RZ, 0x7610, R86 ;  /* 0x00007610ff567816 */ /* 0x000fc80000000056 */
[----:B------:R0:W4:Y:S01]  /*3fce0*/  @P2 LDG.E.U8 R90, desc[UR20][R46.64] ;  /* 0x000000142e5a2981 */ /* 0x000122000c1e1100 */
[----:B------:R-:W-:Y:S02]  /*3fcf0*/  ISETP.GT.AND P2, PT, R7, 0x77, PT ;  /* 0x000000770700780c */ /* 0x000fe40003f44270 */
[----:B------:R-:W-:Y:S02]  /*3fd00*/  PRMT R83, RZ, 0x7610, R83 ;  /* 0x00007610ff537816 */ /* 0x000fe40000000053 */
[----:B0-----:R-:W-:Y:S02]  /*3fd10*/  @P1 IMAD.MOV.U32 R46, RZ, RZ, R87 ;  /* 0x000000ffff2e1224 */ /* 0x001fe400078e0057 */
[----:B------:R-:W-:-:S05]  /*3fd20*/  @P1 IMAD.MOV.U32 R47, RZ, RZ, R88 ;  /* 0x000000ffff2f1224 */ /* 0x000fca00078e0058 */
[----:B------:R0:W4:Y:S01]  /*3fd30*/  @P1 LDG.E.U8 R86, desc[UR20][R46.64] ;  /* 0x000000142e561981 */ /* 0x000122000c1e1100 */
[----:B------:R-:W-:Y:S01]  /*3fd40*/  PRMT R64, RZ, 0x7610, R64 ;  /* 0x00007610ff407816 */ /* 0x000fe20000000040 */
[----:B0-----:R-:W-:Y:S02]  /*3fd50*/  @P1 IMAD.MOV.U32 R46, RZ, RZ, R84 ;  /* 0x000000ffff2e1224 */ /* 0x001fe400078e0054 */
[----:B------:R-:W-:-:S05]  /*3fd60*/  @P1 IMAD.MOV.U32 R47, RZ, RZ, R85 ;  /* 0x000000ffff2f1224 */ /* 0x000fca00078e0055 */
[----:B------:R3:W4:Y:S01]  /*3fd70*/  @P1 LDG.E.U8 R83, desc[UR20][R46.64] ;  /* 0x000000142e531981 */ /* 0x000722000c1e1100 */
[----:B------:R-:W-:Y:S02]  /*3fd80*/  ISETP.GT.AND P1, PT, R7, 0x7e, PT ;  /* 0x0000007e0700780c */ /* 0x000fe40003f24270 */
[----:B------:R-:W-:Y:S01]  /*3fd90*/  PRMT R6, RZ, 0x7610, R6 ;  /* 0x00007610ff067816 */ /* 0x000fe20000000006 */
[----:B---3--:R-:W-:Y:S02]  /*3fda0*/  @P2 IMAD.MOV.U32 R46, RZ, RZ, R71 ;  /* 0x000000ffff2e2224 */ /* 0x008fe400078e0047 */
[----:B------:R-:W-:-:S05]  /*3fdb0*/  @P2 IMAD.MOV.U32 R47, RZ, RZ, R72 ;  /* 0x000000ffff2f2224 */ /* 0x000fca00078e0048 */
[----:B------:R0:W3:Y:S01]  /*3fdc0*/  @P2 LDG.E.U8 R64, desc[UR20][R46.64] ;  /* 0x000000142e402981 */ /* 0x0000e2000c1e1100 */
[----:B------:R-:W-:Y:S01]  /*3fdd0*/  PRMT R2, RZ, 0x7610, R2 ;  /* 0x00007610ff027816 */ /* 0x000fe20000000002 */
[----:B0-----:R-:W-:Y:S02]  /*3fde0*/  @P2 IMAD.MOV.U32 R46, RZ, RZ, R52 ;  /* 0x000000ffff2e2224 */ /* 0x001fe400078e0034 */
[----:B--2---:R-:W-:-:S05]  /*3fdf0*/  @P2 IMAD.MOV.U32 R47, RZ, RZ, R54 ;  /* 0x000000ffff2f2224 */ /* 0x004fca00078e0036 */
[----:B------:R4:W2:Y:S02]  /*3fe00*/  @P2 LDG.E.U8 R6, desc[UR20][R46.64] ;  /* 0x000000142e062981 */ /* 0x0008a4000c1e1100 */
[----:B----4-:R-:W-:Y:S02]  /*3fe10*/  @P1 IMAD.MOV.U32 R46, RZ, RZ, R3 ;  /* 0x000000ffff2e1224 */ /* 0x010fe400078e0003 */
[----:B------:R-:W-:-:S05]  /*3fe20*/  @P1 IMAD.MOV.U32 R47, RZ, RZ, R4 ;  /* 0x000000ffff2f1224 */ /* 0x000fca00078e0004 */
[----:B------:R0:W4:Y:S04]  /*3fe30*/  @P1 LDG.E.U8 R2, desc[UR20][R46.64] ;  /* 0x000000142e021981 */ /* 0x000128000c1e1100 */
[----:B------:R-:W0:Y:S04]  /*3fe40*/  LDL R46, [R1+0x11c4] ;  /* 0x0011c400012e7983 */ /* 0x000e280000100800 */
[----:B------:R-:W0:Y:S01]  /*3fe50*/  LDL R47, [R1+0x11c8] ;  /* 0x0011c800012f7983 */ /* 0x000e220000100800 */
[----:B------:R-:W-:-:S03]  /*3fe60*/  PRMT R5, RZ, 0x7610, R5 ;  /* 0x00007610ff057816 */ /* 0x000fc60000000005 */
[----:B------:R-:W2:Y:S04]  /*3fe70*/  LDL.LU R52, [R1+0x230] ;  /* 0x0002300001347983 */ /* 0x000ea80000300800 */
[----:B------:R-:W2:Y:S04]  /*3fe80*/  LDL.LU R54, [R1+0x22c] ;  /* 0x00022c0001367983 */ /* 0x000ea80000300800 */
[----:B------:R-:W2:Y:S04]  /*3fe90*/  LDL.LU R71, [R1+0x1e8] ;  /* 0x0001e80001477983 */ /* 0x000ea80000300800 */
[----:B------:R-:W2:Y:S01]  /*3fea0*/  LDL.LU R72, [R1+0x1e4] ;  /* 0x0001e40001487983 */ /* 0x000ea20000300800 */
[----:B0-----:R-:W-:-:S04]  /*3feb0*/  @P1 LOP3.LUT R47, R47, R46, RZ, 0x3c, !PT ;  /* 0x0000002e2f2f1212 */ /* 0x001fc800078e3cff */
[----:B------:R-:W-:-:S04]  /*3fec0*/  @P1 LOP3.LUT R46, R47, R46, RZ, 0x3c, !PT ;  /* 0x0000002e2f2e1212 */ /* 0x000fc800078e3cff */
[----:B------:R-:W-:-:S05]  /*3fed0*/  @P1 LOP3.LUT R47, R47, R46, RZ, 0x3c, !PT ;  /* 0x0000002e2f2f1212 */ /* 0x000fca00078e3cff */
[----:B------:R-:W4:Y:S04]  /*3fee0*/  @P1 LDG.E.U8 R5, desc[UR20][R46.64] ;  /* 0x000000142e051981 */ /* 0x000f28000c1e1100 */
[----:B------:R0:W-:Y:S04]  /*3fef0*/  STL [R1+0x1b8], R83 ;  /* 0x0001b85301007387 */ /* 0x0001e80000100800 */
[----:B0-----:R-:W4:Y:S04]  /*3ff00*/  LDL.LU R83, [R1+0x180] ;  /* 0x0001800001537983 */ /* 0x001f280000300800 */
[----:B------:R-:W4:Y:S04]  /*3ff10*/  LDL.LU R84, [R1+0x17c] ;  /* 0x00017c0001547983 */ /* 0x000f280000300800 */
[----:B------:R-:W4:Y:S04]  /*3ff20*/  LDL.LU R85, [R1+0x144] ;  /* 0x0001440001557983 */ /* 0x000f280000300800 */
        /* <DEDUP_REMOVED lines=8> */
[----:B---3--:R0:W-:Y:S04]  /*3ffb0*/  STL [R1+0x1ac], R64 ;  /* 0x0001ac4001007387 */ /* 0x0081e80000100800 */
[----:B0-----:R-:W3:Y:S04]  /*3ffc0*/  LDL.LU R64, [R1+0x94] ;  /* 0x0000940001407983 */ /* 0x001ee80000300800 */
[----:B------:R-:W3:Y:S04]  /*3ffd0*/  LDL.LU R3, [R1+0x60] ;  /* 0x0000600001037983 */ /* 0x000ee80000300800 */
[----:B--2---:R0:W-:Y:S04]  /*3ffe0*/  STL [R1+0x1a0], R6 ;  /* 0x0001a00601007387 */ /* 0x0041e80000100800 */
[----:B0-----:R-:W2:Y:S04]  /*3fff0*/  LDL.LU R6, [R1+0x5c] ;  /* 0x00005c0001067983 */ /* 0x001ea80000300800 */
[----:B----4-:R0:W-:Y:S04]  /*40000*/  STL [R1+0x194], R2 ;  /* 0x0001940201007387 */ /* 0x0101e80000100800 */
[----:B0-----:R-:W4:Y:S04]  /*40010*/  LDL.LU R2, [R1+0x30] ;  /* 0x0000300001027983 */ /* 0x001f280000300800 */
[----:B------:R-:W2:Y:S04]  /*40020*/  LDL.LU R4, [R1+0x2c] ;  /* 0x00002c0001047983 */ /* 0x000ea80000300800 */
[----:B------:R0:W-:Y:S04]  /*40030*/  STL [R1+0x188], R5 ;  /* 0x0001880501007387 */ /* 0x0001e80000100800 */
[----:B0-----:R-:W2:Y:S04]  /*40040*/  LDL.LU R5, [R1+0x1850] ;  /* 0x0018500001057983 */ /* 0x001ea80000300800 */
[----:B------:R-:W3:Y:S04]  /*40050*/  LDL R46, [R1+0x11cc] ;  /* 0x0011cc00012e7983 */ /* 0x000ee80000100800 */
[----:B------:R-:W3:Y:S01]  /*40060*/  LDL R47, [R1+0x11d0] ;  /* 0x0011d000012f7983 */ /* 0x000ee20000100800 */
[----:B------:R-:W-:-:S02]  /*40070*/  ISETP.GT.AND P2, PT, R7, 0x7f, PT ;  /* 0x0000007f0700780c */ /* 0x000fc40003f44270 */
[----:B--2---:R-:W-:-:S11]  /*40080*/  PRMT R5, RZ, 0x7610, R5 ;  /* 0x00007610ff057816 */ /* 0x004fd60000000005 */
[----:B---3--:R-:W-:-:S04]  /*40090*/  @P2 LOP3.LUT R47, R47, R46, RZ, 0x3c, !PT ;  /* 0x0000002e2f2f2212 */ /* 0x008fc800078e3cff */
[----:B------:R-:W-:-:S04]  /*400a0*/  @P2 LOP3.LUT R46, R47, R46, RZ, 0x3c, !PT ;  /* 0x0000002e2f2e2212 */ /* 0x000fc800078e3cff */
[----:B------:R-:W-:-:S05]  /*400b0*/  @P2 LOP3.LUT R47, R47, R46, RZ, 0x3c, !PT ;  /* 0x0000002e2f2f2212 */ /* 0x000fca00078e3cff */
[----:B------:R-:W2:Y:S04]  /*400c0*/  @P2 LDG.E.U8 R5, desc[UR20][R46.64] ;  /* 0x000000142e052981 */ /* 0x000ea8000c1e1100 */
[----:B------:R-:W3:Y:S04]  /*400d0*/  LDL R46, [R1+0x11d4] ;  /* 0x0011d400012e7983 */ /* 0x000ee80000100800 */
[----:B------:R-:W3:Y:S01]  /*400e0*/  LDL R47, [R1+0x11d8] ;  /* 0x0011d800012f7983 */ /* 0x000ee20000100800 */
[----:B------:R-:W-:-:S03]  /*400f0*/  PRMT R16, RZ, 0x7610, R16 ;  /* 0x00007610ff107816 */ /* 0x000fc60000000010 */
[----:B--2---:R0:W-:Y:S02]  /*40100*/  STL [R1+0x184], R5 ;  /* 0x0001840501007387 */ /* 0x0041e40000100800 */
[----:B0-----:R-:W0:Y:S01]  /*40110*/  S2R R5, SR_TID.X ;  /* 0x0000000000057919 */ /* 0x001e220000002100 */
[----:B---3--:R-:W-:-:S04]  /*40120*/  @P2 LOP3.LUT R47, R47, R46, RZ, 0x3c, !PT ;  /* 0x0000002e2f2f2212 */ /* 0x008fc800078e3cff */
[----:B------:R-:W-:-:S04]  /*40130*/  @P2 LOP3.LUT R46, R47, R46, RZ, 0x3c, !PT ;  /* 0x0000002e2f2e2212 */ /* 0x000fc800078e3cff */
[----:B------:R-:W-:-:S05]  /*40140*/  @P2 LOP3.LUT R47, R47, R46, RZ, 0x3c, !PT ;  /* 0x0000002e2f2f2212 */ /* 0x000fca00078e3cff */
[----:B------:R-:W2:Y:S01]  /*40150*/  @P2 LDG.E.U8 R16, desc[UR20][R46.64] ;  /* 0x000000142e102981 */ /* 0x000ea2000c1e1100 */
[----:B0-----:R-:W-:Y:S01]  /*40160*/  LOP3.LUT R5, R5, 0x7f, RZ, 0xc0, !PT ;  /* 0x0000007f05057812 */ /* 0x001fe200078ec0ff */
[----:B------:R-:W-:Y:S06]  /*40170*/  BAR.SYNC.DEFER_BLOCKING 0x0 ;  /* 0x0000000000007b1d */ /* 0x000fec0000010000 */
        /* <DEDUP_REMOVED lines=11> */
[----:B------:R1:W-:Y:S04]  /*40230*/  STS.U8 [R5+UR9+0x15400], R91 ;  /* 0x0154005b05007988 */ /* 0x0003e80008000009 */
[----:B------:R3:W-:Y:S04]  /*40240*/  STS.U8 [R5+UR9+0x11800], R92 ;  /* 0x0118005c05007988 */ /* 0x0007e80008000009 */
[----:B0-----:R-:W2:Y:S04]  /*40250*/  LDL.LU R90, [R1+0x228] ;  /* 0x00022800015a7983 */ /* 0x001ea80000300800 */
[----:B-1----:R-:W2:Y:S04]  /*40260*/  LDL.LU R91, [R1+0x224] ;  /* 0x00022400015b7983 */ /* 0x002ea80000300800 */
[----:B---3--:R-:W3:Y:S04]  /*40270*/  LDL.LU R92, [R1+0x1d8] ;  /* 0x0001d800015c7983 */ /* 0x008ee80000300800 */
[----:B------:R-:W-:Y:S04]  /*40280*/  STS.U8 [R5+UR9+0x15800], R64 ;  /* 0x0158004005007988 */ /* 0x000fe80008000009 */
[----:B------:R-:W-:Y:S04]  /*40290*/  STS.U8 [R5+UR9+0x11c00], R3 ;  /* 0x011c000305007988 */ /* 0x000fe80008000009 */
[----:B------:R-:W-:Y:S04]  /*402a0*/  STS.U8 [R5+UR9+0x15c00], R6 ;  /* 0x015c000605007988 */ /* 0x000fe80008000009 */
[----:B----4-:R0:W-:Y:S04]  /*402b0*/  STS.U8 [R5+UR9+0x12000], R2 ;  /* 0x0120000205007988 */ /* 0x0101e80008000009 */
[----:B------:R-:W-:Y:S04]  /*402c0*/  STS.U8 [R5+UR9+0x16000], R4 ;  /* 0x0160000405007988 */ /* 0x000fe80008000009 */
[----:B------:R1:W-:Y:S04]  /*402d0*/  STS.U8 [R5+UR9+0x12400], R0 ;  /* 0x0124000005007988 */ /* 0x0003e80008000009 */
[----:B0-----:R-:W4:Y:S01]  /*402e0*/  LDL.LU R2, [R1+0x1d4] ;  /* 0x0001d40001027983 */ /* 0x001f220000300800 */
[----:B-1----:R-:W0:Y:S03]  /*402f0*/  S2R R0, SR_TID.X ;  /* 0x0000000000007919 */ /* 0x002e260000002100 */
        /* <DEDUP_REMOVED lines=8> */
[----:B------:R-:W-:Y:S01]  /*40380*/  STS.U8 [R5+UR9+0x13400], R18 ;  /* 0x0134001205007988 */ /* 0x000fe20008000009 */
[----:B------:R-:W-:-:S03]  /*40390*/  LOP3.LUT R4, R0, 0x10, RZ, 0x3c, !PT ;  /* 0x0000001000047812 */ /* 0x000fc600078e3cff */
[----:B------:R-:W-:Y:S04]  /*403a0*/  STS.U8 [R5+UR9+0x17400], R19 ;  /* 0x0174001305007988 */ /* 0x000fe80008000009 */
[----:B------:R-:W-:Y:S04]  /*403b0*/  STS.U8 [R5+UR9+0x13800], R28 ;  /* 0x0138001c05007988 */ /* 0x000fe80008000009 */
[----:B------:R-:W-:Y:S04]  /*403c0*/  STS.U8 [R5+UR9+0x17800], R29 ;  /* 0x0178001d05007988 */ /* 0x000fe80008000009 */
[----:B------:R-:W-:Y:S04]  /*403d0*/  STS.U8 [R5+UR9+0x13c00], R30 ;  /* 0x013c001e05007988 */ /* 0x000fe80008000009 */
[----:B------:R-:W-:Y:S04]  /*403e0*/  STS.U8 [R5+UR9+0x17c00], R31 ;  /* 0x017c001f05007988 */ /* 0x000fe80008000009 */
[----:B--2---:R0:W-:Y:S04]  /*403f0*/  STL [R1+0x178], R16 ;  /* 0x0001781001007387 */ /* 0x0041e80000100800 */
        /* <DEDUP_REMOVED lines=14> */
[----:B------:R0:W-:Y:S04]  /*404e0*/  STS.U8 [R4+UR9+0x10080], R90 ;  /* 0x0100805a04007988 */ /* 0x0001e80008000009 */
[----:B------:R1:W-:Y:S04]  /*404f0*/  STS.U8 [R4+UR9+0x14080], R91 ;  /* 0x0140805b04007988 */ /* 0x0003e80008000009 */
[----:B---3--:R3:W-:Y:S04]  /*40500*/  STS.U8 [R4+UR9+0x10480], R92 ;  /* 0x0104805c04007988 */ /* 0x0087e80008000009 */
[----:B0-----:R-:W2:Y:S04]  /*40510*/  LDL.LU R90, [R1+0x184c] ;  /* 0x00184c00015a7983 */ /* 0x001ea80000300800 */
[----:B-1----:R-:W2:Y:S04]  /*40520*/  LDL.LU R91, [R1+0x1848] ;  /* 0x00184800015b7983 */ /* 0x002ea80000300800 */
[----:B---3--:R-:W3:Y:S04]  /*40530*/  LDL.LU R92, [R1+0x1844] ;  /* 0x00184400015c7983 */ /* 0x008ee80000300800 */
[----:B----4-:R0:W-:Y:S04]  /*40540*/  STS.U8 [R4+UR9+0x14480], R2 ;  /* 0x0144800204007988 */ /* 0x0101e80008000009 */
[----:B0-----:R-:W4:Y:S04]  /*40550*/  LDL.LU R2, [R1+0x1840] ;  /* 0x0018400001027983 */ /* 0x001f280000300800 */
[----:B--2---:R0:W-:Y:S04]  /*40560*/  STS.U8 [R4+UR9+0x10880], R16 ;  /* 0x0108801004007988 */ /* 0x0041e80008000009 */
[----:B------:R1:W-:Y:S04]  /*40570*/  STS.U8 [R4+UR9+0x14880], R52 ;  /* 0x0148803404007988 */ /* 0x0003e80008000009 */
[----:B------:R2:W-:Y:S04]  /*40580*/  STS.U8 [R4+UR9+0x10c80], R54 ;  /* 0x010c803604007988 */ /* 0x0005e80008000009 */
[----:B------:R0:W-:Y:S04]  /*40590*/  STS.U8 [R4+UR9+0x14c80], R71 ;  /* 0x014c804704007988 */ /* 0x0001e80008000009 */
[----:B------:R0:W-:Y:S04]  /*405a0*/  STS.U8 [R4+UR9+0x11080], R72 ;  /* 0x0110804804007988 */ /* 0x0001e80008000009 */
[----:B------:R0:W-:Y:S04]  /*405b0*/  STS.U8 [R4+UR9+0x15080], R83 ;  /* 0x0150805304007988 */ /* 0x0001e80008000009 */
[----:B------:R1:W-:Y:S04]  /*405c0*/  STS.U8 [R4+UR9+0x11480], R84 ;  /* 0x0114805404007988 */ /* 0x0003e80008000009 */
[----:B------:R1:W-:Y:S04]  /*405d0*/  STS.U8 [R4+UR9+0x15480], R85 ;  /* 0x0154805504007988 */ /* 0x0003e80008000009 */
[----:B0-----:R-:W4:Y:S04]  /*405e0*/  LDL.LU R16, [R1+0x1cc] ;  /* 0x0001cc0001107983 */ /* 0x001f280000300800 */
[----:B------:R0:W-:Y:S04]  /*405f0*/  STS.U8 [R4+UR9+0x11880], R86 ;  /* 0x0118805604007988 */ /* 0x0001e80008000009 */
[----:B-1----:R-:W4:Y:S04]  /*40600*/  LDL.LU R52, [R1+0x1c8] ;  /* 0x0001c80001347983 */ /* 0x002f280000300800 */
[----:B------:R1:W-:Y:S04]  /*40610*/  STS.U8 [R4+UR9+0x15880], R87 ;  /* 0x0158805704007988 */ /* 0x0003e80008000009 */
[----:B--2---:R-:W2:Y:S04]  /*40620*/  LDL.LU R54, [R1+0x16c] ;  /* 0x00016c0001367983 */ /* 0x004ea80000300800 */
[----:B------:R0:W-:Y:S04]  /*40630*/  STS.U8 [R4+UR9+0x11c80], R88 ;  /* 0x011c805804007988 */ /* 0x0001e80008000009 */
[----:B------:R-:W2:Y:S04]  /*40640*/  LDL.LU R71, [R1+0x168] ;  /* 0x0001680001477983 */ /* 0x000ea80000300800 */
[----:B------:R0:W-:Y:S04]  /*40650*/  STS.U8 [R4+UR9+0x15c80], R64 ;  /* 0x015c804004007988 */ /* 0x0001e80008000009 */
[----:B------:R-:W2:Y:S04]  /*40660*/  LDL.LU R72, [R1+0x118] ;  /* 0x0001180001487983 */ /* 0x000ea80000300800 */
[----:B------:R0:W-:Y:S04]  /*40670*/  STS.U8 [R4+UR9+0x12080], R3 ;  /* 0x0120800304007988 */ /* 0x0001e80008000009 */
[----:B------:R-:W2:Y:S04]  /*40680*/  LDL.LU R83, [R1+0x114] ;  /* 0x0001140001537983 */ /* 0x000ea80000300800 */
[----:B------:R0:W-:Y:S04]  /*40690*/  STS.U8 [R4+UR9+0x16080], R6 ;  /* 0x0160800604007988 */ /* 0x0001e80008000009 */
[----:B------:R-:W2:Y:S04]  /*406a0*/  LDL.LU R84, [R1+0xe8] ;  /* 0x0000e80001547983 */ /* 0x000ea80000300800 */
[----:B------:R-:W2:Y:S04]  /*406b0*/  LDL.LU R85, [R1+0xe4] ;  /* 0x0000e40001557983 */ /* 0x000ea80000300800 */
[----:B0-----:R-:W2:Y:S04]  /*406c0*/  LDL.LU R86, [R1+0xb8] ;  /* 0x0000b80001567983 */ /* 0x001ea80000300800 */
[----:B-1----:R-:W2:Y:S04]  /*406d0*/  LDL.LU R87, [R1+0xb4] ;  /* 0x0000b40001577983 */ /* 0x002ea80000300800 */
[----:B------:R-:W2:Y:S04]  /*406e0*/  LDL.LU R88, [R1+0x80] ;  /* 0x0000800001587983 */ /* 0x000ea80000300800 */
[----:B------:R-:W2:Y:S04]  /*406f0*/  LDL.LU R64, [R1+0x7c] ;  /* 0x00007c0001407983 */ /* 0x000ea80000300800 */
[----:B---3--:R-:W-:Y:S04]  /*40700*/  STS.U8 [R4+UR9+0x12480], R92 ;  /* 0x0124805c04007988 */ /* 0x008fe80008000009 */
[----:B------:R-:W-:Y:S04]  /*40710*/  STS.U8 [R4+UR9+0x16480], R91 ;  /* 0x0164805b04007988 */ /* 0x000fe80008000009 */
[----:B------:R-:W-:Y:S04]  /*40720*/  STS.U8 [R4+UR9+0x12880], R80 ;  /* 0x0128805004007988 */ /* 0x000fe80008000009 */
[----:B------:R-:W-:Y:S04]  /*40730*/  STS.U8 [R4+UR9+0x16880], R79 ;  /* 0x0168804f04007988 */ /* 0x000fe80008000009 */
[----:B------:R-:W-:Y:S04]  /*40740*/  STS.U8 [R4+UR9+0x12c80], R68 ;  /* 0x012c804404007988 */ /* 0x000fe80008000009 */
[----:B------:R-:W3:Y:S04]  /*40750*/  LDL.LU R3, [R1+0x50] ;  /* 0x0000500001037983 */ /* 0x000ee80000300800 */
[----:B------:R-:W-:Y:S04]  /*40760*/  STS.U8 [R4+UR9+0x16c80], R67 ;  /* 0x016c804304007988 */ /* 0x000fe80008000009 */
[----:B------:R-:W2:Y:S04]  /*40770*/  LDL.LU R6, [R1+0x4c] ;  /* 0x00004c0001067983 */ /* 0x000ea80000300800 */
[----:B------:R0:W-:Y:S04]  /*40780*/  STS.U8 [R4+UR9+0x13080], R8 ;  /* 0x0130800804007988 */ /* 0x0001e80008000009 */
[----:B------:R1:W-:Y:S04]  /*40790*/  STS.U8 [R4+UR9+0x17080], R9 ;  /* 0x0170800904007988 */ /* 0x0003e80008000009 */
[----:B0-----:R-:W2:Y:S04]  /*407a0*/  LDL.LU R8, [R1+0x21c] ;  /* 0x00021c0001087983 */ /* 0x001ea80000300800 */
[----:B-1----:R-:W2:Y:S04]  /*407b0*/  LDL.LU R9, [R1+0x220] ;  /* 0x0002200001097983 */ /* 0x002ea80000300800 */
[----:B------:R-:W-:Y:S04]  /*407c0*/  STS.U8 [R4+UR9+0x13480], R20 ;  /* 0x0134801404007988 */ /* 0x000fe80008000009 */
[----:B------:R-:W-:Y:S04]  /*407d0*/  STS.U8 [R4+UR9+0x17480], R21 ;  /* 0x0174801504007988 */ /* 0x000fe80008000009 */
[----:B------:R-:W-:Y:S04]  /*407e0*/  STS.U8 [R4+UR9+0x13880], R33 ;  /* 0x0138802104007988 */ /* 0x000fe80008000009 */
[----:B------:R-:W-:Y:S04]  /*407f0*/  STS.U8 [R4+UR9+0x17880], R34 ;  /* 0x0178802204007988 */ /* 0x000fe80008000009 */
[----:B------:R-:W-:Y:S04]  /*40800*/  STS.U8 [R4+UR9+0x13c80], R35 ;  /* 0x013c802304007988 */ /* 0x000fe80008000009 */
[----:B------:R0:W-:Y:S04]  /*40810*/  STS.U8 [R4+UR9+0x17c80], R36 ;  /* 0x017c802404007988 */ /* 0x0001e80008000009 */
[----:B0-----:R-:W3:Y:S01]  /*40820*/  LDL.LU R4, [R1+0x183c] ;  /* 0x00183c0001047983 */ /* 0x001ee20000300800 */
[----:B------:R-:W-:-:S05]  /*40830*/  LOP3.LUT R0, R0, 0x20, RZ, 0x3c, !PT ;  /* 0x0000002000007812 */ /* 0x000fca00078e3cff */
[----:B--2---:R-:W-:Y:S04]  /*40840*/  STS.U8 [R0+UR9+0x10100], R9 ;  /* 0x0101000900007988 */ /* 0x004fe80008000009 */
        /* <DEDUP_REMOVED lines=13> */
[----:B---3--:R-:W-:Y:S04]  /*40920*/  STS.U8 [R0+UR9+0x11d00], R3 ;  /* 0x011d000300007988 */ /* 0x008fe80008000009 */
[----:B------:R-:W-:Y:S04]  /*40930*/  STS.U8 [R0+UR9+0x15d00], R6 ;  /* 0x015d000600007988 */ /* 0x000fe80008000009 */
[----:B0-----:R-:W2:Y:S04]  /*40940*/  LDL.LU R85, [R1+0x218] ;  /* 0x0002180001557983 */ /* 0x001ea80000300800 */
[----:B------:R0:W-:Y:S04]  /*40950*/  STS.U8 [R0+UR9+0x12100], R4 ;  /* 0x0121000400007988 */ /* 0x0001e80008000009 */
[----:B-1----:R-:W3:Y:S04]  /*40960*/  LDL.LU R87, [R1+0x214] ;  /* 0x0002140001577983 */ /* 0x002ee80000300800 */
[----:B0-----:R-:W4:Y:S01]  /*40970*/  LDL.LU R4, [R1+0x1c0] ;  /* 0x0001c00001047983 */ /* 0x001f220000300800 */
[----:B------:R-:W0:Y:S03]  /*40980*/  S2R R16, SR_TID.X ;  /* 0x0000000000107919 */ /* 0x000e260000002100 */
[----:B------:R1:W-:Y:S04]  /*40990*/  STS.U8 [R0+UR9+0x16100], R2 ;  /* 0x0161000200007988 */ /* 0x0003e80008000009 */
[----:B------:R-:W-:Y:S04]  /*409a0*/  STS.U8 [R0+UR9+0x12500], R90 ;  /* 0x0125005a00007988 */ /* 0x000fe80008000009 */
[----:B------:R-:W4:Y:S04]  /*409b0*/  LDL.LU R9, [R1+0x1bc] ;  /* 0x0001bc0001097983 */ /* 0x000f280000300800 */
[----:B------:R-:W-:Y:S04]  /*409c0*/  STS.U8 [R0+UR9+0x16500], R89 ;  /* 0x0165005900007988 */ /* 0x000fe80008000009 */
[----:B------:R-:W4:Y:S04]  /*409d0*/  LDL.LU R8, [R1+0x164] ;  /* 0x0001640001087983 */ /* 0x000f280000300800 */
[----:B------:R-:W-:Y:S04]  /*409e0*/  STS.U8 [R0+UR9+0x12900], R78 ;  /* 0x0129004e00007988 */ /* 0x000fe80008000009 */
[----:B------:R-:W4:Y:S04]  /*409f0*/  LDL.LU R52, [R1+0x160] ;  /* 0x0001600001347983 */ /* 0x000f280000300800 */
[----:B------:R-:W-:Y:S01]  /*40a00*/  STS.U8 [R0+UR9+0x16900], R77 ;  /* 0x0169004d00007988 */ /* 0x000fe20008000009 */
[----:B0-----:R-:W-:-:S03]  /*40a10*/  LOP3.LUT R16, R16, 0x7f, RZ, 0xc0, !PT ;  /* 0x0000007f10107812 */ /* 0x001fc600078ec0ff */
[----:B------:R-:W4:Y:S04]  /*40a20*/  LDL.LU R54, [R1+0x110] ;  /* 0x0001100001367983 */ /* 0x000f280000300800 */
[----:B------:R-:W-:Y:S04]  /*40a30*/  STS.U8 [R0+UR9+0x12d00], R66 ;  /* 0x012d004200007988 */ /* 0x000fe80008000009 */
[----:B------:R-:W4:Y:S04]  /*40a40*/  LDL.LU R71, [R1+0x10c] ;  /* 0x00010c0001477983 */ /* 0x000f280000300800 */
[----:B------:R-:W-:Y:S01]  /*40a50*/  STS.U8 [R0+UR9+0x16d00], R65 ;  /* 0x016d004100007988 */ /* 0x000fe20008000009 */
[----:B------:R-:W-:-:S03]  /*40a60*/  LOP3.LUT R86, R16, 0x30, RZ, 0x3c, !PT ;  /* 0x0000003010567812 */ /* 0x000fc600078e3cff */
        /* <DEDUP_REMOVED lines=12> */
[----:B-1----:R-:W4:Y:S04]  /*40b30*/  LDL.LU R2, [R1+0x48] ;  /* 0x0000480001027983 */ /* 0x002f280000300800 */
[----:B------:R-:W-:Y:S04]  /*40b40*/  STS.U8 [R0+UR9+0x13d00], R39 ;  /* 0x013d002700007988 */ /* 0x000fe80008000009 */
[----:B------:R0:W-:Y:S04]  /*40b50*/  STS.U8 [R0+UR9+0x17d00], R40 ;  /* 0x017d002800007988 */ /* 0x0001e80008000009 */
[----:B------:R-:W4:Y:S04]  /*40b60*/  LDL.LU R88, [R1+0x18] ;  /* 0x0000180001587983 */ /* 0x000f280000300800 */
[----:B0-----:R-:W4:Y:S04]  /*40b70*/  LDL.LU R0, [R1+0x14] ;  /* 0x0000140001007983 */ /* 0x001f280000300800 */
[----:B--2---:R0:W-:Y:S04]  /*40b80*/  STS.U8 [R86+UR9+0x10180], R85 ;  /* 0x0101805556007988 */ /* 0x0041e80008000009 */
[----:B---3--:R1:W-:Y:S04]  /*40b90*/  STS.U8 [R86+UR9+0x14180], R87 ;  /* 0x0141805756007988 */ /* 0x0083e80008000009 */
[----:B0-----:R-:W2:Y:S04]  /*40ba0*/  LDL.LU R85, [R1+0x1838] ;  /* 0x0018380001557983 */ /* 0x001ea80000300800 */
[----:B----4-:R0:W-:Y:S04]  /*40bb0*/  STS.U8 [R86+UR9+0x10580], R4 ;  /* 0x0105800456007988 */ /* 0x0101e80008000009 */
[----:B-1----:R-:W3:Y:S04]  /*40bc0*/  LDL.LU R87, [R1+0x1834] ;  /* 0x0018340001577983 */ /* 0x002ee80000300800 */
[----:B0-----:R-:W4:Y:S04]  /*40bd0*/  LDL.LU R4, [R1+0x1830] ;  /* 0x0018300001047983 */ /* 0x001f280000300800 */
        /* <DEDUP_REMOVED lines=11> */
[----:B0-----:R-:W2:Y:S04]  /*40c90*/  LDL.LU R3, [R1+0x20c] ;  /* 0x00020c0001037983 */ /* 0x001ea80000300800 */
[----:B------:R0:W-:Y:S04]  /*40ca0*/  STS.U8 [R86+UR9+0x11d80], R2 ;  /* 0x011d800256007988 */ /* 0x0001e80008000009 */
[----:B-1----:R-:W2:Y:S04]  /*40cb0*/  LDL.LU R6, [R1+0x208] ;  /* 0x0002080001067983 */ /* 0x002ea80000300800 */
[----:B0-----:R-:W2:Y:S04]  /*40cc0*/  LDL.LU R2, [R1+0x1b4] ;  /* 0x0001b40001027983 */ /* 0x001ea80000300800 */
[----:B----4-:R0:W-:Y:S04]  /*40cd0*/  STS.U8 [R86+UR9+0x15d80], R4 ;  /* 0x015d800456007988 */ /* 0x0101e80008000009 */
[----:B0-----:R-:W4:Y:S04]  /*40ce0*/  LDL.LU R4, [R1+0x1b0] ;  /* 0x0001b00001047983 */ /* 0x001f280000300800 */
        /* <DEDUP_REMOVED lines=10> */
[----:B0-----:R-:W2:Y:S04]  /*40d90*/  LDL.LU R88, [R1+0x182c] ;  /* 0x00182c0001587983 */ /* 0x001ea80000300800 */
[----:B------:R0:W-:Y:S01]  /*40da0*/  STS.U8 [R86+UR9+0x16180], R0 ;  /* 0x0161800056007988 */ /* 0x0001e20008000009 */
[----:B------:R-:W-:-:S03]  /*40db0*/  LOP3.LUT R16, R16, 0x40, RZ, 0x3c, !PT ;  /* 0x0000004010107812 */ /* 0x000fc600078e3cff */
[----:B0-----:R-:W4:Y:S04]  /*40dc0*/  LDL.LU R0, [R1+0x3c] ;  /* 0x00003c0001007983 */ /* 0x001f280000300800 */
[----:B--2---:R-:W-:Y:S04]  /*40dd0*/  STS.U8 [R86+UR9+0x12580], R88 ;  /* 0x0125805856007988 */ /* 0x004fe80008000009 */
        /* <DEDUP_REMOVED lines=15> */
[----:B0-----:R-:W3:Y:S04]  /*40ed0*/  LDL.LU R86, [R1+0x1828] ;  /* 0x0018280001567983 */ /* 0x001ee80000300800 */
[----:B-1----:R-:W3:Y:S04]  /*40ee0*/  LDL.LU R3, [R1+0x1824] ;  /* 0x0018240001037983 */ /* 0x002ee80000300800 */
[----:B--2---:R-:W2:Y:S04]  /*40ef0*/  LDL.LU R6, [R1+0x1820] ;  /* 0x0018200001067983 */ /* 0x004ea80000300800 */
[----:B------:R0:W-:Y:S04]  /*40f00*/  STS.U8 [R16+UR9+0x10600], R2 ;  /* 0x0106000210007988 */ /* 0x0001e80008000009 */
[----:B----4-:R1:W-:Y:S04]  /*40f10*/  STS.U8 [R16+UR9+0x14600], R4 ;  /* 0x0146000410007988 */ /* 0x0103e80008000009 */
[----:B0-----:R-:W4:Y:S04]  /*40f20*/  LDL.LU R2, [R1+0x181c] ;  /* 0x00181c0001027983 */ /* 0x001f280000300800 */
[----:B-1----:R-:W2:Y:S04]  /*40f30*/  LDL.LU R4, [R1+0x1818] ;  /* 0x0018180001047983 */ /* 0x002ea80000300800 */
[----:B------:R-:W-:Y:S04]  /*40f40*/  STS.U8 [R16+UR9+0x10a00], R9 ;  /* 0x010a000910007988 */ /* 0x000fe80008000009 */
[----:B------:R-:W-:Y:S04]  /*40f50*/  STS.U8 [R16+UR9+0x14a00], R8 ;  /* 0x014a000810007988 */ /* 0x000fe80008000009 */
[----:B------:R0:W-:Y:S04]  /*40f60*/  STS.U8 [R16+UR9+0x10e00], R52 ;  /* 0x010e003410007988 */ /* 0x0001e80008000009 */
[----:B------:R1:W-:Y:S04]  /*40f70*/  STS.U8 [R16+UR9+0x14e00], R54 ;  /* 0x014e003610007988 */ /* 0x0003e80008000009 */
[----:B------:R0:W-:Y:S04]  /*40f80*/  STS.U8 [R16+UR9+0x11200], R71 ;  /* 0x0112004710007988 */ /* 0x0001e80008000009 */
[----:B------:R-:W-:Y:S04]  /*40f90*/  STS.U8 [R16+UR9+0x15200], R72 ;  /* 0x0152004810007988 */ /* 0x000fe80008000009 */
[----:B------:R-:W-:Y:S04]  /*40fa0*/  STS.U8 [R16+UR9+0x11600], R83 ;  /* 0x0116005310007988 */ /* 0x000fe80008000009 */
[----:B------:R-:W-:Y:S04]  /*40fb0*/  STS.U8 [R16+UR9+0x15600], R84 ;  /* 0x0156005410007988 */ /* 0x000fe80008000009 */
[----:B------:R-:W-:Y:S04]  /*40fc0*/  STS.U8 [R16+UR9+0x11a00], R64 ;  /* 0x011a004010007988 */ /* 0x000fe80008000009 */
[----:B0-----:R-:W3:Y:S04]  /*40fd0*/  LDL.LU R52, [R1+0x200] ;  /* 0x0002000001347983 */ /* 0x001ee80000300800 */
[----:B-1----:R-:W3:Y:S04]  /*40fe0*/  LDL.LU R54, [R1+0x1fc] ;  /* 0x0001fc0001367983 */ /* 0x002ee80000300800 */
[----:B------:R-:W3:Y:S04]  /*40ff0*/  LDL.LU R71, [R1+0x1a8] ;  /* 0x0001a80001477983 */ /* 0x000ee80000300800 */
[----:B--2---:R-:W-:Y:S04]  /*41000*/  STS.U8 [R16+UR9+0x15a00], R4 ;  /* 0x015a000410007988 */ /* 0x004fe80008000009 */
[----:B----4-:R0:W-:Y:S04]  /*41010*/  STS.U8 [R16+UR9+0x11e00], R2 ;  /* 0x011e000210007988 */ /* 0x0101e80008000009 */
[----:B0-----:R-:W2:Y:S04]  /*41020*/  LDL.LU R2, [R1+0x1a4] ;  /* 0x0001a40001027983 */ /* 0x001ea80000300800 */
[----:B------:R-:W4:Y:S04]  /*41030*/  LDL.LU R4, [R1+0x154] ;  /* 0x0001540001047983 */ /* 0x000f280000300800 */
[----:B------:R-:W-:Y:S04]  /*41040*/  STS.U8 [R16+UR9+0x15e00], R0 ;  /* 0x015e000010007988 */ /* 0x000fe80008000009 */
[----:B------:R-:W-:Y:S04]  /*41050*/  STS.U8 [R16+UR9+0x12200], R6 ;  /* 0x0122000610007988 */ /* 0x000fe80008000009 */
[----:B---3--:R0:W-:Y:S04]  /*41060*/  STS.U8 [R16+UR9+0x16200], R3 ;  /* 0x0162000310007988 */ /* 0x0081e80008000009 */
[----:B------:R-:W-:Y:S04]  /*41070*/  STS.U8 [R16+UR9+0x12600], R86 ;  /* 0x0126005610007988 */ /* 0x000fe80008000009 */
[----:B------:R-:W-:Y:S04]  /*41080*/  STS.U8 [R16+UR9+0x16600], R85 ;  /* 0x0166005510007988 */ /* 0x000fe80008000009 */
[----:B------:R-:W-:Y:S04]  /*41090*/  STS.U8 [R16+UR9+0x12a00], R74 ;  /* 0x012a004a10007988 */ /* 0x000fe80008000009 */
[----:B------:R-:W-:Y:S04]  /*410a0*/  STS.U8 [R16+UR9+0x16a00], R73 ;  /* 0x016a004910007988 */ /* 0x000fe80008000009 */
[----:B------:R-:W-:Y:S04]  /*410b0*/  STS.U8 [R16+UR9+0x12e00], R58 ;  /* 0x012e003a10007988 */ /* 0x000fe80008000009 */
[----:B------:R-:W-:Y:S01]  /*410c0*/  STS.U8 [R16+UR9+0x16e00], R56 ;  /* 0x016e003810007988 */ /* 0x000fe20008000009 */
[----:B0-----:R-:W-:-:S03]  /*410d0*/  LOP3.LUT R3, R5, 0x50, RZ, 0x3c, !PT ;  /* 0x0000005005037812 */ /* 0x001fc600078e3cff */
[----:B------:R-:W3:Y:S04]  /*410e0*/  LDL.LU R72, [R1+0xfc] ;  /* 0x0000fc0001487983 */ /* 0x000ee80000300800 */
[----:B------:R-:W-:Y:S04]  /*410f0*/  STS.U8 [R16+UR9+0x13200], R14 ;  /* 0x0132000e10007988 */ /* 0x000fe80008000009 */
        /* <DEDUP_REMOVED lines=22> */
[----:B----4-:R1:W-:Y:S04]  /*41260*/  STS.U8 [R3+UR9+0x10a80], R4 ;  /* 0x010a800403007988 */ /* 0x0103e80008000009 */
[----:B0-----:R-:W2:Y:S04]  /*41270*/  LDL.LU R2, [R1+0x1804] ;  /* 0x0018040001027983 */ /* 0x001ea80000300800 */
[----:B-1----:R-:W4:Y:S04]  /*41280*/  LDL.LU R4, [R1+0x1800] ;  /* 0x0018000001047983 */ /* 0x002f280000300800 */
[----:B----4-:R-:W-:Y:S04]  /*41290*/  STS.U8 [R3+UR9+0x14a80], R4 ;  /* 0x014a800403007988 */ /* 0x010fe80008000009 */
[----:B--2---:R0:W-:Y:S04]  /*412a0*/  STS.U8 [R3+UR9+0x10e80], R2 ;  /* 0x010e800203007988 */ /* 0x0041e80008000009 */
[----:B---3--:R1:W-:Y:S04]  /*412b0*/  STS.U8 [R3+UR9+0x14e80], R72 ;  /* 0x014e804803007988 */ /* 0x0083e80008000009 */
[----:B------:R2:W-:Y:S04]  /*412c0*/  STS.U8 [R3+UR9+0x11280], R83 ;  /* 0x0112805303007988 */ /* 0x0005e80008000009 */
[----:B0-----:R-:W3:Y:S04]  /*412d0*/  LDL.LU R2, [R1+0x1f4] ;  /* 0x0001f40001027983 */ /* 0x001ee80000300800 */
[----:B------:R-:W4:Y:S04]  /*412e0*/  LDL.LU R4, [R1+0x1f0] ;  /* 0x0001f00001047983 */ /* 0x000f280000300800 */
[----:B-1----:R-:W3:Y:S04]  /*412f0*/  LDL.LU R72, [R1+0x17fc] ;  /* 0x0017fc0001487983 */ /* 0x002ee80000300800 */
[----:B--2---:R-:W2:Y:S04]  /*41300*/  LDL.LU R83, [R1+0x17f8] ;  /* 0x0017f80001537983 */ /* 0x004ea80000300800 */
[----:B------:R0:W-:Y:S04]  /*41310*/  STS.U8 [R3+UR9+0x15280], R84 ;  /* 0x0152805403007988 */ /* 0x0001e80008000009 */
[----:B------:R1:W-:Y:S04]  /*41320*/  STS.U8 [R3+UR9+0x11680], R64 ;  /* 0x0116804003007988 */ /* 0x0003e80008000009 */
[----:B------:R1:W-:Y:S04]  /*41330*/  STS.U8 [R3+UR9+0x15680], R0 ;  /* 0x0156800003007988 */ /* 0x0003e80008000009 */
[----:B0-----:R-:W2:Y:S04]  /*41340*/  LDL.LU R84, [R1+0x17f4] ;  /* 0x0017f40001547983 */ /* 0x001ea80000300800 */
[----:B-1----:R-:W2:Y:S04]  /*41350*/  LDL.LU R64, [R1+0x17f0] ;  /* 0x0017f00001407983 */ /* 0x002ea80000300800 */
[----:B------:R-:W2:Y:S04]  /*41360*/  LDL.LU R0, [R1+0x17ec] ;  /* 0x0017ec0001007983 */ /* 0x000ea80000300800 */
[----:B------:R0:W-:Y:S04]  /*41370*/  STS.U8 [R3+UR9+0x11a80], R6 ;  /* 0x011a800603007988 */ /* 0x0001e80008000009 */
[----:B0-----:R-:W2:Y:S04]  /*41380*/  LDL.LU R6, [R1+0x17e8] ;  /* 0x0017e80001067983 */ /* 0x001ea80000300800 */
[----:B------:R-:W-:Y:S04]  /*41390*/  STS.U8 [R3+UR9+0x15a80], R9 ;  /* 0x015a800903007988 */ /* 0x000fe80008000009 */
[----:B------:R-:W-:Y:S01]  /*413a0*/  STS.U8 [R3+UR9+0x11e80], R8 ;  /* 0x011e800803007988 */ /* 0x000fe20008000009 */
[----:B------:R-:W-:-:S02]  /*413b0*/  ISETP.GE.AND P1, PT, R5, R7, PT ;  /* 0x000000070500720c */ /* 0x000fc40003f26270 */
[----:B------:R-:W-:Y:S01]  /*413c0*/  LOP3.LUT R5, R5, 0x60, RZ, 0x3c, !PT ;  /* 0x0000006005057812 */ /* 0x000fe200078e3cff */
[----:B--2---:R0:W-:Y:S04]  /*413d0*/  STS.U8 [R3+UR9+0x15e80], R6 ;  /* 0x015e800603007988 */ /* 0x0041e80008000009 */
[----:B------:R1:W-:Y:S04]  /*413e0*/  STS.U8 [R3+UR9+0x12280], R0 ;  /* 0x0122800003007988 */ /* 0x0003e80008000009 */
[----:B------:R2:W-:Y:S04]  /*413f0*/  STS.U8 [R3+UR9+0x16280], R64 ;  /* 0x0162804003007988 */ /* 0x0005e80008000009 */
        /* <DEDUP_REMOVED lines=9> */
[----:B------:R3:W-:Y:S04]  /*41490*/  STS.U8 [R3+UR9+0x17680], R45 ;  /* 0x0176802d03007988 */ /* 0x0007e80008000009 */
[----:B0-----:R-:W4:Y:S04]  /*414a0*/  LDL.LU R6, [R1+0x17e4] ;  /* 0x0017e40001067983 */ /* 0x001f280000300800 */
[----:B------:R-:W-:Y:S04]  /*414b0*/  STS.U8 [R3+UR9+0x13a80], R57 ;  /* 0x013a803903007988 */ /* 0x000fe80008000009 */
[----:B-1----:R-:W4:Y:S04]  /*414c0*/  LDL.LU R0, [R1+0x17e0] ;  /* 0x0017e00001007983 */ /* 0x002f280000300800 */
[----:B------:R-:W-:Y:S04]  /*414d0*/  STS.U8 [R3+UR9+0x17a80], R59 ;  /* 0x017a803b03007988 */ /* 0x000fe80008000009 */
[----:B--2---:R-:W2:Y:S04]  /*414e0*/  LDL.LU R64, [R1+0x17dc] ;  /* 0x0017dc0001407983 */ /* 0x004ea80000300800 */
[----:B------:R-:W-:Y:S04]  /*414f0*/  STS.U8 [R3+UR9+0x13e80], R61 ;  /* 0x013e803d03007988 */ /* 0x000fe80008000009 */
[----:B------:R-:W2:Y:S04]  /*41500*/  LDL R9, [R1+0x34c] ;  /* 0x00034c0001097983 */ /* 0x000ea80000100800 */
[----:B------:R-:W2:Y:S04]  /*41510*/  LDL R8, [R1+0x350] ;  /* 0x0003500001087983 */ /* 0x000ea80000100800 */
[----:B---3--:R-:W3:Y:S04]  /*41520*/  LDL R45, [R1+0x390] ;  /* 0x00039000012d7983 */ /* 0x008ee80000100800 */
[----:B------:R0:W-:Y:S04]  /*41530*/  STS.U8 [R3+UR9+0x17e80], R63 ;  /* 0x017e803f03007988 */ /* 0x0001e80008000009 */
[----:B------:R1:W-:Y:S04]  /*41540*/  STS.U8 [R5+UR9+0x10300], R2 ;  /* 0x0103000205007988 */ /* 0x0003e80008000009 */
[----:B----4-:R4:W-:Y:S04]  /*41550*/  STS.U8 [R5+UR9+0x14300], R4 ;  /* 0x0143000405007988 */ /* 0x0109e80008000009 */
[----:B0-----:R-:W2:Y:S04]  /*41560*/  LDL.LU R3, [R1+0x17d8] ;  /* 0x0017d80001037983 */ /* 0x001ea80000300800 */
[----:B-1----:R-:W2:Y:S04]  /*41570*/  LDL.LU R2, [R1+0x17d4] ;  /* 0x0017d40001027983 */ /* 0x002ea80000300800 */
[----:B----4-:R-:W4:Y:S04]  /*41580*/  LDL.LU R4, [R1+0x17d0] ;  /* 0x0017d00001047983 */ /* 0x010f280000300800 */
[----:B----4-:R0:W-:Y:S04]  /*41590*/  STS.U8 [R5+UR9+0x10700], R4 ;  /* 0x0107000405007988 */ /* 0x0101e80008000009 */
[----:B--2---:R1:W-:Y:S04]  /*415a0*/  STS.U8 [R5+UR9+0x14700], R2 ;  /* 0x0147000205007988 */ /* 0x0043e80008000009 */
[----:B------:R2:W-:Y:S04]  /*415b0*/  STS.U8 [R5+UR9+0x10b00], R3 ;  /* 0x010b000305007988 */ /* 0x0005e80008000009 */
[----:B0-----:R-:W4:Y:S04]  /*415c0*/  LDL.LU R4, [R1+0x17cc] ;  /* 0x0017cc0001047983 */ /* 0x001f280000300800 */
[----:B-1----:R-:W3:Y:S04]  /*415d0*/  LDL.LU R2, [R1+0x17c8] ;  /* 0x0017c80001027983 */ /* 0x002ee80000300800 */
[----:B--2---:R-:W2:Y:S04]  /*415e0*/  LDL.LU R3, [R1+0x17c4] ;  /* 0x0017c40001037983 */ /* 0x004ea80000300800 */
[----:B------:R0:W-:Y:S04]  /*415f0*/  STS.U8 [R5+UR9+0x14b00], R64 ;  /* 0x014b004005007988 */ /* 0x0001e80008000009 */
[----:B0-----:R-:W2:Y:S02]  /*41600*/  LDL.LU R64, [R1+0x17c0] ;  /* 0x0017c00001407983 */ /* 0x001ea40000300800 */
[----:B--2---:R-:W-:-:S06]  /*41610*/  PRMT R64, RZ, 0x7610, R64 ;  /* 0x00007610ff407816 */ /* 0x004fcc0000000040 */
[----:B------:R-:W2:Y:S04]  /*41620*/  @!P1 LDG.E.U8 R64, desc[UR20][R8.64] ;  /* 0x0000001408409981 */ /* 0x000ea8000c1e1100 */
[----:B------:R0:W-:Y:S04]  /*41630*/  STS.U8 [R5+UR9+0x10f00], R0 ;  /* 0x010f000005007988 */ /* 0x0001e80008000009 */
[----:B------:R1:W-:Y:S04]  /*41640*/  STS.U8 [R5+UR9+0x14f00], R6 ;  /* 0x014f000605007988 */ /* 0x0003e80008000009 */
[----:B0-----:R-:W3:Y:S04]  /*41650*/  LDL.LU R0, [R1+0x17bc] ;  /* 0x0017bc0001007983 */ /* 0x001ee80000300800 */
[----:B-1----:R-:W4:Y:S04]  /*41660*/  LDL.LU R5, [R1+0x17b8] ;  /* 0x0017b80001057983 */ /* 0x002f280000300800 */
[----:B------:R-:W4:Y:S04]  /*41670*/  LDL.LU R6, [R1+0x17b4] ;  /* 0x0017b40001067983 */ /* 0x000f280000300800 */
[----:B--2---:R0:W-:Y:S04]  /*41680*/  STL [R1+0xf4], R64 ;  /* 0x0000f44001007387 */ /* 0x0041e80000100800 */
[----:B0-----:R-:W2:Y:S04]  /*41690*/  LDL.LU R64, [R1+0x17b0] ;  /* 0x0017b00001407983 */ /* 0x001ea80000300800 */
[----:B------:R-:W2:Y:S01]  /*416a0*/  LDL R9, [R1+0x38c] ;  /* 0x00038c0001097983 */ /* 0x000ea20000100800 */
[----:B---3--:R-:W-:-:S03]  /*416b0*/  @!P1 IMAD.MOV.U32 R8, RZ, RZ, R45 ;  /* 0x000000ffff089224 */ /* 0x008fc600078e002d */
[----:B------:R-:W3:Y:S01]  /*416c0*/  LDL R45, [R1+0x4f0] ;  /* 0x0004f000012d7983 */ /* 0x000ee20000100800 */
[----:B----4-:R-:W-:-:S06]  /*416d0*/  PRMT R6, RZ, 0x7610, R6 ;  /* 0x00007610ff067816 */ /* 0x010fcc0000000006 */
[----:B--2---:R-:W2:Y:S04]  /*416e0*/  @!P1 LDG.E.U8 R6, desc[UR20][R8.64] ;  /* 0x0000001408069981 */ /* 0x004ea8000c1e1100 */
[----:B--2---:R0:W-:Y:S04]  /*416f0*/  STL [R1+0xec], R6 ;  /* 0x0000ec0601007387 */ /* 0x0041e80000100800 */
[----:B0-----:R-:W2:Y:S04]  /*41700*/  LDL.LU R6, [R1+0x17ac] ;  /* 0x0017ac0001067983 */ /* 0x001ea80000300800 */
[----:B------:R-:W4:Y:S04]  /*41710*/  LDL R8, [R1+0x3cc] ;  /* 0x0003cc0001087983 */ /* 0x000f280000100800 */
[----:B------:R-:W4:Y:S01]  /*41720*/  LDL R9, [R1+0x3d0] ;  /* 0x0003d00001097983 */ /* 0x000f220000100800 */
[----:B------:R-:W-:-:S02]  /*41730*/  PRMT R64, RZ, 0x7610, R64 ;  /* 0x00007610ff407816 */ /* 0x000fc40000000040 */
[----:B----4-:R-:W-:-:S04]  /*41740*/  @!P1 LOP3.LUT R9, R9, R8, RZ, 0x3c, !PT ;  /* 0x0000000809099212 */ /* 0x010fc800078e3cff */
[----:B------:R-:W-:-:S04]  /*41750*/  @!P1 LOP3.LUT R8, R9, R8, RZ, 0x3c, !PT ;  /* 0x0000000809089212 */ /* 0x000fc800078e3cff */
[----:B------:R-:W-:-:S05]  /*41760*/  @!P1 LOP3.LUT R9, R9, R8, RZ, 0x3c, !PT ;  /* 0x0000000809099212 */ /* 0x000fca00078e3cff */
[----:B------:R-:W4:Y:S04]  /*41770*/  @!P1 LDG.E.U8 R64, desc[UR20][R8.64] ;  /* 0x0000001408409981 */ /* 0x000f28000c1e1100 */
[----:B----4-:R0:W-:Y:S04]  /*41780*/  STL [R1+0xe4], R64 ;  /* 0x0000e44001007387 */ /* 0x0101e80000100800 */
[----:B0-----:R-:W4:Y:S04]  /*41790*/  LDL.LU R64, [R1+0x17a8] ;  /* 0x0017a80001407983 */ /* 0x001f280000300800 */
[----:B------:R-:W2:Y:S04]  /*417a0*/  LDL R8, [R1+0x42c] ;  /* 0x00042c0001087983 */ /* 0x000ea80000100800 */
[----:B------:R-:W2:Y:S01]  /*417b0*/  LDL R9, [R1+0x430] ;  /* 0x0004300001097983 */ /* 0x000ea20000100800 */
[----:B------:R-:W-:-:S02]  /*417c0*/  PRMT R47, RZ, 0x7610, R47 ;  /* 0x00007610ff2f7816 */ /* 0x000fc4000000002f */
[----:B--2---:R-:W-:-:S04]  /*417d0*/  @!P1 LOP3.LUT R9, R9, R8, RZ, 0x3c, !PT ;  /* 0x0000000809099212 */ /* 0x004fc800078e3cff */
[----:B------:R-:W-:-:S04]  /*417e0*/  @!P1 LOP3.LUT R8, R9, R8, RZ, 0x3c, !PT ;  /* 0x0000000809089212 */ /* 0x000fc800078e3cff */
[----:B------:R-:W-:-:S05]  /*417f0*/  @!P1 LOP3.LUT R9, R9, R8, RZ, 0x3c, !PT ;  /* 0x0000000809099212 */ /* 0x000fca00078e3cff */
[----:B------:R-:W2:Y:S04]  /*41800*/  @!P1 LDG.E.U8 R47, desc[UR20][R8.64] ;  /* 0x00000014082f9981 */ /* 0x000ea8000c1e1100 */
[----:B------:R-:W3:Y:S04]  /*41810*/  LDL R8, [R1+0x46c] ;  /* 0x00046c0001087983 */ /* 0x000ee80000100800 */
[----:B------:R-:W3:Y:S01]  /*41820*/  LDL R9, [R1+0x470] ;  /* 0x0004700001097983 */ /* 0x000ee20000100800 */
[----:B------:R-:W-:-:S03]  /*41830*/  PRMT R46, RZ, 0x7610, R46 ;  /* 0x00007610ff2e7816 */ /* 0x000fc6000000002e */
[----:B--2---:R0:W-:Y:S01]  /*41840*/  STL [R1+0xdc], R47 ;  /* 0x0000dc2f01007387 */ /* 0x0041e20000100800 */
[----:B------:R-:W-:-:S03]  /*41850*/  PRMT R6, RZ, 0x7610, R6 ;  /* 0x00007610ff067816 */ /* 0x000fc60000000006 */
[----:B0-----:R-:W2:Y:S01]  /*41860*/  LDL R47, [R1+0x570] ;  /* 0x00057000012f7983 */ /* 0x001ea20000100800 */
[----:B---3--:R-:W-:-:S04]  /*41870*/  @!P1 LOP3.LUT R9, R9, R8, RZ, 0x3c, !PT ;  /* 0x0000000809099212 */ /* 0x008fc800078e3cff */
[----:B------:R-:W-:-:S04]  /*41880*/  @!P1 LOP3.LUT R8, R9, R8, RZ, 0x3c, !PT ;  /* 0x0000000809089212 */ /* 0x000fc800078e3cff */
[----:B------:R-:W-:-:S05]  /*41890*/  @!P1 LOP3.LUT R9, R9, R8, RZ, 0x3c, !PT ;  /* 0x0000000809099212 */ /* 0x000fca00078e3cff */
[----:B------:R0:W3:Y:S04]  /*418a0*/  @!P1 LDG.E.U8 R46, desc[UR20][R8.64] ;  /* 0x00000014082e9981 */ /* 0x0000e8000c1e1100 */
[----:B------:R-:W0:Y:S04]  /*418b0*/  LDL R8, [R1+0x4ac] ;  /* 0x0004ac0001087983 */ /* 0x000e280000100800 */
[----:B------:R-:W0:Y:S02]  /*418c0*/  LDL R9, [R1+0x4b0] ;  /* 0x0004b00001097983 */ /* 0x000e240000100800 */
[----:B0-----:R-:W-:-:S04]  /*418d0*/  @!P1 LOP3.LUT R9, R9, R8, RZ, 0x3c, !PT ;  /* 0x0000000809099212 */ /* 0x001fc800078e3cff */
[----:B------:R-:W-:-:S04]  /*418e0*/  @!P1 LOP3.LUT R8, R9, R8, RZ, 0x3c, !PT ;  /* 0x0000000809089212 */ /* 0x000fc800078e3cff */
[----:B------:R-:W-:-:S05]  /*418f0*/  @!P1 LOP3.LUT R9, R9, R8, RZ, 0x3c, !PT ;  /* 0x0000000809099212 */ /* 0x000fca00078e3cff */
[----:B------:R-:W2:Y:S04]  /*41900*/  @!P1 LDG.E.U8 R6, desc[UR20][R8.64] ;  /* 0x0000001408069981 */ /* 0x000ea8000c1e1100 */
[----:B---3--:R0:W-:Y:S04]  /*41910*/  STL [R1+0xd4], R46 ;  /* 0x0000d42e01007387 */ /* 0x0081e80000100800 */
[----:B0-----:R-:W3:Y:S04]  /*41920*/  LDL R46, [R1+0x5b0] ;  /* 0x0005b000012e7983 */ /* 0x001ee80000100800 */
[----:B--2---:R0:W-:Y:S04]  /*41930*/  STL [R1+0xcc], R6 ;  /* 0x0000cc0601007387 */ /* 0x0041e80000100800 */
[----:B0-----:R-:W2:Y:S04]  /*41940*/  LDL.LU R6, [R1+0x17a4] ;  /* 0x0017a40001067983 */ /* 0x001ea80000300800 */
[----:B------:R-:W2:Y:S01]  /*41950*/  LDL R9, [R1+0x4ec] ;  /* 0x0004ec0001097983 */ /* 0x000ea20000100800 */
[----:B----4-:R-:W-:Y:S01]  /*41960*/  PRMT R64, RZ, 0x7610, R64 ;  /* 0x00007610ff407816 */ /* 0x010fe20000000040 */
[----:B------:R-:W-:-:S02]  /*41970*/  @!P1 IMAD.MOV.U32 R8, RZ, RZ, R45 ;  /* 0x000000ffff089224 */ /* 0x000fc400078e002d */
[----:B------:R-:W4:Y:S04]  /*41980*/  LDL R45, [R1+0x5f0] ;  /* 0x0005f000012d7983 */ /* 0x000f280000100800 */
[----:B--2---:R-:W2:Y:S04]  /*41990*/  @!P1 LDG.E.U8 R64, desc[UR20][R8.64] ;  /* 0x0000001408409981 */ /* 0x004ea8000c1e1100 */
[----:B--2---:R0:W-:Y:S04]  /*419a0*/  STL [R1+0xc4], R64 ;  /* 0x0000c44001007387 */ /* 0x0041e80000100800 */
[----:B0-----:R-:W2:Y:S04]  /*419b0*/  LDL.LU R64, [R1+0x17a0] ;  /* 0x0017a00001407983 */ /* 0x001ea80000300800 */
[----:B------:R-:W2:Y:S04]  /*419c0*/  LDL R8, [R1+0x52c] ;  /* 0x00052c0001087983 */ /* 0x000ea80000100800 */
[----:B------:R-:W2:Y:S01]  /*419d0*/  LDL R9, [R1+0x530] ;  /* 0x0005300001097983 */ /* 0x000ea20000100800 */
[----:B------:R-:W-:-:S02]  /*419e0*/  PRMT R44, RZ, 0x7610, R44 ;  /* 0x00007610ff2c7816 */ /* 0x000fc4000000002c */
[----:B--2---:R-:W-:-:S04]  /*419f0*/  @!P1 LOP3.LUT R9, R9, R8, RZ, 0x3c, !PT ;  /* 0x0000000809099212 */ /* 0x004fc800078e3cff */
[----:B------:R-:W-:-:S04]  /*41a00*/  @!P1 LOP3.LUT R8, R9, R8, RZ, 0x3c, !PT ;  /* 0x0000000809089212 */ /* 0x000fc800078e3cff */
[----:B------:R-:W-:-:S05]  /*41a10*/  @!P1 LOP3.LUT R9, R9, R8, RZ, 0x3c, !PT ;  /* 0x0000000809099212 */ /* 0x000fca00078e3cff */
[----:B------:R0:W2:Y:S04]  /*41a20*/  @!P1 LDG.E.U8 R44, desc[UR20][R8.64] ;  /* 0x00000014082c9981 */ /* 0x0000a8000c1e1100 */
[----:B------:R-:W3:Y:S01]  /*41a30*/  LDL R9, [R1+0x56c] ;  /* 0x00056c0001097983 */ /* 0x000ee20000100800 */
[----:B------:R-:W-:Y:S01]  /*41a40*/  PRMT R43, RZ, 0x7610, R43 ;  /* 0x00007610ff2b7816 */ /* 0x000fe2000000002b */
[----:B0-----:R-:W-:Y:S02]  /*41a50*/  @!P1 IMAD.MOV.U32 R8, RZ, RZ, R47 ;  /* 0x000000ffff089224 */ /* 0x001fe400078e002f */
[----:B--2---:R0:W-:Y:S01]  /*41a60*/  STL [R1+0xbc], R44 ;  /* 0x0000bc2c01007387 */ /* 0x0041e20000100800 */
[----:B------:R-:W-:-:S03]  /*41a70*/  PRMT R21, RZ, 0x7610, R21 ;  /* 0x00007610ff157816 */ /* 0x000fc60000000015 */
[----:B------:R-:W2:Y:S04]  /*41a80*/  LDL R47, [R1+0x66c] ;  /* 0x00066c00012f7983 */ /* 0x000ea80000100800 */
[----:B---3--:R1:W3:Y:S04]  /*41a90*/  @!P1 LDG.E.U8 R43, desc[UR20][R8.64] ;  /* 0x00000014082b9981 */ /* 0x0082e8000c1e1100 */
[----:B0-----:R-:W2:Y:S04]  /*41aa0*/  LDL R44, [R1+0x630] ;  /* 0x00063000012c7983 */ /* 0x001ea80000100800 */
[----:B------:R-:W2:Y:S01]  /*41ab0*/  LDL R9, [R1+0x5ac] ;  /* 0x0005ac0001097983 */ /* 0x000ea20000100800 */
[----:B-1----:R-:W-:-:S03]  /*41ac0*/  @!P1 IMAD.MOV.U32 R8, RZ, RZ, R46 ;  /* 0x000000ffff089224 */ /* 0x002fc600078e002e */
[----:B---3--:R0:W-:Y:S01]  /*41ad0*/  STL [R1+0xb4], R43 ;  /* 0x0000b42b01007387 */ /* 0x0081e20000100800 */
[----:B------:R-:W-:-:S03]  /*41ae0*/  PRMT R15, RZ, 0x7610, R15 ;  /* 0x00007610ff0f7816 */ /* 0x000fc6000000000f */
[----:B------:R-:W3:Y:S04]  /*41af0*/  LDL R46, [R1+0x6ac] ;  /* 0x0006ac00012e7983 */ /* 0x000ee80000100800 */
[----:B--2---:R4:W2:Y:S04]  /*41b00*/  @!P1 LDG.E.U8 R21, desc[UR20][R8.64] ;  /* 0x0000001408159981 */ /* 0x0048a8000c1e1100 */
[----:B0-----:R-:W3:Y:S04]  /*41b10*/  LDL R43, [R1+0x670] ;  /* 0x00067000012b7983 */ /* 0x001ee80000100800 */
[----:B------:R-:W3:Y:S01]  /*41b20*/  LDL R9, [R1+0x5ec] ;  /* 0x0005ec0001097983 */ /* 0x000ee20000100800 */
[----:B----4-:R-:W-:-:S03]  /*41b30*/  @!P1 IMAD.MOV.U32 R8, RZ, RZ, R45 ;  /* 0x000000ffff089224 */ /* 0x010fc600078e002d */
[----:B--2---:R0:W-:Y:S01]  /*41b40*/  STL [R1+0xac], R21 ;  /* 0x0000ac1501007387 */ /* 0x0041e20000100800 */
[----:B------:R-:W-:Y:S02]  /*41b50*/  PRMT R13, RZ, 0x7610, R13 ;  /* 0x00007610ff0d7816 */ /* 0x000fe4000000000d */
[----:B------:R-:W-:Y:S01]  /*41b60*/  PRMT R17, RZ, 0x7610, R17 ;  /* 0x00007610ff117816 */ /* 0x000fe20000000011 */
[----:B------:R-:W2:Y:S04]  /*41b70*/  LDL R45, [R1+0x6ec] ;  /* 0x0006ec00012d7983 */ /* 0x000ea80000100800 */
[----:B---3--:R1:W3:Y:S04]  /*41b80*/  @!P1 LDG.E.U8 R15, desc[UR20][R8.64] ;  /* 0x00000014080f9981 */ /* 0x0082e8000c1e1100 */
[----:B0-----:R-:W4:Y:S04]  /*41b90*/  LDL R21, [R1+0x6b0] ;  /* 0x0006b00001157983 */ /* 0x001f280000100800 */
[----:B------:R-:W2:Y:S01]  /*41ba0*/  LDL R9, [R1+0x62c] ;  /* 0x00062c0001097983 */ /* 0x000ea20000100800 */
[----:B-1----:R-:W-:Y:S01]  /*41bb0*/  @!P1 IMAD.MOV.U32 R8, RZ, RZ, R44 ;  /* 0x000000ffff089224 */ /* 0x002fe200078e002c */
[----:B------:R-:W-:-:S04]  /*41bc0*/  PRMT R10, RZ, 0x7610, R10 ;  /* 0x00007610ff0a7816 */ /* 0x000fc8000000000a */
[----:B--2---:R0:W2:Y:S02]  /*41bd0*/  @!P1 LDG.E.U8 R13, desc[UR20][R8.64] ;  /* 0x00000014080d9981 */ /* 0x0040a4000c1e1100 */
[----:B0-----:R-:W-:Y:S02]  /*41be0*/  @!P1 IMAD.MOV.U32 R8, RZ, RZ, R43 ;  /* 0x000000ffff089224 */ /* 0x001fe400078e002b */
[----:B------:R-:W-:-:S05]  /*41bf0*/  @!P1 IMAD.MOV.U32 R9, RZ, RZ, R47 ;  /* 0x000000ffff099224 */ /* 0x000fca00078e002f */
[----:B------:R4:W2:Y:S04]  /*41c00*/  @!P1 LDG.E.U8 R17, desc[UR20][R8.64] ;  /* 0x0000001408119981 */ /* 0x0008a8000c1e1100 */
[----:B---3--:R0:W-:Y:S04]  /*41c10*/  STL [R1+0xa4], R15 ;  /* 0x0000a40f01007387 */ /* 0x0081e80000100800 */
[----:B------:R-:W3:Y:S01]  /*41c20*/  LDL R44, [R1+0x734] ;  /* 0x00073400012c7983 */ /* 0x000ee20000100800 */
[----:B----4-:R-:W-:Y:S02]  /*41c30*/  @!P1 IMAD.MOV.U32 R8, RZ, RZ, R21 ;  /* 0x000000ffff089224 */ /* 0x010fe400078e0015 */
[----:B------:R-:W-:Y:S01]  /*41c40*/  @!P1 IMAD.MOV.U32 R9, RZ, RZ, R46 ;  /* 0x000000ffff099224 */ /* 0x000fe200078e002e */
[----:B0-----:R-:W4:Y:S04]  /*41c50*/  LDL R15, [R1+0x6f0] ;  /* 0x0006f000010f7983 */ /* 0x001f280000100800 */
[----:B------:R0:W3:Y:S04]  /*41c60*/  @!P1 LDG.E.U8 R10, desc[UR20][R8.64] ;  /* 0x00000014080a9981 */ /* 0x0000e8000c1e1100 */
[----:B--2---:R1:W-:Y:S04]  /*41c70*/  STL [R1+0x9c], R13 ;  /* 0x00009c0d01007387 */ /* 0x0043e80000100800 */
[----:B------:R-:W2:Y:S04]  /*41c80*/  LDL R43, [R1+0x774] ;  /* 0x00077400012b7983 */ /* 0x000ea80000100800 */
[----:B-1----:R-:W2:Y:S01]  /*41c90*/  LDL R13, [R1+0x738] ;  /* 0x00073800010d7983 */ /* 0x002ea20000100800 */
[----:B------:R-:W-:-:S03]  /*41ca0*/  PRMT R14, RZ, 0x7610, R14 ;  /* 0x00007610ff0e7816 */ /* 0x000fc6000000000e */
[----:B------:R1:W-:Y:S01]  /*41cb0*/  STL [R1+0x94], R17 ;  /* 0x0000941101007387 */ /* 0x0003e20000100800 */
[----:B0-----:R-:W-:-:S03]  /*41cc0*/  @!P1 IMAD.MOV.U32 R9, RZ, RZ, R45 ;  /* 0x000000ffff099224 */ /* 0x001fc600078e002d */
[----:B------:R-:W2:Y:S04]  /*41cd0*/  LDL R21, [R1+0x7b4] ;  /* 0x0007b40001157983 */ /* 0x000ea80000100800 */
[----:B-1----:R-:W2:Y:S01]  /*41ce0*/  LDL R17, [R1+0x778] ;  /* 0x0007780001117983 */ /* 0x002ea20000100800 */
[----:B----4-:R-:W-:-:S03]  /*41cf0*/  @!P1 IMAD.MOV.U32 R8, RZ, RZ, R15 ;  /* 0x000000ffff089224 */ /* 0x010fc600078e000f */
[----:B---3--:R0:W-:Y:S04]  /*41d00*/  STL [R1+0x84], R10 ;  /* 0x0000840a01007387 */ /* 0x0081e80000100800 */
[----:B------:R1:W3:Y:S01]  /*41d10*/  @!P1 LDG.E.U8 R14, desc[UR20][R8.64] ;  /* 0x00000014080e9981 */ /* 0x0002e2000c1e1100 */
[----:B------:R-:W-:Y:S02]  /*41d20*/  PRMT R12, RZ, 0x7610, R12 ;  /* 0x00007610ff0c7816 */ /* 0x000fe4000000000c */
[----:B------:R-:W-:Y:S01]  /*41d30*/  PRMT R16, RZ, 0x7610, R16 ;  /* 0x00007610ff107816 */ /* 0x000fe20000000010 */
[----:B------:R-:W4:Y:S04]  /*41d40*/  LDL R15, [R1+0x7f4] ;  /* 0x0007f400010f7983 */ /* 0x000f280000100800 */
[----:B0-----:R-:W3:Y:S01]  /*41d50*/  LDL R10, [R1+0x7b8] ;  /* 0x0007b800010a7983 */ /* 0x001ee20000100800 */
[----:B-1----:R-:W-:-:S02]  /*41d60*/  @!P1 IMAD.MOV.U32 R9, RZ, RZ, R44 ;  /* 0x000000ffff099224 */ /* 0x002fc400078e002c */
[----:B--2---:R-:W-:-:S05]  /*41d70*/  @!P1 IMAD.MOV.U32 R8, RZ, RZ, R13 ;  /* 0x000000ffff089224 */ /* 0x004fca00078e000d */
[----:B------:R0:W2:Y:S01]  /*41d80*/  @!P1 LDG.E.U8 R12, desc[UR20][R8.64] ;  /* 0x00000014080c9981 */ /* 0x0000a2000c1e1100 */
[----:B------:R-:W-:Y:S01]  /*41d90*/  PRMT R11, RZ, 0x7610, R11 ;  /* 0x00007610ff0b7816 */ /* 0x000fe2000000000b */
[----:B0-----:R-:W-:Y:S02]  /*41da0*/  @!P1 IMAD.MOV.U32 R9, RZ, RZ, R43 ;  /* 0x000000ffff099224 */ /* 0x001fe400078e002b */
[----:B------:R-:W-:-:S05]  /*41db0*/  @!P1 IMAD.MOV.U32 R8, RZ, RZ, R17 ;  /* 0x000000ffff089224 */ /* 0x000fca00078e0011 */
[----:B------:R0:W4:Y:S02]  /*41dc0*/  @!P1 LDG.E.U8 R16, desc[UR20][R8.64] ;  /* 0x0000001408109981 */ /* 0x000124000c1e1100 */
[----:B0-----:R-:W-:Y:S02]  /*41dd0*/  @!P1 IMAD.MOV.U32 R9, RZ, RZ, R21 ;  /* 0x000000ffff099224 */ /* 0x001fe400078e0015 */
[----:B---3--:R-:W-:Y:S01]  /*41de0*/  @!P1 IMAD.MOV.U32 R8, RZ, RZ, R10 ;  /* 0x000000ffff089224 */ /* 0x008fe200078e000a */
[----:B------:R0:W-:Y:S04]  /*41df0*/  STL [R1+0x44], R14 ;  /* 0x0000440e01007387 */ /* 0x0001e80000100800 */
[----:B------:R1:W3:Y:S04]  /*41e00*/  @!P1 LDG.E.U8 R11, desc[UR20][R8.64] ;  /* 0x00000014080b9981 */ /* 0x0002e8000c1e1100 */
[----:B------:R-:W3:Y:S04]  /*41e10*/  LDL R13, [R1+0x834] ;  /* 0x00083400010d7983 */ /* 0x000ee80000100800 */
[----:B0-----:R-:W3:Y:S04]  /*41e20*/  LDL R14, [R1+0x7f8] ;  /* 0x0007f800010e7983 */ /* 0x001ee80000100800 */
[----:B--2---:R0:W-:Y:S04]  /*41e30*/  STL [R1+0x38], R12 ;  /* 0x0000380c01007387 */ /* 0x0041e80000100800 */
[----:B------:R-:W2:Y:S04]  /*41e40*/  LDL R17, [R1+0x874] ;  /* 0x0008740001117983 */ /* 0x000ea80000100800 */
[----:B0-----:R-:W2:Y:S04]  /*41e50*/  LDL R12, [R1+0x838] ;  /* 0x00083800010c7983 */ /* 0x001ea80000100800 */
[----:B----4-:R0:W-:Y:S01]  /*41e60*/  STL [R1+0x2c], R16 ;  /* 0x00002c1001007387 */ /* 0x0101e20000100800 */
[----:B-1----:R-:W-:-:S03]  /*41e70*/  @!P1 IMAD.MOV.U32 R9, RZ, RZ, R15 ;  /* 0x000000ffff099224 */ /* 0x002fc600078e000f */
[----:B------:R-:W4:Y:S04]  /*41e80*/  LDL R10, [R1+0x8b8] ;  /* 0x0008b800010a7983 */ /* 0x000f280000100800 */
[----:B0-----:R-:W4:Y:S01]  /*41e90*/  LDL R16, [R1+0x878] ;  /* 0x0008780001107983 */ /* 0x001f220000100800 */
[----:B------:R-:W-:-:S03]  /*41ea0*/  PRMT R19, RZ, 0x7610, R19 ;  /* 0x00007610ff137816 */ /* 0x000fc60000000013 */
[----:B---3--:R0:W-:Y:S04]  /*41eb0*/  STL [R1+0x20], R11 ;  /* 0x0000200b01007387 */ /* 0x0081e80000100800 */
[----:B------:R-:W3:Y:S01]  /*41ec0*/  LDL R15, [R1+0x8f4] ;  /* 0x0008f400010f7983 */ /* 0x000ee20000100800 */
[----:B------:R-:W-:-:S03]  /*41ed0*/  @!P1 IMAD.MOV.U32 R8, RZ, RZ, R14 ;  /* 0x000000ffff089224 */ /* 0x000fc600078e000e */
[----:B0-----:R-:W3:Y:S04]  /*41ee0*/  LDL R11, [R1+0x8b4] ;  /* 0x0008b400010b7983 */ /* 0x001ee80000100800 */
[----:B------:R-:W3:Y:S04]  /*41ef0*/  LDL R14, [R1+0x8f8] ;  /* 0x0008f800010e7983 */ /* 0x000ee80000100800 */
[----:B------:R0:W3:Y:S02]  /*41f00*/  @!P1 LDG.E.U8 R19, desc[UR20][R8.64] ;  /* 0x0000001408139981 */ /* 0x0000e4000c1e1100 */
[----:B0-----:R-:W-:-:S02]  /*41f10*/  @!P1 IMAD.MOV.U32 R9, RZ, RZ, R13 ;  /* 0x000000ffff099224 */ /* 0x001fc400078e000d */
[----:B------:R-:W3:Y:S01]  /*41f20*/  LDL R13, [R1+0x934] ;  /* 0x00093400010d7983 */ /* 0x000ee20000100800 */
[----:B--2---:R-:W-:-:S03]  /*41f30*/  @!P1 IMAD.MOV.U32 R8, RZ, RZ, R12 ;  /* 0x000000ffff089224 */ /* 0x004fc600078e000c */
[----:B------:R-:W2:Y:S01]  /*41f40*/  LDL R12, [R1+0x938] ;  /* 0x00093800010c7983 */ /* 0x000ea20000100800 */
[----:B------:R-:W-:Y:S02]  /*41f50*/  PRMT R18, RZ, 0x7610, R18 ;  /* 0x00007610ff127816 */ /* 0x000fe40000000012 */
[----:B------:R-:W-:Y:S02]  /*41f60*/  PRMT R50, RZ, 0x7610, R50 ;  /* 0x00007610ff327816 */ /* 0x000fe40000000032 */
[----:B------:R-:W-:Y:S02]  /*41f70*/  PRMT R7, RZ, 0x7610, R7 ;  /* 0x00007610ff077816 */ /* 0x000fe40000000007 */
[----:B------:R4:W2:Y:S02]  /*41f80*/  @!P1 LDG.E.U8 R18, desc[UR20][R8.64] ;  /* 0x0000001408129981 */ /* 0x0008a4000c1e1100 */
[----:B----4-:R-:W-:Y:S02]  /*41f90*/  @!P1 IMAD.MOV.U32 R8, RZ, RZ, R16 ;  /* 0x000000ffff089224 */ /* 0x010fe400078e0010 */
[----:B------:R-:W-:Y:S01]  /*41fa0*/  @!P1 IMAD.MOV.U32 R9, RZ, RZ, R17 ;  /* 0x000000ffff099224 */ /* 0x000fe200078e0011 */
[----:B------:R-:W4:Y:S04]  /*41fb0*/  LDL R16, [R1+0x978] ;  /* 0x0009780001107983 */ /* 0x000f280000100800 */
[----:B------:R0:W4:Y:S04]  /*41fc0*/  @!P1 LDG.E.U8 R50, desc[UR20][R8.64] ;  /* 0x0000001408329981 */ /* 0x000128000c1e1100 */
[----:B------:R-:W4:Y:S01]  /*41fd0*/  LDL R17, [R1+0x974] ;  /* 0x0009740001117983 */ /* 0x000f220000100800 */
[----:B0-----:R-:W-:-:S03]  /*41fe0*/  PRMT R8, RZ, 0x7610, R8 ;  /* 0x00007610ff087816 */ /* 0x001fc60000000008 */
[----:B---3--:R0:W3:Y:S01]  /*41ff0*/  @!P1 LDG.E.U8 R7, desc[UR20][R10.64] ;  /* 0x000000140a079981 */ /* 0x0080e2000c1e1100 */
[----:B------:R-:W-:Y:S01]  /*42000*/  PRMT R9, RZ, 0x7610, R9 ;  /* 0x00007610ff097816 */ /* 0x000fe20000000009 */
[----:B0-----:R-:W-:Y:S02]  /*42010*/  @!P1 IMAD.MOV.U32 R10, RZ, RZ, R14 ;  /* 0x000000ffff0a9224 */ /* 0x001fe400078e000e */
[----:B------:R-:W-:-:S05]  /*42020*/  @!P1 IMAD.MOV.U32 R11, RZ, RZ, R15 ;  /* 0x000000ffff0b9224 */ /* 0x000fca00078e000f */
[----:B------:R0:W3:Y:S04]  /*42030*/  @!P1 LDG.E.U8 R8, desc[UR20][R10.64] ;  /* 0x000000140a089981 */ /* 0x0000e8000c1e1100 */
[----:B--2---:R1:W2:Y:S01]  /*42040*/  @!P1 LDG.E.U8 R9, desc[UR20][R12.64] ;  /* 0x000000140c099981 */ /* 0x0042a2000c1e1100 */
[----:B0-----:R-:W-:-:S03]  /*42050*/  PRMT R10, RZ, 0x7610, R10 ;  /* 0x00007610ff0a7816 */ /* 0x001fc6000000000a */
[----:B----4-:R-:W-:Y:S01]  /*42060*/  STL [R1+0x175c], R50 ;  /* 0x00175c3201007387 */ /* 0x010fe20000100800 */
[----:B-1----:R-:W-:Y:S02]  /*42070*/  @!P1 IMAD.MOV.U32 R12, RZ, RZ, R16 ;  /* 0x000000ffff0c9224 */ /* 0x002fe400078e0010 */
[----:B------:R-:W-:-:S05]  /*42080*/  @!P1 IMAD.MOV.U32 R13, RZ, RZ, R17 ;  /* 0x000000ffff0d9224 */ /* 0x000fca00078e0011 */
[----:B------:R0:W4:Y:S04]  /*42090*/  @!P1 LDG.E.U8 R10, desc[UR20][R12.64] ;  /* 0x000000140c0a9981 */ /* 0x000128000c1e1100 */
[----:B---3--:R1:W-:Y:S04]  /*420a0*/  STL [R1+0x1760], R7 ;  /* 0x0017600701007387 */ /* 0x0083e80000100800 */
[----:B------:R-:W3:Y:S04]  /*420b0*/  LDL R15, [R1+0x9b4] ;  /* 0x0009b400010f7983 */ /* 0x000ee80000100800 */
[----:B------:R-:W3:Y:S04]  /*420c0*/  LDL R14, [R1+0x9b8] ;  /* 0x0009b800010e7983 */ /* 0x000ee80000100800 */
[----:B------:R0:W-:Y:S04]  /*420d0*/  STL [R1+0x1764], R8 ;  /* 0x0017640801007387 */ /* 0x0001e80000100800 */
[----:B-1----:R-:W4:Y:S04]  /*420e0*/  LDL R7, [R1+0x9f8] ;  /* 0x0009f80001077983 */ /* 0x002f280000100800 */
[----:B0-----:R-:W4:Y:S04]  /*420f0*/  LDL R8, [R1+0x9f4] ;  /* 0x0009f40001087983 */ /* 0x001f280000100800 */
[----:B--2---:R-:W-:Y:S04]  /*42100*/  STL [R1+0x1768], R9 ;  /* 0x0017680901007387 */ /* 0x004fe80000100800 */
[----:B------:R-:W2:Y:S04]  /*42110*/  LDL R17, [R1+0xa34] ;  /* 0x000a340001117983 */ /* 0x000ea80000100800 */
[----:B------:R-:W2:Y:S04]  /*42120*/  LDL R16, [R1+0xa38] ;  /* 0x000a380001107983 */ /* 0x000ea80000100800 */
[----:B------:R0:W-:Y:S04]  /*42130*/  STL [R1+0x14], R19 ;  /* 0x0000141301007387 */ /* 0x0001e80000100800 */
[----:B------:R-:W2:Y:S04]  /*42140*/  LDL R43, [R1+0xa74] ;  /* 0x000a7400012b7983 */ /* 0x000ea80000100800 */
[----:B------:R-:W2:Y:S01]  /*42150*/  LDL R21, [R1+0xa78] ;  /* 0x000a780001157983 */ /* 0x000ea20000100800 */
[----:B------:R-:W-:-:S02]  /*42160*/  PRMT R11, RZ, 0x7610, R11 ;  /* 0x00007610ff0b7816 */ /* 0x000fc4000000000b */
[----:B------:R-:W-:Y:S02]  /*42170*/  PRMT R12, RZ, 0x7610, R12 ;  /* 0x00007610ff0c7816 */ /* 0x000fe4000000000c */
[----:B------:R-:W-:Y:S02]  /*42180*/  PRMT R13, RZ, 0x7610, R13 ;  /* 0x00007610ff0d7816 */ /* 0x000fe4000000000d */
[----:B---3--:R4:W3:Y:S02]  /*42190*/  @!P1 LDG.E.U8 R11, desc[UR20][R14.64] ;  /* 0x000000140e0b9981 */ /* 0x0088e4000c1e1100 */
[----:B----4-:R-:W-:Y:S02]  /*421a0*/  @!P1 IMAD.MOV.U32 R14, RZ, RZ, R7 ;  /* 0x000000ffff0e9224 */ /* 0x010fe400078e0007 */
[----:B------:R-:W-:-:S05]  /*421b0*/  @!P1 IMAD.MOV.U32 R15, RZ, RZ, R8 ;  /* 0x000000ffff0f9224 */ /* 0x000fca00078e0008 */
[----:B------:R1:W4:Y:S02]  /*421c0*/  @!P1 LDG.E.U8 R12, desc[UR20][R14.64] ;  /* 0x000000140e0c9981 */ /* 0x000324000c1e1100 */
[----:B-1----:R-:W-:Y:S02]  /*421d0*/  PRMT R14, RZ, 0x7610, R14 ;  /* 0x00007610ff0e7816 */ /* 0x002fe4000000000e */
[----:B------:R-:W-:Y:S04]  /*421e0*/  STL [R1+0x176c], R10 ;  /* 0x00176c0a01007387 */ /* 0x000fe80000100800 */
[----:B------:R1:W-:Y:S04]  /*421f0*/  STL [R1+0x8], R18 ;  /* 0x0000081201007387 */ /* 0x0003e80000100800 */
[----:B0-----:R-:W4:Y:S04]  /*42200*/  LDL R19, [R1+0xab4] ;  /* 0x000ab40001137983 */ /* 0x001f280000100800 */
[----:B-1----:R-:W4:Y:S04]  /*42210*/  LDL R18, [R1+0xab8] ;  /* 0x000ab80001127983 */ /* 0x002f280000100800 */
[----:B--2---:R0:W2:Y:S02]  /*42220*/  @!P1 LDG.E.U8 R13, desc[UR20][R16.64] ;  /* 0x00000014100d9981 */ /* 0x0040a4000c1e1100 */
[----:B0-----:R-:W-:-:S02]  /*42230*/  @!P1 IMAD.MOV.U32 R17, RZ, RZ, R43 ;  /* 0x000000ffff119224 */ /* 0x001fc400078e002b */
[----:B------:R-:W-:-:S05]  /*42240*/  @!P1 IMAD.MOV.U32 R16, RZ, RZ, R21 ;  /* 0x000000ffff109224 */ /* 0x000fca00078e0015 */
[----:B------:R-:W2:Y:S01]  /*42250*/  @!P1 LDG.E.U8 R14, desc[UR20][R16.64] ;  /* 0x00000014100e9981 */ /* 0x000ea2000c1e1100 */
[----:B------:R-:W-:-:S03]  /*42260*/  PRMT R15, RZ, 0x7610, R15 ;  /* 0x00007610ff0f7816 */ /* 0x000fc6000000000f */
[----:B---3--:R0:W-:Y:S04]  /*42270*/  STL [R1+0x1770], R11 ;  /* 0x0017700b01007387 */ /* 0x0081e80000100800 */
[----:B------:R-:W3:Y:S04]  /*42280*/  LDL R8, [R1+0xaec] ;  /* 0x000aec0001087983 */ /* 0x000ee80000100800 */
[----:B------:R-:W3:Y:S04]  /*42290*/  LDL R7, [R1+0xaf0] ;  /* 0x000af00001077983 */ /* 0x000ee80000100800 */
[----:B----4-:R1:W-:Y:S04]  /*422a0*/  STL [R1+0x1774], R12 ;  /* 0x0017740c01007387 */ /* 0x0103e80000100800 */
[----:B------:R3:W4:Y:S04]  /*422b0*/  @!P1 LDG.E.U8 R15, desc[UR20][R18.64] ;  /* 0x00000014120f9981 */ /* 0x000728000c1e1100 */
[----:B--2---:R-:W-:Y:S04]  /*422c0*/  STL [R1+0x1778], R13 ;  /* 0x0017780d01007387 */ /* 0x004fe80000100800 */
[----:B------:R-:W2:Y:S04]  /*422d0*/  LDL R44, [R1+0xb24] ;  /* 0x000b2400012c7983 */ /* 0x000ea80000100800 */
[----:B------:R-:W2:Y:S04]  /*422e0*/  LDL R10, [R1+0xb28] ;  /* 0x000b2800010a7983 */ /* 0x000ea80000100800 */
[----:B------:R1:W-:Y:S04]  /*422f0*/  STL [R1+0x177c], R14 ;  /* 0x00177c0e01007387 */ /* 0x0003e80000100800 */
[----:B------:R-:W2:Y:S04]  /*42300*/  LDL R43, [R1+0x354] ;  /* 0x00035400012b7983 */ /* 0x000ea80000100800 */
[----:B0-----:R-:W2:Y:S01]  /*42310*/  LDL R11, [R1+0x358] ;  /* 0x00035800010b7983 */ /* 0x001ea20000100800 */
[----:B------:R-:W-:-:S02]  /*42320*/  PRMT R16, RZ, 0x7610, R16 ;  /* 0x00007610ff107816 */ /* 0x000fc40000000010 */
[----:B------:R-:W-:Y:S02]  /*42330*/  PRMT R17, RZ, 0x7610, R17 ;  /* 0x00007610ff117816 */ /* 0x000fe40000000011 */
[----:B------:R-:W-:Y:S01]  /*42340*/  PRMT R22, RZ, 0x7610, R22 ;  /* 0x00007610ff167816 */ /* 0x000fe20000000016 */
[----:B---3--:R-:W-:Y:S02]  /*42350*/  @!P1 IMAD.MOV.U32 R19, RZ, RZ, R8 ;  /* 0x000000ffff139224 */ /* 0x008fe400078e0008 */
[----:B------:R-:W-:-:S05]  /*42360*/  @!P1 IMAD.MOV.U32 R18, RZ, RZ, R7 ;  /* 0x000000ffff129224 */ /* 0x000fca00078e0007 */
[----:B------:R2:W3:Y:S04]  /*42370*/  @!P1 LDG.E.U8 R16, desc[UR20][R18.64] ;  /* 0x0000001412109981 */ /* 0x0004e8000c1e1100 */
[----:B----4-:R-:W-:Y:S04]  /*42380*/  STL [R1+0x1780], R15 ;  /* 0x0017800f01007387 */ /* 0x010fe80000100800 */
[----:B------:R-:W4:Y:S04]  /*42390*/  LDL R8, [R1+0x394] ;  /* 0x0003940001087983 */ /* 0x000f280000100800 */
[----:B------:R-:W4:Y:S04]  /*423a0*/  LDL R7, [R1+0x398] ;  /* 0x0003980001077983 */ /* 0x000f280000100800 */
[----:B------:R-:W4:Y:S04]  /*423b0*/  LDL R21, [R1+0x3d4] ;  /* 0x0003d40001157983 */ /* 0x000f280000100800 */
[----:B-1----:R-:W4:Y:S01]  /*423c0*/  LDL R12, [R1+0x3d8] ;  /* 0x0003d800010c7983 */ /* 0x002f220000100800 */
[----:B--2---:R-:W-:-:S02]  /*423d0*/  @!P1 IMAD.MOV.U32 R19, RZ, RZ, R44 ;  /* 0x000000ffff139224 */ /* 0x004fc400078e002c */
[----:B------:R-:W-:-:S05]  /*423e0*/  @!P1 IMAD.MOV.U32 R18, RZ, RZ, R10 ;  /* 0x000000ffff129224 */ /* 0x000fca00078e000a */
[----:B------:R0:W2:Y:S02]  /*423f0*/  @!P1 LDG.E.U8 R17, desc[UR20][R18.64] ;  /* 0x0000001412119981 */ /* 0x0000a4000c1e1100 */
[----:B0-----:R-:W-:Y:S02]  /*42400*/  @!P1 IMAD.MOV.U32 R19, RZ, RZ, R43 ;  /* 0x000000ffff139224 */ /* 0x001fe400078e002b */
[----:B------:R-:W-:-:S05]  /*42410*/  @!P1 IMAD.MOV.U32 R18, RZ, RZ, R11 ;  /* 0x000000ffff129224 */ /* 0x000fca00078e000b */
[----:B------:R4:W2:Y:S01]  /*42420*/  @!P1 LDG.E.U8 R22, desc[UR20][R18.64] ;  /* 0x0000001412169981 */ /* 0x0008a2000c1e1100 */
[----:B------:R-:W-:-:S03]  /*42430*/  PRMT R42, RZ, 0x7610, R42 ;  /* 0x00007610ff2a7816 */ /* 0x000fc6000000002a */
[----:B---3--:R-:W-:Y:S04]  /*42440*/  STL [R1+0x1784], R16 ;  /* 0x0017841001007387 */ /* 0x008fe80000100800 */
[----:B------:R-:W3:Y:S04]  /*42450*/  LDL R14, [R1+0x434] ;  /* 0x00043400010e7983 */ /* 0x000ee80000100800 */
[----:B------:R-:W3:Y:S01]  /*42460*/  LDL R10, [R1+0x438] ;  /* 0x00043800010a7983 */ /* 0x000ee20000100800 */
[----:B----4-:R-:W-:Y:S02]  /*42470*/  @!P1 IMAD.MOV.U32 R19, RZ, RZ, R8 ;  /* 0x000000ffff139224 */ /* 0x010fe400078e0008 */
[----:B------:R-:W-:-:S05]  /*42480*/  @!P1 IMAD.MOV.U32 R18, RZ, RZ, R7 ;  /* 0x000000ffff129224 */ /* 0x000fca00078e0007 */
[----:B------:R0:W4:Y:S02]  /*42490*/  @!P1 LDG.E.U8 R42, desc[UR20][R18.64] ;  /* 0x00000014122a9981 */ /* 0x000124000c1e1100 */
[----:B0-----:R-:W-:Y:S02]  /*424a0*/  @!P1 IMAD.MOV.U32 R18, RZ, RZ, R12 ;  /* 0x000000ffff129224 */ /* 0x001fe400078e000c */
[----:B------:R-:W-:Y:S01]  /*424b0*/  @!P1 IMAD.MOV.U32 R19, RZ, RZ, R21 ;  /* 0x000000ffff139224 */ /* 0x000fe200078e0015 */
[----:B--2---:R-:W-:Y:S04]  /*424c0*/  STL [R1+0x1788], R17 ;  /* 0x0017881101007387 */ /* 0x004fe80000100800 */
[----:B------:R-:W2:Y:S04]  /*424d0*/  LDL R11, [R1+0x478] ;  /* 0x00047800010b7983 */ /* 0x000ea80000100800 */
[----:B------:R0:W-:Y:S04]  /*424e0*/  STL [R1+0xf0], R22 ;  /* 0x0000f01601007387 */ /* 0x0001e80000100800 */
[----:B------:R-:W4:Y:S04]  /*424f0*/  LDL R8, [R1+0x4b4] ;  /* 0x0004b40001087983 */ /* 0x000f280000100800 */
[----:B------:R-:W4:Y:S04]  /*42500*/  LDL R7, [R1+0x4b8] ;  /* 0x0004b80001077983 */ /* 0x000f280000100800 */
[----:B0-----:R-:W4:Y:S04]  /*42510*/  LDL R22, [R1+0x474] ;  /* 0x0004740001167983 */ /* 0x001f280000100800 */
[----:B------:R-:W4:Y:S04]  /*42520*/  LDL R21, [R1+0x4f4] ;  /* 0x0004f40001157983 */ /* 0x000f280000100800 */
[----:B------:R-:W4:Y:S01]  /*42530*/  LDL R12, [R1+0x4f8] ;  /* 0x0004f800010c7983 */ /* 0x000f220000100800 */
[----:B------:R-:W-:-:S02]  /*42540*/  PRMT R41, RZ, 0x7610, R41 ;  /* 0x00007610ff297816 */ /* 0x000fc40000000029 */
[----:B------:R-:W-:-:S04]  /*42550*/  PRMT R40, RZ, 0x7610, R40 ;  /* 0x00007610ff287816 */ /* 0x000fc80000000028 */
[----:B------:R3:W4:Y:S01]  /*42560*/  @!P1 LDG.E.U8 R41, desc[UR20][R18.64] ;  /* 0x0000001412299981 */ /* 0x000722000c1e1100 */
[----:B------:R-:W-:Y:S01]  /*42570*/  PRMT R39, RZ, 0x7610, R39 ;  /* 0x00007610ff277816 */ /* 0x000fe20000000027 */
[----:B---3--:R-:W-:Y:S02]  /*42580*/  @!P1 IMAD.MOV.U32 R18, RZ, RZ, R10 ;  /* 0x000000ffff129224 */ /* 0x008fe400078e000a */
[----:B------:R-:W-:Y:S01]  /*42590*/  @!P1 IMAD.MOV.U32 R19, RZ, RZ, R14 ;  /* 0x000000ffff139224 */ /* 0x000fe200078e000e */
[----:B------:R-:W3:Y:S04]  /*425a0*/  LDL R10, [R1+0x538] ;  /* 0x00053800010a7983 */ /* 0x000ee80000100800 */
[----:B------:R-:W3:Y:S04]  /*425b0*/  LDL R14, [R1+0x534] ;  /* 0x00053400010e7983 */ /* 0x000ee80000100800 */
[----:B------:R2:W3:Y:S01]  /*425c0*/  @!P1 LDG.E.U8 R40, desc[UR20][R18.64] ;  /* 0x0000001412289981 */ /* 0x0004e2000c1e1100 */
[----:B------:R-:W-:Y:S01]  /*425d0*/  PRMT R38, RZ, 0x7610, R38 ;  /* 0x00007610ff267816 */ /* 0x000fe20000000026 */
[----:B--2---:R-:W-:-:S02]  /*425e0*/  @!P1 IMAD.MOV.U32 R18, RZ, RZ, R11 ;  /* 0x000000ffff129224 */ /* 0x004fc400078e000b */
[----:B------:R-:W2:Y:S01]  /*425f0*/  LDL R11, [R1+0x578] ;  /* 0x00057800010b7983 */ /* 0x000ea20000100800 */
[----:B----4-:R-:W-:-:S03]  /*42600*/  @!P1 IMAD.MOV.U32 R19, RZ, RZ, R22 ;  /* 0x000000ffff139224 */ /* 0x010fc600078e0016 */
[----:B------:R-:W4:Y:S04]  /*42610*/  LDL R22, [R1+0x574] ;  /* 0x0005740001167983 */ /* 0x000f280000100800 */
[----:B------:R0:W4:Y:S02]  /*42620*/  @!P1 LDG.E.U8 R39, desc[UR20][R18.64] ;  /* 0x0000001412279981 */ /* 0x000124000c1e1100 */
[----:B0-----:R-:W-:Y:S02]  /*42630*/  @!P1 IMAD.MOV.U32 R18, RZ, RZ, R7 ;  /* 0x000000ffff129224 */ /* 0x001fe400078e0007 */
[----:B------:R-:W-:Y:S01]  /*42640*/  @!P1 IMAD.MOV.U32 R19, RZ, RZ, R8 ;  /* 0x000000ffff139224 */ /* 0x000fe200078e0008 */
[----:B------:R-:W4:Y:S04]  /*42650*/  LDL R7, [R1+0x5b8] ;  /* 0x0005b80001077983 */ /* 0x000f280000100800 */
[----:B------:R-:W4:Y:S04]  /*42660*/  LDL R8, [R1+0x5b4] ;  /* 0x0005b40001087983 */ /* 0x000f280000100800 */
[----:B------:R0:W4:Y:S02]  /*42670*/  @!P1 LDG.E.U8 R38, desc[UR20][R18.64] ;  /* 0x0000001412269981 */ /* 0x000124000c1e1100 */
[----:B0-----:R-:W-:-:S02]  /*42680*/  @!P1 IMAD.MOV.U32 R18, RZ, RZ, R12 ;  /* 0x000000ffff129224 */ /* 0x001fc400078e000c */
[----:B------:R-:W-:Y:S01]  /*42690*/  @!P1 IMAD.MOV.U32 R19, RZ, RZ, R21 ;  /* 0x000000ffff139224 */ /* 0x000fe200078e0015 */
[----:B------:R-:W4:Y:S04]  /*426a0*/  LDL R12, [R1+0x5f8] ;  /* 0x0005f800010c7983 */ /* 0x000f280000100800 */
[----:B------:R-:W4:Y:S01]  /*426b0*/  LDL R21, [R1+0x5f4] ;  /* 0x0005f40001157983 */ /* 0x000f220000100800 */
[----:B------:R-:W-:Y:S02]  /*426c0*/  PRMT R37, RZ, 0x7610, R37 ;  /* 0x00007610ff257816 */ /* 0x000fe40000000025 */
[----:B------:R-:W-:-:S04]  /*426d0*/  PRMT R36, RZ, 0x7610, R36 ;  /* 0x00007610ff247816 */ /* 0x000fc80000000024 */
[----:B------:R3:W4:Y:S01]  /*426e0*/  @!P1 LDG.E.U8 R37, desc[UR20][R18.64] ;  /* 0x0000001412259981 */ /* 0x000722000c1e1100 */
[----:B------:R-:W-:Y:S01]  /*426f0*/  PRMT R35, RZ, 0x7610, R35 ;  /* 0x00007610ff237816 */ /* 0x000fe20000000023 */
[----:B---3--:R-:W-:Y:S02]  /*42700*/  @!P1 IMAD.MOV.U32 R18, RZ, RZ, R10 ;  /* 0x000000ffff129224 */ /* 0x008fe400078e000a */
[----:B------:R-:W-:Y:S01]  /*42710*/  @!P1 IMAD.MOV.U32 R19, RZ, RZ, R14 ;  /* 0x000000ffff139224 */ /* 0x000fe200078e000e */
[----:B------:R-:W3:Y:S04]  /*42720*/  LDL R10, [R1+0x638] ;  /* 0x00063800010a7983 */ /* 0x000ee80000100800 */
[----:B------:R-:W3:Y:S04]  /*42730*/  LDL R14, [R1+0x634] ;  /* 0x00063400010e7983 */ /* 0x000ee80000100800 */
[----:B------:R2:W3:Y:S04]  /*42740*/  @!P1 LDG.E.U8 R36, desc[UR20][R18.64] ;  /* 0x0000001412249981 */ /* 0x0004e8000c1e1100 */
[----:B------:R-:W-:Y:S01]  /*42750*/  STL [R1+0xe8], R42 ;  /* 0x0000e82a01007387 */ /* 0x000fe20000100800 */
[----:B------:R-:W-:Y:S01]  /*42760*/  PRMT R31, RZ, 0x7610, R31 ;  /* 0x00007610ff1f7816 */ /* 0x000fe2000000001f */
[----:B--2---:R-:W-:-:S02]  /*42770*/  @!P1 IMAD.MOV.U32 R18, RZ, RZ, R11 ;  /* 0x000000ffff129224 */ /* 0x004fc400078e000b */
[----:B------:R-:W2:Y:S01]  /*42780*/  LDL R11, [R1+0x678] ;  /* 0x00067800010b7983 */ /* 0x000ea20000100800 */
[----:B----4-:R-:W-:-:S03]  /*42790*/  @!P1 IMAD.MOV.U32 R19, RZ, RZ, R22 ;  /* 0x000000ffff139224 */ /* 0x010fc600078e0016 */
[----:B------:R-:W4:Y:S04]  /*427a0*/  LDL R22, [R1+0x674] ;  /* 0x0006740001167983 */ /* 0x000f280000100800 */
[----:B------:R0:W4:Y:S04]  /*427b0*/  @!P1 LDG.E.U8 R35, desc[UR20][R18.64] ;  /* 0x0000001412239981 */ /* 0x000128000c1e1100 */
[----:B------:R-:W-:Y:S01]  /*427c0*/  STL [R1+0xe0], R41 ;  /* 0x0000e02901007387 */ /* 0x000fe20000100800 */
[----:B0-----:R-:W-:-:S03]  /*427d0*/  @!P1 IMAD.MOV.U32 R18, RZ, RZ, R7 ;  /* 0x000000ffff129224 */ /* 0x001fc600078e0007 */
[----:B------:R-:W4:Y:S01]  /*427e0*/  LDL R7, [R1+0x6b8] ;  /* 0x0006b80001077983 */ /* 0x000f220000100800 */
[----:B------:R-:W-:-:S03]  /*427f0*/  @!P1 IMAD.MOV.U32 R19, RZ, RZ, R8 ;  /* 0x000000ffff139224 */ /* 0x000fc600078e0008 */
[----:B------:R-:W4:Y:S04]  /*42800*/  LDL R8, [R1+0x6b4] ;  /* 0x0006b40001087983 */ /* 0x000f280000100800 */
[----:B------:R0:W4:Y:S04]  /*42810*/  @!P1 LDG.E.U8 R31, desc[UR20][R18.64] ;  /* 0x00000014121f9981 */ /* 0x000128000c1e1100 */
[----:B------:R-:W-:Y:S01]  /*42820*/  STL [R1+0xd8], R40 ;  /* 0x0000d82801007387 */ /* 0x000fe20000100800 */
[----:B0-----:R-:W-:-:S03]  /*42830*/  @!P1 IMAD.MOV.U32 R18, RZ, RZ, R12 ;  /* 0x000000ffff129224 */ /* 0x001fc600078e000c */
[----:B------:R-:W4:Y:S01]  /*42840*/  LDL R12, [R1+0x6f8] ;  /* 0x0006f800010c7983 */ /* 0x000f220000100800 */
[----:B------:R-:W-:-:S03]  /*42850*/  @!P1 IMAD.MOV.U32 R19, RZ, RZ, R21 ;  /* 0x000000ffff139224 */ /* 0x000fc600078e0015 */
[----:B------:R-:W4:Y:S01]  /*42860*/  LDL R21, [R1+0x6f4] ;  /* 0x0006f40001157983 */ /* 0x000f220000100800 */
[----:B------:R-:W-:Y:S02]  /*42870*/  PRMT R30, RZ, 0x7610, R30 ;  /* 0x00007610ff1e7816 */ /* 0x000fe4000000001e */
[----:B------:R-:W-:-:S04]  /*42880*/  PRMT R29, RZ, 0x7610, R29 ;  /* 0x00007610ff1d7816 */ /* 0x000fc8000000001d */
[----:B------:R3:W4:Y:S01]  /*42890*/  @!P1 LDG.E.U8 R30, desc[UR20][R18.64] ;  /* 0x00000014121e9981 */ /* 0x000722000c1e1100 */
[----:B------:R-:W-:Y:S01]  /*428a0*/  PRMT R28, RZ, 0x7610, R28 ;  /* 0x00007610ff1c7816 */ /* 0x000fe2000000001c */
[----:B---3--:R-:W-:Y:S02]  /*428b0*/  @!P1 IMAD.MOV.U32 R18, RZ, RZ, R10 ;  /* 0x000000ffff129224 */ /* 0x008fe400078e000a */
[----:B------:R-:W-:-:S05]  /*428c0*/  @!P1 IMAD.MOV.U32 R19, RZ, RZ, R14 ;  /* 0x000000ffff139224 */ /* 0x000fca00078e000e */
[----:B------:R2:W3:Y:S01]  /*428d0*/  @!P1 LDG.E.U8 R29, desc[UR20][R18.64] ;  /* 0x00000014121d9981 */ /* 0x0004e2000c1e1100 */
[----:B------:R-:W-:Y:S02]  /*428e0*/  PRMT R24, RZ, 0x7610, R24 ;  /* 0x00007610ff187816 */ /* 0x000fe40000000018 */
[----:B------:R-:W-:Y:S01]  /*428f0*/  PRMT R20, RZ, 0x7610, R20 ;  /* 0x00007610ff147816 */ /* 0x000fe20000000014 */
[----:B------:R-:W-:Y:S04]  /*42900*/  STL [R1+0xd0], R39 ;  /* 0x0000d02701007387 */ /* 0x000fe80000100800 */
[----:B------:R-:W3:Y:S04]  /*42910*/  LDL R14, [R1+0x73c] ;  /* 0x00073c00010e7983 */ /* 0x000ee80000100800 */
[----:B------:R-:W3:Y:S04]  /*42920*/  LDL R10, [R1+0x740] ;  /* 0x00074000010a7983 */ /* 0x000ee80000100800 */
[----:B------:R-:W-:Y:S01]  /*42930*/  STL [R1+0xc8], R38 ;  /* 0x0000c82601007387 */ /* 0x000fe20000100800 */
[----:B--2---:R-:W-:-:S03]  /*42940*/  @!P1 IMAD.MOV.U32 R18, RZ, RZ, R11 ;  /* 0x000000ffff129224 */ /* 0x004fc600078e000b */
[----:B------:R-:W2:Y:S01]  /*42950*/  LDL R11, [R1+0x780] ;  /* 0x00078000010b7983 */ /* 0x000ea20000100800 */
[----:B----4-:R-:W-:-:S03]  /*42960*/  @!P1 IMAD.MOV.U32 R19, RZ, RZ, R22 ;  /* 0x000000ffff139224 */ /* 0x010fc600078e0016 */
[----:B------:R-:W4:Y:S04]  /*42970*/  LDL R22, [R1+0x77c] ;  /* 0x00077c0001167983 */ /* 0x000f280000100800 */
[----:B------:R0:W4:Y:S02]  /*42980*/  @!P1 LDG.E.U8 R28, desc[UR20][R18.64] ;  /* 0x00000014121c9981 */ /* 0x000124000c1e1100 */
[----:B0-----:R-:W-:Y:S02]  /*42990*/  @!P1 IMAD.MOV.U32 R18, RZ, RZ, R7 ;  /* 0x000000ffff129224 */ /* 0x001fe400078e0007 */
[----:B------:R-:W-:-:S05]  /*429a0*/  @!P1 IMAD.MOV.U32 R19, RZ, RZ, R8 ;  /* 0x000000ffff139224 */ /* 0x000fca00078e0008 */
[----:B------:R0:W4:Y:S02]  /*429b0*/  @!P1 LDG.E.U8 R24, desc[UR20][R18.64] ;  /* 0x0000001412189981 */ /* 0x000124000c1e1100 */
[----:B0-----:R-:W-:Y:S02]  /*429c0*/  @!P1 IMAD.MOV.U32 R18, RZ, RZ, R12 ;  /* 0x000000ffff129224 */ /* 0x001fe400078e000c */
[----:B------:R-:W-:-:S05]  /*429d0*/  @!P1 IMAD.MOV.U32 R19, RZ, RZ, R21 ;  /* 0x000000ffff139224 */ /* 0x000fca00078e0015 */
[----:B------:R3:W4:Y:S04]  /*429e0*/  @!P1 LDG.E.U8 R20, desc[UR20][R18.64] ;  /* 0x0000001412149981 */ /* 0x000728000c1e1100 */
[----:B------:R-:W-:Y:S04]  /*429f0*/  STL [R1+0xc0], R37 ;  /* 0x0000c02501007387 */ /* 0x000fe80000100800 */
[----:B------:R-:W4:Y:S04]  /*42a00*/  LDL R8, [R1+0x7bc] ;  /* 0x0007bc0001087983 */ /* 0x000f280000100800 */
[----:B------:R-:W4:Y:S04]  /*42a10*/  LDL R7, [R1+0x7c0] ;  /* 0x0007c00001077983 */ /* 0x000f280000100800 */
[----:B------:R-:W-:Y:S01]  /*42a20*/  STL [R1+0xb8], R36 ;  /* 0x0000b82401007387 */ /* 0x000fe20000100800 */
[----:B------:R-:W-:Y:S01]  /*42a30*/  PRMT R27, RZ, 0x7610, R27 ;  /* 0x00007610ff1b7816 */ /* 0x000fe2000000001b */
[----:B---3--:R-:W-:-:S02]  /*42a40*/  @!P1 IMAD.MOV.U32 R19, RZ, RZ, R14 ;  /* 0x000000ffff139224 */ /* 0x008fc400078e000e */
[----:B------:R-:W-:-:S05]  /*42a50*/  @!P1 IMAD.MOV.U32 R18, RZ, RZ, R10 ;  /* 0x000000ffff129224 */ /* 0x000fca00078e000a */
[----:B------:R2:W3:Y:S02]  /*42a60*/  @!P1 LDG.E.U8 R27, desc[UR20][R18.64] ;  /* 0x00000014121b9981 */ /* 0x0004e4000c1e1100 */
[----:B--2---:R-:W-:Y:S02]  /*42a70*/  @!P1 IMAD.MOV.U32 R18, RZ, RZ, R11 ;  /* 0x000000ffff129224 */ /* 0x004fe400078e000b */
[----:B----4-:R-:W-:Y:S01]  /*42a80*/  @!P1 IMAD.MOV.U32 R19, RZ, RZ, R22 ;  /* 0x000000ffff139224 */ /* 0x010fe200078e0016 */
[----:B------:R0:W-:Y:S04]  /*42a90*/  STL [R1+0x80], R24 ;  /* 0x0000801801007387 */ /* 0x0001e80000100800 */
[----:B------:R-:W2:Y:S04]  /*42aa0*/  LDL R12, [R1+0x800] ;  /* 0x00080000010c7983 */ /* 0x000ea80000100800 */
[----:B0-----:R-:W4:Y:S04]  /*42ab0*/  LDL R24, [R1+0x7fc] ;  /* 0x0007fc0001187983 */ /* 0x001f280000100800 */
[----:B------:R-:W-:Y:S04]  /*42ac0*/  STL [R1+0xb0], R35 ;  /* 0x0000b02301007387 */ /* 0x000fe80000100800 */
[----:B------:R-:W3:Y:S04]  /*42ad0*/  LDL R21, [R1+0x83c] ;  /* 0x00083c0001157983 */ /* 0x000ee80000100800 */
[----:B------:R0:W-:Y:S04]  /*42ae0*/  STL [R1+0x40], R20 ;  /* 0x0000401401007387 */ /* 0x0001e80000100800 */
[----:B0-----:R-:W3:Y:S04]  /*42af0*/  LDL R20, [R1+0x840] ;  /* 0x0008400001147983 */ /* 0x001ee80000100800 */
[----:B------:R-:W-:Y:S04]  /*42b00*/  STL [R1+0xa8], R31 ;  /* 0x0000a81f01007387 */ /* 0x000fe80000100800 */
[----:B------:R-:W3:Y:S04]  /*42b10*/  LDL R14, [R1+0x87c] ;  /* 0x00087c00010e7983 */ /* 0x000ee80000100800 */
[----:B------:R-:W3:Y:S04]  /*42b20*/  LDL R10, [R1+0x880] ;  /* 0x00088000010a7983 */ /* 0x000ee80000100800 */
[----:B------:R-:W-:Y:S04]  /*42b30*/  STL [R1+0xa0], R30 ;  /* 0x0000a01e01007387 */ /* 0x000fe80000100800 */
[----:B------:R-:W3:Y:S04]  /*42b40*/  LDL R22, [R1+0x8bc] ;  /* 0x0008bc0001167983 */ /* 0x000ee80000100800 */
[----:B------:R-:W3:Y:S01]  /*42b50*/  LDL R11, [R1+0x8c0] ;  /* 0x0008c000010b7983 */ /* 0x000ee20000100800 */
[----:B------:R-:W-:-:S02]  /*42b60*/  PRMT R26, RZ, 0x7610, R26 ;  /* 0x00007610ff1a7816 */ /* 0x000fc4000000001a */
[----:B------:R-:W-:-:S04]  /*42b70*/  PRMT R25, RZ, 0x7610, R25 ;  /* 0x00007610ff197816 */ /* 0x000fc80000000019 */
[----:B------:R0:W3:Y:S01]  /*42b80*/  @!P1 LDG.E.U8 R26, desc[UR20][R18.64] ;  /* 0x00000014121a9981 */ /* 0x0000e2000c1e1100 */
[----:B------:R-:W-:Y:S01]  /*42b90*/  PRMT R23, RZ, 0x7610, R23 ;  /* 0x00007610ff177816 */ /* 0x000fe20000000017 */
[----:B0-----:R-:W-:Y:S02]  /*42ba0*/  @!P1 IMAD.MOV.U32 R18, RZ, RZ, R7 ;  /* 0x000000ffff129224 */ /* 0x001fe400078e0007 */
[----:B------:R-:W-:-:S05]  /*42bb0*/  @!P1 IMAD.MOV.U32 R19, RZ, RZ, R8 ;  /* 0x000000ffff139224 */ /* 0x000fca00078e0008 */
[----:B------:R2:W3:Y:S01]  /*42bc0*/  @!P1 LDG.E.U8 R25, desc[UR20][R18.64] ;  /* 0x0000001412199981 */ /* 0x0004e2000c1e1100 */
[----:B------:R-:W-:Y:S02]  /*42bd0*/  PRMT R56, RZ, 0x7610, R56 ;  /* 0x00007610ff387816 */ /* 0x000fe40000000038 */
[----:B------:R-:W-:Y:S01]  /*42be0*/  PRMT R48, RZ, 0x7610, R48 ;  /* 0x00007610ff307816 */ /* 0x000fe20000000030 */
[----:B------:R-:W-:Y:S04]  /*42bf0*/  STL [R1+0x98], R29 ;  /* 0x0000981d01007387 */ /* 0x000fe80000100800 */
[----:B------:R-:W3:Y:S04]  /*42c00*/  LDL R8, [R1+0x8fc] ;  /* 0x0008fc0001087983 */ /* 0x000ee80000100800 */
[----:B------:R-:W3:Y:S01]  /*42c10*/  LDL R7, [R1+0x900] ;  /* 0x0009000001077983 */ /* 0x000ee20000100800 */
[----:B--2---:R-:W-:-:S02]  /*42c20*/  @!P1 IMAD.MOV.U32 R18, RZ, RZ, R12 ;  /* 0x000000ffff129224 */ /* 0x004fc400078e000c */
[----:B----4-:R-:W-:-:S05]  /*42c30*/  @!P1 IMAD.MOV.U32 R19, RZ, RZ, R24 ;  /* 0x000000ffff139224 */ /* 0x010fca00078e0018 */
[----:B------:R3:W2:Y:S02]  /*42c40*/  @!P1 LDG.E.U8 R23, desc[UR20][R18.64] ;  /* 0x0000001412179981 */ /* 0x0006a4000c1e1100 */
[----:B---3--:R-:W-:Y:S02]  /*42c50*/  @!P1 IMAD.MOV.U32 R19, RZ, RZ, R21 ;  /* 0x000000ffff139224 */ /* 0x008fe400078e0015 */
[----:B------:R-:W-:-:S05]  /*42c60*/  @!P1 IMAD.MOV.U32 R18, RZ, RZ, R20 ;  /* 0x000000ffff129224 */ /* 0x000fca00078e0014 */
[----:B------:R0:W3:Y:S01]  /*42c70*/  @!P1 LDG.E.U8 R56, desc[UR20][R18.64] ;  /* 0x0000001412389981 */ /* 0x0000e2000c1e1100 */
[----:B------:R-:W-:Y:S02]  /*42c80*/  @!P1 IMAD.MOV.U32 R21, RZ, RZ, R14 ;  /* 0x000000ffff159224 */ /* 0x000fe400078e000e */
[----:B------:R-:W-:Y:S01]  /*42c90*/  @!P1 IMAD.MOV.U32 R20, RZ, RZ, R10 ;  /* 0x000000ffff149224 */ /* 0x000fe200078e000a */
[----:B0-----:R-:W-:-:S04]  /*42ca0*/  PRMT R18, RZ, 0x7610, R18 ;  /* 0x00007610ff127816 */ /* 0x001fc80000000012 */
[----:B------:R0:W4:Y:S02]  /*42cb0*/  @!P1 LDG.E.U8 R48, desc[UR20][R20.64] ;  /* 0x0000001414309981 */ /* 0x000124000c1e1100 */
[----:B0-----:R-:W-:Y:S02]  /*42cc0*/  @!P1 IMAD.MOV.U32 R20, RZ, RZ, R11 ;  /* 0x000000ffff149224 */ /* 0x001fe400078e000b */
[----:B------:R-:W-:-:S05]  /*42cd0*/  @!P1 IMAD.MOV.U32 R21, RZ, RZ, R22 ;  /* 0x000000ffff159224 */ /* 0x000fca00078e0016 */
[----:B------:R-:W2:Y:S04]  /*42ce0*/  @!P1 LDG.E.U8 R18, desc[UR20][R20.64] ;  /* 0x0000001414129981 */ /* 0x000ea8000c1e1100 */
[----:B------:R-:W-:Y:S04]  /*42cf0*/  STL [R1+0x90], R28 ;  /* 0x0000901c01007387 */ /* 0x000fe80000100800 */
[----:B------:R0:W-:Y:S04]  /*42d00*/  STL [R1+0x34], R27 ;  /* 0x0000341b01007387 */ /* 0x0001e80000100800 */
[----:B------:R-:W2:Y:S04]  /*42d10*/  LDL R12, [R1+0x940] ;  /* 0x00094000010c7983 */ /* 0x000ea80000100800 */
[----:B0-----:R-:W2:Y:S04]  /*42d20*/  LDL R27, [R1+0x93c] ;  /* 0x00093c00011b7983 */ /* 0x001ea80000100800 */
[----:B------:R0:W-:Y:S04]  /*42d30*/  STL [R1+0x1c], R25 ;  /* 0x00001c1901007387 */ /* 0x0001e80000100800 */
[----:B------:R-:W2:Y:S04]  /*42d40*/  LDL R24, [R1+0x980] ;  /* 0x0009800001187983 */ /* 0x000ea80000100800 */
[----:B0-----:R-:W2:Y:S01]  /*42d50*/  LDL R25, [R1+0x97c] ;  /* 0x00097c0001197983 */ /* 0x001ea20000100800 */
[----:B------:R-:W-:Y:S01]  /*42d60*/  PRMT R19, RZ, 0x7610, R19 ;  /* 0x00007610ff137816 */ /* 0x000fe20000000013 */
[----:B------:R-:W-:-:S02]  /*42d70*/  @!P1 IMAD.MOV.U32 R22, RZ, RZ, R7 ;  /* 0x000000ffff169224 */ /* 0x000fc400078e0007 */
[----:B---3--:R-:W-:Y:S04]  /*42d80*/  STL [R1+0x1748], R56 ;  /* 0x0017483801007387 */ /* 0x008fe80000100800 */
[----:B------:R-:W3:Y:S04]  /*42d90*/  LDL R14, [R1+0x9bc] ;  /* 0x0009bc00010e7983 */ /* 0x000ee80000100800 */
[----:B------:R-:W3:Y:S04]  /*42da0*/  LDL R10, [R1+0x9c0] ;  /* 0x0009c000010a7983 */ /* 0x000ee80000100800 */
[----:B----4-:R-:W-:Y:S04]  /*42db0*/  STL [R1+0x174c], R48 ;  /* 0x00174c3001007387 */ /* 0x010fe80000100800 */
[----:B------:R0:W-:Y:S04]  /*42dc0*/  STL [R1+0x28], R26 ;  /* 0x0000281a01007387 */ /* 0x0001e80000100800 */
[----:B------:R-:W4:Y:S04]  /*42dd0*/  LDL R11, [R1+0xa00] ;  /* 0x000a0000010b7983 */ /* 0x000f280000100800 */
[----:B0-----:R-:W4:Y:S04]  /*42de0*/  LDL R26, [R1+0x9fc] ;  /* 0x0009fc00011a7983 */ /* 0x001f280000100800 */
[----:B--2---:R-:W-:Y:S04]  /*42df0*/  STL [R1+0x1750], R18 ;  /* 0x0017501201007387 */ /* 0x004fe80000100800 */
[----:B------:R0:W-:Y:S04]  /*42e00*/  STL [R1+0x10], R23 ;  /* 0x0000101701007387 */ /* 0x0001e80000100800 */
[----:B------:R-:W2:Y:S01]  /*42e10*/  LDL R7, [R1+0xa40] ;  /* 0x000a400001077983 */ /* 0x000ea20000100800 */
[----:B0-----:R-:W-:-:S03]  /*42e20*/  @!P1 IMAD.MOV.U32 R23, RZ, RZ, R8 ;  /* 0x000000ffff179224 */ /* 0x001fc600078e0008 */
[----:B------:R-:W2:Y:S04]  /*42e30*/  LDL R8, [R1+0xa3c] ;  /* 0x000a3c0001087983 */ /* 0x000ea80000100800 */
[----:B------:R0:W2:Y:S01]  /*42e40*/  @!P1 LDG.E.U8 R19, desc[UR20][R22.64] ;  /* 0x0000001416139981 */ /* 0x0000a2000c1e1100 */
[----:B------:R-:W-:Y:S02]  /*42e50*/  PRMT R20, RZ, 0x7610, R20 ;  /* 0x00007610ff147816 */ /* 0x000fe40000000014 */
[----:B------:R-:W-:Y:S01]  /*42e60*/  PRMT R21, RZ, 0x7610, R21 ;  /* 0x00007610ff157816 */ /* 0x000fe20000000015 */
[----:B0-----:R-:W-:-:S05]  /*42e70*/  @!P1 IMAD.MOV.U32 R22, RZ, RZ, R12 ;  /* 0x000000ffff169224 */ /* 0x001fca00078e000c */
[----:B------:R-:W4:Y:S01]  /*42e80*/  @!P1 LDG.E.U8 R21, desc[UR20][R24.64] ;  /* 0x0000001418159981 */ /* 0x000f22000c1e1100 */
[----:B------:R-:W-:-:S05]  /*42e90*/  @!P1 IMAD.MOV.U32 R23, RZ, RZ, R27 ;  /* 0x000000ffff179224 */ /* 0x000fca00078e001b */
[----:B------:R0:W4:Y:S02]  /*42ea0*/  @!P1 LDG.E.U8 R20, desc[UR20][R22.64] ;  /* 0x0000001416149981 */ /* 0x000124000c1e1100 */
[----:B0-----:R-:W-:Y:S01]  /*42eb0*/  PRMT R22, RZ, 0x7610, R22 ;  /* 0x00007610ff167816 */ /* 0x001fe20000000016 */
[----:B---3--:R-:W-:Y:S02]  /*42ec0*/  @!P1 IMAD.MOV.U32 R25, RZ, RZ, R14 ;  /* 0x000000ffff199224 */ /* 0x008fe400078e000e */
[----:B------:R-:W-:-:S05]  /*42ed0*/  @!P1 IMAD.MOV.U32 R24, RZ, RZ, R10 ;  /* 0x000000ffff189224 */ /* 0x000fca00078e000a */
[----:B------:R0:W3:Y:S04]  /*42ee0*/  @!P1 LDG.E.U8 R22, desc[UR20][R24.64] ;  /* 0x0000001418169981 */ /* 0x0000e8000c1e1100 */
[----:B--2---:R1:W-:Y:S04]  /*42ef0*/  STL [R1+0x1754], R19 ;  /* 0x0017541301007387 */ /* 0x0043e80000100800 */
[----:B------:R-:W2:Y:S04]  /*42f00*/  LDL R28, [R1+0xa7c] ;  /* 0x000a7c00011c7983 */ /* 0x000ea80000100800 */
[----:B------:R-:W2:Y:S01]  /*42f10*/  LDL R12, [R1+0xa80] ;  /* 0x000a8000010c7983 */ /* 0x000ea20000100800 */
[----:B------:R-:W-:Y:S01]  /*42f20*/  PRMT R23, RZ, 0x7610, R23 ;  /* 0x00007610ff177816 */ /* 0x000fe20000000017 */
[----:B----4-:R-:W-:-:S02]  /*42f30*/  @!P1 IMAD.MOV.U32 R27, RZ, RZ, R26 ;  /* 0x000000ffff1b9224 */ /* 0x010fc400078e001a */
[----:B------:R-:W-:Y:S01]  /*42f40*/  @!P1 IMAD.MOV.U32 R26, RZ, RZ, R11 ;  /* 0x000000ffff1a9224 */ /* 0x000fe200078e000b */
[----:B0-----:R-:W-:Y:S02]  /*42f50*/  PRMT R24, RZ, 0x7610, R24 ;  /* 0x00007610ff187816 */ /* 0x001fe40000000018 */
[----:B------:R-:W-:Y:S02]  /*42f60*/  PRMT R25, RZ, 0x7610, R25 ;  /* 0x00007610ff197816 */ /* 0x000fe40000000019 */
[----:B------:R0:W4:Y:S02]  /*42f70*/  @!P1 LDG.E.U8 R23, desc[UR20][R26.64] ;  /* 0x000000141a179981 */ /* 0x000124000c1e1100 */
[----:B0-----:R-:W-:Y:S02]  /*42f80*/  @!P1 IMAD.MOV.U32 R26, RZ, RZ, R7 ;  /* 0x000000ffff1a9224 */ /* 0x001fe400078e0007 */
[----:B------:R-:W-:-:S05]  /*42f90*/  @!P1 IMAD.MOV.U32 R27, RZ, RZ, R8 ;  /* 0x000000ffff1b9224 */ /* 0x000fca00078e0008 */
[----:B------:R0:W4:Y:S04]  /*42fa0*/  @!P1 LDG.E.U8 R24, desc[UR20][R26.64] ;  /* 0x000000141a189981 */ /* 0x000128000c1e1100 */
[----:B------:R-:W-:Y:S04]  /*42fb0*/  STL [R1+0x1758], R20 ;  /* 0x0017581401007387 */ /* 0x000fe80000100800 */
[----:B------:R-:W4:Y:S04]  /*42fc0*/  LDL R31, [R1+0xabc] ;  /* 0x000abc00011f7983 */ /* 0x000f280000100800 */
[----:B------:R-:W4:Y:S04]  /*42fd0*/  LDL R30, [R1+0xac0] ;  /* 0x000ac000011e7983 */ /* 0x000f280000100800 */
[----:B------:R-:W-:Y:S04]  /*42fe0*/  STL [R1+0x178c], R21 ;  /* 0x00178c1501007387 */ /* 0x000fe80000100800 */
[----:B------:R-:W4:Y:S04]  /*42ff0*/  LDL R14, [R1+0xaf4] ;  /* 0x000af400010e7983 */ /* 0x000f280000100800 */
[----:B------:R-:W4:Y:S04]  /*43000*/  LDL R10, [R1+0xaf8] ;  /* 0x000af800010a7983 */ /* 0x000f280000100800 */
[----:B---3--:R-:W-:Y:S04]  /*43010*/  STL [R1+0x1790], R22 ;  /* 0x0017901601007387 */ /* 0x008fe80000100800 */
[----:B-1----:R-:W3:Y:S04]  /*43020*/  LDL R19, [R1+0xb2c] ;  /* 0x000b2c0001137983 */ /* 0x002ee80000100800 */
[----:B------:R-:W3:Y:S01]  /*43030*/  LDL R11, [R1+0xb30] ;  /* 0x000b3000010b7983 */ /* 0x000ee20000100800 */
[----:B--2---:R-:W-:-:S02]  /*43040*/  @!P1 IMAD.MOV.U32 R29, RZ, RZ, R28 ;  /* 0x000000ffff1d9224 */ /* 0x004fc400078e001c */
[----:B------:R-:W-:-:S05]  /*43050*/  @!P1 IMAD.MOV.U32 R28, RZ, RZ, R12 ;  /* 0x000000ffff1c9224 */ /* 0x000fca00078e000c */
[----:B------:R1:W2:Y:S04]  /*43060*/  @!P1 LDG.E.U8 R25, desc[UR20][R28.64] ;  /* 0x000000141c199981 */ /* 0x0002a8000c1e1100 */
[----:B----4-:R-:W-:Y:S04]  /*43070*/  STL [R1+0x1794], R23 ;  /* 0x0017941701007387 */ /* 0x010fe80000100800 */
[----:B------:R-:W4:Y:S04]  /*43080*/  LDL R8, [R1+0x35c] ;  /* 0x00035c0001087983 */ /* 0x000f280000100800 */
[----:B------:R-:W4:Y:S01]  /*43090*/  LDL R7, [R1+0x360] ;  /* 0x0003600001077983 */ /* 0x000f220000100800 */
[----:B0-----:R-:W-:-:S03]  /*430a0*/  PRMT R27, RZ, 0x7610, R27 ;  /* 0x00007610ff1b7816 */ /* 0x001fc6000000001b */
[----:B------:R0:W-:Y:S04]  /*430b0*/  STL [R1+0x1798], R24 ;  /* 0x0017981801007387 */ /* 0x0001e80000100800 */
[----:B------:R-:W4:Y:S01]  /*430c0*/  LDL R12, [R1+0x3a0] ;  /* 0x0003a000010c7983 */ /* 0x000f220000100800 */
[----:B-1----:R-:W-:Y:S02]  /*430d0*/  @!P1 IMAD.MOV.U32 R29, RZ, RZ, R31 ;  /* 0x000000ffff1d9224 */ /* 0x002fe400078e001f */
[----:B------:R-:W-:Y:S02]  /*430e0*/  @!P1 IMAD.MOV.U32 R28, RZ, RZ, R30 ;  /* 0x000000ffff1c9224 */ /* 0x000fe400078e001e */
[----:B------:R-:W-:Y:S02]  /*430f0*/  @!P1 IMAD.MOV.U32 R31, RZ, RZ, R14 ;  /* 0x000000ffff1f9224 */ /* 0x000fe400078e000e */
[----:B------:R-:W-:-:S05]  /*43100*/  @!P1 IMAD.MOV.U32 R30, RZ, RZ, R10 ;  /* 0x000000ffff1e9224 */ /* 0x000fca00078e000a */
[----:B------:R3:W4:Y:S02]  /*43110*/  @!P1 LDG.E.U8 R27, desc[UR20][R30.64] ;  /* 0x000000141e1b9981 */ /* 0x000724000c1e1100 */
[----:B---3--:R-:W-:Y:S02]  /*43120*/  @!P1 IMAD.MOV.U32 R31, RZ, RZ, R19 ;  /* 0x000000ffff1f9224 */ /* 0x008fe400078e0013 */
[----:B------:R-:W-:Y:S01]  /*43130*/  @!P1 IMAD.MOV.U32 R30, RZ, RZ, R11 ;  /* 0x000000ffff1e9224 */ /* 0x000fe200078e000b */
[----:B--2---:R1:W-:Y:S04]  /*43140*/  STL [R1+0x179c], R25 ;  /* 0x00179c1901007387 */ /* 0x0043e80000100800 */
[----:B0-----:R-:W2:Y:S04]  /*43150*/  LDL R24, [R1+0x39c] ;  /* 0x00039c0001187983 */ /* 0x001ea80000100800 */
[----:B------:R-:W3:Y:S04]  /*43160*/  LDL R14, [R1+0x3dc] ;  /* 0x0003dc00010e7983 */ /* 0x000ee80000100800 */
[----:B------:R-:W3:Y:S04]  /*43170*/  LDL R10, [R1+0x3e0] ;  /* 0x0003e000010a7983 */ /* 0x000ee80000100800 */
[----:B------:R-:W3:Y:S04]  /*43180*/  LDL R19, [R1+0x43c] ;  /* 0x00043c0001137983 */ /* 0x000ee80000100800 */
[----:B------:R-:W3:Y:S01]  /*43190*/  LDL R11, [R1+0x440] ;  /* 0x00044000010b7983 */ /* 0x000ee20000100800 */
[----:B------:R-:W-:-:S06]  /*431a0*/  PRMT R26, RZ, 0x7610, R26 ;  /* 0x00007610ff1a7816 */ /* 0x000fcc000000001a */
[----:B------:R0:W3:Y:S01]  /*431b0*/  @!P1 LDG.E.U8 R26, desc[UR20][R28.64] ;  /* 0x000000141c1a9981 */ /* 0x0000e2000c1e1100 */
[----:B------:R-:W-:Y:S02]  /*431c0*/  PRMT R34, RZ, 0x7610, R34 ;  /* 0x00007610ff227816 */ /* 0x000fe40000000022 */
[----:B0-----:R-:W-:-:S06]  /*431d0*/  PRMT R28, RZ, 0x7610, R28 ;  /* 0x00007610ff1c7816 */ /* 0x001fcc000000001c */
[----:B------:R4:W3:Y:S01]  /*431e0*/  @!P1 LDG.E.U8 R28, desc[UR20][R30.64] ;  /* 0x000000141e1c9981 */ /* 0x0008e2000c1e1100 */
[----:B------:R-:W-:Y:S01]  /*431f0*/  PRMT R33, RZ, 0x7610, R33 ;  /* 0x00007610ff217816 */ /* 0x000fe20000000021 */
[----:B----4-:R-:W-:Y:S02]  /*43200*/  @!P1 IMAD.MOV.U32 R30, RZ, RZ, R7 ;  /* 0x000000ffff1e9224 */ /* 0x010fe400078e0007 */
[----:B------:R-:W-:Y:S01]  /*43210*/  @!P1 IMAD.MOV.U32 R31, RZ, RZ, R8 ;  /* 0x000000ffff1f9224 */ /* 0x000fe200078e0008 */
[----:B------:R-:W-:Y:S01]  /*43220*/  PRMT R32, RZ, 0x7610, R32 ;  /* 0x00007610ff207816 */ /* 0x000fe20000000020 */
[----:B------:R-:W4:Y:S04]  /*43230*/  LDL R8, [R1+0x47c] ;  /* 0x00047c0001087983 */ /* 0x000f280000100800 */
[----:B------:R0:W4:Y:S01]  /*43240*/  @!P1 LDG.E.U8 R34, desc[UR20][R30.64] ;  /* 0x000000141e229981 */ /* 0x000122000c1e1100 */
[----:B------:R-:W-:-:S03]  /*43250*/  PRMT R9, RZ, 0x7610, R9 ;  /* 0x00007610ff097816 */ /* 0x000fc60000000009 */
[----:B------:R-:W4:Y:S01]  /*43260*/  LDL R7, [R1+0x480] ;  /* 0x0004800001077983 */ /* 0x000f220000100800 */
[----:B0-----:R-:W-:-:S03]  /*43270*/  @!P1 IMAD.MOV.U32 R30, RZ, RZ, R12 ;  /* 0x000000ffff1e9224 */ /* 0x001fc600078e000c */
[----:B------:R-:W4:Y:S01]  /*43280*/  LDL R12, [R1+0x4c0] ;  /* 0x0004c000010c7983 */ /* 0x000f220000100800 */
[----:B--2---:R-:W-:-:S03]  /*43290*/  @!P1 IMAD.MOV.U32 R31, RZ, RZ, R24 ;  /* 0x000000ffff1f9224 */ /* 0x004fc600078e0018 */
[----:B------:R-:W2:Y:S04]  /*432a0*/  LDL R24, [R1+0x4bc] ;  /* 0x0004bc0001187983 */ /* 0x000ea80000100800 */
[----:B------:R3:W2:Y:S02]  /*432b0*/  @!P1 LDG.E.U8 R33, desc[UR20][R30.64] ;  /* 0x000000141e219981 */ /* 0x0006a4000c1e1100 */
[----:B---3--:R-:W-:Y:S02]  /*432c0*/  @!P1 IMAD.MOV.U32 R30, RZ, RZ, R10 ;  /* 0x000000ffff1e9224 */ /* 0x008fe400078e000a */
[----:B------:R-:W-:Y:S01]  /*432d0*/  @!P1 IMAD.MOV.U32 R31, RZ, RZ, R14 ;  /* 0x000000ffff1f9224 */ /* 0x000fe200078e000e */
[----:B------:R-:W3:Y:S04]  /*432e0*/  LDL R10, [R1+0x500] ;  /* 0x00050000010a7983 */ /* 0x000ee80000100800 */
[----:B------:R0:W2:Y:S04]  /*432f0*/  @!P1 LDG.E.U8 R32, desc[UR20][R30.64] ;  /* 0x000000141e209981 */ /* 0x0000a8000c1e1100 */
[----:B------:R-:W2:Y:S01]  /*43300*/  LDL R14, [R1+0x4fc] ;  /* 0x0004fc00010e7983 */ /* 0x000ea20000100800 */
[----:B0-----:R-:W-:-:S02]  /*43310*/  @!P1 IMAD.MOV.U32 R30, RZ, RZ, R11 ;  /* 0x000000ffff1e9224 */ /* 0x001fc400078e000b */
[----:B------:R-:W-:Y:S01]  /*43320*/  @!P1 IMAD.MOV.U32 R31, RZ, RZ, R19 ;  /* 0x000000ffff1f9224 */ /* 0x000fe200078e0013 */
[----:B------:R-:W2:Y:S04]  /*43330*/  LDL R11, [R1+0x540] ;  /* 0x00054000010b7983 */ /* 0x000ea80000100800 */
[----:B------:R4:W2:Y:S04]  /*43340*/  @!P1 LDG.E.U8 R9, desc[UR20][R30.64] ;  /* 0x000000141e099981 */ /* 0x0008a8000c1e1100 */
[----:B------:R-:W3:Y:S01]  /*43350*/  LDL R19, [R1+0x53c] ;  /* 0x00053c0001137983 */ /* 0x000ee20000100800 */
[----:B----4-:R-:W-:Y:S01]  /*43360*/  @!P1 IMAD.MOV.U32 R31, RZ, RZ, R8 ;  /* 0x000000ffff1f9224 */ /* 0x010fe200078e0008 */
[----:B-1----:R-:W-:-:S02]  /*43370*/  PRMT R25, RZ, 0x7610, R25 ;  /* 0x00007610ff197816 */ /* 0x002fc40000000019 */
[----:B------:R-:W-:Y:S01]  /*43380*/  PRMT R15, RZ, 0x7610, R15 ;  /* 0x00007610ff0f7816 */ /* 0x000fe2000000000f */
[----:B------:R-:W-:-:S05]  /*43390*/  @!P1 IMAD.MOV.U32 R30, RZ, RZ, R7 ;  /* 0x000000ffff1e9224 */ /* 0x000fca00078e0007 */
[----:B------:R0:W4:Y:S02]  /*433a0*/  @!P1 LDG.E.U8 R25, desc[UR20][R30.64] ;  /* 0x000000141e199981 */ /* 0x000124000c1e1100 */
[----:B0-----:R-:W-:Y:S02]  /*433b0*/  @!P1 IMAD.MOV.U32 R30, RZ, RZ, R12 ;  /* 0x000000ffff1e9224 */ /* 0x001fe400078e000c */
[----:B--2---:R0:W-:Y:S04]  /*433c0*/  STL [R1+0x70], R9 ;  /* 0x0000700901007387 */ /* 0x0041e80000100800 */
[----:B------:R-:W2:Y:S01]  /*433d0*/  LDL R8, [R1+0x580] ;  /* 0x0005800001087983 */ /* 0x000ea20000100800 */
[----:B------:R-:W-:Y:S01]  /*433e0*/  @!P1 IMAD.MOV.U32 R31, RZ, RZ, R24 ;  /* 0x000000ffff1f9224 */ /* 0x000fe200078e0018 */
[----:B------:R-:W-:-:S02]  /*433f0*/  PRMT R20, RZ, 0x7610, R20 ;  /* 0x00007610ff147816 */ /* 0x000fc40000000014 */
[----:B------:R-:W-:Y:S01]  /*43400*/  PRMT R16, RZ, 0x7610, R16 ;  /* 0x00007610ff107816 */ /* 0x000fe20000000010 */
[----:B------:R-:W4:Y:S04]  /*43410*/  LDL R12, [R1+0x5bc] ;  /* 0x0005bc00010c7983 */ /* 0x000f280000100800 */
[----:B0-----:R-:W4:Y:S04]  /*43420*/  LDL R9, [R1+0x57c] ;  /* 0x00057c0001097983 */ /* 0x001f280000100800 */
[----:B------:R3:W4:Y:S01]  /*43430*/  @!P1 LDG.E.U8 R15, desc[UR20][R30.64] ;  /* 0x000000141e0f9981 */ /* 0x000722000c1e1100 */
[----:B------:R-:W-:-:S03]  /*43440*/  PRMT R13, RZ, 0x7610, R13 ;  /* 0x00007610ff0d7816 */ /* 0x000fc6000000000d */
[----:B------:R-:W4:Y:S01]  /*43450*/  LDL R7, [R1+0x5c0] ;  /* 0x0005c00001077983 */ /* 0x000f220000100800 */
[----:B---3--:R-:W-:Y:S02]  /*43460*/  @!P1 IMAD.MOV.U32 R30, RZ, RZ, R10 ;  /* 0x000000ffff1e9224 */ /* 0x008fe400078e000a */
[----:B------:R-:W-:-:S05]  /*43470*/  @!P1 IMAD.MOV.U32 R31, RZ, RZ, R14 ;  /* 0x000000ffff1f9224 */ /* 0x000fca00078e000e */
[----:B------:R0:W3:Y:S02]  /*43480*/  @!P1 LDG.E.U8 R20, desc[UR20][R30.64] ;  /* 0x000000141e149981 */ /* 0x0000e4000c1e1100 */
[----:B0-----:R-:W-:Y:S02]  /*43490*/  @!P1 IMAD.MOV.U32 R30, RZ, RZ, R11 ;  /* 0x000000ffff1e9224 */ /* 0x001fe400078e000b */
[----:B------:R-:W-:-:S05]  /*434a0*/  @!P1 IMAD.MOV.U32 R31, RZ, RZ, R19 ;  /* 0x000000ffff1f9224 */ /* 0x000fca00078e0013 */
[----:B------:R2:W3:Y:S02]  /*434b0*/  @!P1 LDG.E.U8 R16, desc[UR20][R30.64] ;  /* 0x000000141e109981 */ /* 0x0004e4000c1e1100 */
[----:B--2---:R-:W-:Y:S02]  /*434c0*/  @!P1 IMAD.MOV.U32 R30, RZ, RZ, R8 ;  /* 0x000000ffff1e9224 */ /* 0x004fe400078e0008 */
[----:B----4-:R-:W-:-:S05]  /*434d0*/  @!P1 IMAD.MOV.U32 R31, RZ, RZ, R9 ;  /* 0x000000ffff1f9224 */ /* 0x010fca00078e0009 */
[----:B------:R0:W2:Y:S04]  /*434e0*/  @!P1 LDG.E.U8 R13, desc[UR20][R30.64] ;  /* 0x000000141e0d9981 */ /* 0x0000a8000c1e1100 */
[----:B------:R1:W-:Y:S04]  /*434f0*/  STL [R1+0x68], R15 ;  /* 0x0000680f01007387 */ /* 0x0003e80000100800 */
[----:B------:R-:W4:Y:S04]  /*43500*/  LDL R14, [R1+0x600] ;  /* 0x00060000010e7983 */ /* 0x000f280000100800 */
[----:B-1----:R-:W4:Y:S04]  /*43510*/  LDL R15, [R1+0x5fc] ;  /* 0x0005fc00010f7983 */ /* 0x002f280000100800 */
[----:B------:R-:W-:Y:S04]  /*43520*/  STL [R1+0x7c], R34 ;  /* 0x00007c2201007387 */ /* 0x000fe80000100800 */
[----:B------:R-:W4:Y:S04]  /*43530*/  LDL R10, [R1+0x640] ;  /* 0x00064000010a7983 */ /* 0x000f280000100800 */
[----:B------:R-:W4:Y:S04]  /*43540*/  LDL R11, [R1+0x63c] ;  /* 0x00063c00010b7983 */ /* 0x000f280000100800 */
[----:B------:R-:W-:Y:S04]  /*43550*/  STL [R1+0x78], R33 ;  /* 0x0000782101007387 */ /* 0x000fe80000100800 */
[----:B---3--:R1:W-:Y:S04]  /*43560*/  STL [R1+0x64], R20 ;  /* 0x0000641401007387 */ /* 0x0083e80000100800 */
[----:B------:R-:W3:Y:S04]  /*43570*/  LDL R19, [R1+0x680] ;  /* 0x0006800001137983 */ /* 0x000ee80000100800 */
[----:B-1----:R-:W3:Y:S04]  /*43580*/  LDL R20, [R1+0x67c] ;  /* 0x00067c0001147983 */ /* 0x002ee80000100800 */
[----:B------:R-:W-:Y:S04]  /*43590*/  STL [R1+0x74], R32 ;  /* 0x0000742001007387 */ /* 0x000fe80000100800 */
[----:B------:R-:W3:Y:S04]  /*435a0*/  LDL R9, [R1+0x6bc] ;  /* 0x0006bc0001097983 */ /* 0x000ee80000100800 */
[----:B------:R-:W3:Y:S01]  /*435b0*/  LDL R8, [R1+0x6c0] ;  /* 0x0006c00001087983 */ /* 0x000ee20000100800 */
[----:B0-----:R-:W-:-:S02]  /*435c0*/  @!P1 IMAD.MOV.U32 R31, RZ, RZ, R12 ;  /* 0x000000ffff1f9224 */ /* 0x001fc400078e000c */
[----:B------:R-:W-:Y:S01]  /*435d0*/  @!P1 IMAD.MOV.U32 R30, RZ, RZ, R7 ;  /* 0x000000ffff1e9224 */ /* 0x000fe200078e0007 */
[----:B------:R-:W-:-:S06]  /*435e0*/  PRMT R23, RZ, 0x7610, R23 ;  /* 0x00007610ff177816 */ /* 0x000fcc0000000017 */
[----:B------:R4:W3:Y:S04]  /*435f0*/  @!P1 LDG.E.U8 R23, desc[UR20][R30.64] ;  /* 0x000000141e179981 */ /* 0x0008e8000c1e1100 */
[----:B--2---:R0:W-:Y:S04]  /*43600*/  STL [R1+0x5c], R13 ;  /* 0x00005c0d01007387 */ /* 0x0041e80000100800 */
[----:B------:R-:W2:Y:S04]  /*43610*/  LDL R12, [R1+0x708] ;  /* 0x00070800010c7983 */ /* 0x000ea80000100800 */
[----:B0-----:R-:W2:Y:S04]  /*43620*/  LDL R13, [R1+0x6fc] ;  /* 0x0006fc00010d7983 */ /* 0x001ea80000100800 */
[----:B------:R0:W-:Y:S04]  /*43630*/  STL [R1+0x60], R16 ;  /* 0x0000601001007387 */ /* 0x0001e80000100800 */
[----:B------:R-:W2:Y:S04]  /*43640*/  LDL R7, [R1+0x748] ;  /* 0x0007480001077983 */ /* 0x000ea80000100800 */
[----:B0-----:R-:W2:Y:S01]  /*43650*/  LDL R16, [R1+0x744] ;  /* 0x0007440001107983 */ /* 0x001ea20000100800 */
[----:B----4-:R-:W-:-:S02]  /*43660*/  @!P1 IMAD.MOV.U32 R30, RZ, RZ, R14 ;  /* 0x000000ffff1e9224 */ /* 0x010fc400078e000e */
[----:B------:R-:W-:Y:S01]  /*43670*/  @!P1 IMAD.MOV.U32 R31, RZ, RZ, R15 ;  /* 0x000000ffff1f9224 */ /* 0x000fe200078e000f */
[----:B------:R-:W-:Y:S04]  /*43680*/  STL [R1+0x6c], R25 ;  /* 0x00006c1901007387 */ /* 0x000fe80000100800 */
[----:B------:R-:W4:Y:S04]  /*43690*/  LDL R15, [R1+0x784] ;  /* 0x00078400010f7983 */ /* 0x000f280000100800 */
[----:B------:R-:W4:Y:S01]  /*436a0*/  LDL R14, [R1+0x788] ;  /* 0x00078800010e7983 */ /* 0x000f220000100800 */
[----:B------:R-:W-:-:S02]  /*436b0*/  PRMT R22, RZ, 0x7610, R22 ;  /* 0x00007610ff167816 */ /* 0x000fc40000000016 */
[----:B------:R-:W-:-:S04]  /*436c0*/  PRMT R21, RZ, 0x7610, R21 ;  /* 0x00007610ff157816 */ /* 0x000fc80000000015 */
[----:B------:R0:W4:Y:S01]  /*436d0*/  @!P1 LDG.E.U8 R22, desc[UR20][R30.64] ;  /* 0x000000141e169981 */ /* 0x000122000c1e1100 */
[----:B------:R-:W-:Y:S01]  /*436e0*/  PRMT R18, RZ, 0x7610, R18 ;  /* 0x00007610ff127816 */ /* 0x000fe20000000012 */
[----:B0-----:R-:W-:Y:S02]  /*436f0*/  @!P1 IMAD.MOV.U32 R30, RZ, RZ, R10 ;  /* 0x000000ffff1e9224 */ /* 0x001fe400078e000a */
[----:B------:R-:W-:Y:S01]  /*43700*/  @!P1 IMAD.MOV.U32 R31, RZ, RZ, R11 ;  /* 0x000000ffff1f9224 */ /* 0x000fe200078e000b */
[----:B------:R-:W4:Y:S04]  /*43710*/  LDL R10, [R1+0x7c8] ;  /* 0x0007c800010a7983 */ /* 0x000f280000100800 */
[----:B------:R3:W4:Y:S01]  /*43720*/  @!P1 LDG.E.U8 R21, desc[UR20][R30.64] ;  /* 0x000000141e159981 */ /* 0x000722000c1e1100 */
[----:B------:R-:W-:-:S03]  /*43730*/  PRMT R17, RZ, 0x7610, R17 ;  /* 0x00007610ff117816 */ /* 0x000fc60000000011 */
[----:B------:R-:W4:Y:S01]  /*43740*/  LDL R11, [R1+0x7c4] ;  /* 0x0007c400010b7983 */ /* 0x000f220000100800 */
[----:B---3--:R-:W-:Y:S02]  /*43750*/  @!P1 IMAD.MOV.U32 R30, RZ, RZ, R19 ;  /* 0x000000ffff1e9224 */ /* 0x008fe400078e0013 */
[----:B------:R-:W-:-:S05]  /*43760*/  @!P1 IMAD.MOV.U32 R31, RZ, RZ, R20 ;  /* 0x000000ffff1f9224 */ /* 0x000fca00078e0014 */
[----:B------:R0:W3:Y:S01]  /*43770*/  @!P1 LDG.E.U8 R18, desc[UR20][R30.64] ;  /* 0x000000141e129981 */ /* 0x0000e2000c1e1100 */
[----:B------:R-:W-:Y:S01]  /*43780*/  PRMT R4, RZ, 0x7610, R4 ;  /* 0x00007610ff047816 */ /* 0x000fe20000000004 */
[----:B0-----:R-:W-:Y:S02]  /*43790*/  @!P1 IMAD.MOV.U32 R30, RZ, RZ, R8 ;  /* 0x000000ffff1e9224 */ /* 0x001fe400078e0008 */
[----:B------:R-:W-:Y:S01]  /*437a0*/  @!P1 IMAD.MOV.U32 R31, RZ, RZ, R9 ;  /* 0x000000ffff1f9224 */ /* 0x000fe200078e0009 */
[----:B------:R-:W3:Y:S04]  /*437b0*/  LDL R8, [R1+0x808] ;  /* 0x0008080001087983 */ /* 0x000ee80000100800 */
[----:B------:R-:W3:Y:S04]  /*437c0*/  LDL R9, [R1+0x804] ;  /* 0x0008040001097983 */ /* 0x000ee80000100800 */
[----:B------:R2:W3:Y:S01]  /*437d0*/  @!P1 LDG.E.U8 R17, desc[UR20][R30.64] ;  /* 0x000000141e119981 */ /* 0x0004e2000c1e1100 */
[----:B------:R-:W-:-:S02]  /*437e0*/  PRMT R2, RZ, 0x7610, R2 ;  /* 0x00007610ff027816 */ /* 0x000fc40000000002 */
[----:B------:R-:W-:Y:S01]  /*437f0*/  PRMT R3, RZ, 0x7610, R3 ;  /* 0x00007610ff037816 */ /* 0x000fe20000000003 */
[----:B--2---:R-:W-:Y:S02]  /*43800*/  @!P1 IMAD.MOV.U32 R30, RZ, RZ, R12 ;  /* 0x000000ffff1e9224 */ /* 0x004fe400078e000c */
[----:B------:R-:W2:Y:S01]  /*43810*/  LDL R12, [R1+0x848] ;  /* 0x00084800010c7983 */ /* 0x000ea20000100800 */
[----:B------:R-:W-:-:S03]  /*43820*/  @!P1 IMAD.MOV.U32 R31, RZ, RZ, R13 ;  /* 0x000000ffff1f9224 */ /* 0x000fc600078e000d */
[----:B------:R-:W2:Y:S04]  /*43830*/  LDL R13, [R1+0x844] ;  /* 0x00084400010d7983 */ /* 0x000ea80000100800 */
[----:B------:R0:W2:Y:S02]  /*43840*/  @!P1 LDG.E.U8 R4, desc[UR20][R30.64] ;  /* 0x000000141e049981 */ /* 0x0000a4000c1e1100 */
[----:B0-----:R-:W-:Y:S02]  /*43850*/  @!P1 IMAD.MOV.U32 R30, RZ, RZ, R7 ;  /* 0x000000ffff1e9224 */ /* 0x001fe400078e0007 */
[----:B------:R-:W-:-:S05]  /*43860*/  @!P1 IMAD.MOV.U32 R31, RZ, RZ, R16 ;  /* 0x000000ffff1f9224 */ /* 0x000fca00078e0010 */
[----:B------:R4:W2:Y:S02]  /*43870*/  @!P1 LDG.E.U8 R2, desc[UR20][R30.64] ;  /* 0x000000141e029981 */ /* 0x0008a4000c1e1100 */
[----:B----4-:R-:W-:Y:S02]  /*43880*/  @!P1 IMAD.MOV.U32 R30, RZ, RZ, R14 ;  /* 0x000000ffff1e9224 */ /* 0x010fe400078e000e */
[----:B------:R-:W-:-:S05]  /*43890*/  @!P1 IMAD.MOV.U32 R31, RZ, RZ, R15 ;  /* 0x000000ffff1f9224 */ /* 0x000fca00078e000f */
[----:B------:R0:W4:Y:S01]  /*438a0*/  @!P1 LDG.E.U8 R3, desc[UR20][R30.64] ;  /* 0x000000141e039981 */ /* 0x000122000c1e1100 */
[----:B------:R-:W-:Y:S02]  /*438b0*/  PRMT R0, RZ, 0x7610, R0 ;  /* 0x00007610ff007816 */ /* 0x000fe40000000000 */
[----:B------:R-:W-:Y:S01]  /*438c0*/  PRMT R5, RZ, 0x7610, R5 ;  /* 0x00007610ff057816 */ /* 0x000fe20000000005 */
[----:B0-----:R-:W-:Y:S02]  /*438d0*/  @!P1 IMAD.MOV.U32 R30, RZ, RZ, R10 ;  /* 0x000000ffff1e9224 */ /* 0x001fe400078e000a */
[----:B------:R-:W-:-:S05]  /*438e0*/  @!P1 IMAD.MOV.U32 R31, RZ, RZ, R11 ;  /* 0x000000ffff1f9224 */ /* 0x000fca00078e000b */
[----:B------:R3:W4:Y:S01]  /*438f0*/  @!P1 LDG.E.U8 R0, desc[UR20][R30.64] ;  /* 0x000000141e009981 */ /* 0x000722000c1e1100 */
[----:B------:R-:W-:Y:S01]  /*43900*/  PRMT R54, RZ, 0x7610, R54 ;  /* 0x00007610ff367816 */ /* 0x000fe20000000036 */
[----:B---3--:R-:W-:Y:S02]  /*43910*/  @!P1 IMAD.MOV.U32 R30, RZ, RZ, R8 ;  /* 0x000000ffff1e9224 */ /* 0x008fe400078e0008 */
[----:B------:R-:W-:-:S05]  /*43920*/  @!P1 IMAD.MOV.U32 R31, RZ, RZ, R9 ;  /* 0x000000ffff1f9224 */ /* 0x000fca00078e0009 */
[----:B------:R2:W3:Y:S02]  /*43930*/  @!P1 LDG.E.U8 R5, desc[UR20][R30.64] ;  /* 0x000000141e059981 */ /* 0x0004e4000c1e1100 */
[----:B--2---:R-:W-:Y:S02]  /*43940*/  @!P1 IMAD.MOV.U32 R30, RZ, RZ, R12 ;  /* 0x000000ffff1e9224 */ /* 0x004fe400078e000c */
[----:B------:R-:W-:Y:S01]  /*43950*/  @!P1 IMAD.MOV.U32 R31, RZ, RZ, R13 ;  /* 0x000000ffff1f9224 */ /* 0x000fe200078e000d */
[----:B------:R-:W-:Y:S04]  /*43960*/  STL [R1+0x1730], R4 ;  /* 0x0017300401007387 */ /* 0x000fe80000100800 */
[----:B------:R0:W-:Y:S04]  /*43970*/  STL [R1+0x4c], R18 ;  /* 0x00004c1201007387 */ /* 0x0001e80000100800 */
[----:B------:R-:W2:Y:S04]  /*43980*/  LDL R7, [R1+0x888] ;  /* 0x0008880001077983 */ /* 0x000ea80000100800 */
[----:B------:R1:W2:Y:S04]  /*43990*/  @!P1 LDG.E.U8 R54, desc[UR20][R30.64] ;  /* 0x000000141e369981 */ /* 0x0002a8000c1e1100 */
[----:B0-----:R-:W2:Y:S04]  /*439a0*/  LDL R18, [R1+0x884] ;  /* 0x0008840001127983 */ /* 0x001ea80000100800 */
[----:B------:R-:W-:Y:S04]  /*439b0*/  STL [R1+0x1734], R2 ;  /* 0x0017340201007387 */ /* 0x000fe80000100800 */
[----:B------:R-:W-:Y:S04]  /*439c0*/  STL [R1+0x58], R23 ;  /* 0x0000581701007387 */ /* 0x000fe80000100800 */
[----:B------:R0:W-:Y:S04]  /*439d0*/  STL [R1+0x48], R17 ;  /* 0x0000481101007387 */ /* 0x0001e80000100800 */
[----:B------:R-:W2:Y:S04]  /*439e0*/  LDL R4, [R1+0x8c8] ;  /* 0x0008c80001047983 */ /* 0x000ea80000100800 */
[----:B0-----:R-:W2:Y:S04]  /*439f0*/  LDL R17, [R1+0x8c4] ;  /* 0x0008c40001117983 */ /* 0x001ea80000100800 */
[----:B------:R-:W-:Y:S04]  /*43a00*/  STL [R1+0x54], R22 ;  /* 0x0000541601007387 */ /* 0x000fe80000100800 */
[----:B------:R-:W2:Y:S04]  /*43a10*/  LDL R16, [R1+0x904] ;  /* 0x0009040001107983 */ /* 0x000ea80000100800 */
[----:B------:R-:W2:Y:S04]  /*43a20*/  LDL R15, [R1+0x908] ;  /* 0x00090800010f7983 */ /* 0x000ea80000100800 */
[----:B----4-:R-:W-:Y:S04]  /*43a30*/  STL [R1+0x1738], R3 ;  /* 0x0017380301007387 */ /* 0x010fe80000100800 */
[----:B------:R-:W-:Y:S04]  /*43a40*/  STL [R1+0x50], R21 ;  /* 0x0000501501007387 */ /* 0x000fe80000100800 */
[----:B------:R-:W4:Y:S04]  /*43a50*/  LDL R2, [R1+0x948] ;  /* 0x0009480001027983 */ /* 0x000f280000100800 */
[----:B------:R-:W4:Y:S04]  /*43a60*/  LDL R11, [R1+0x984] ;  /* 0x00098400010b7983 */ /* 0x000f280000100800 */
[----:B------:R-:W4:Y:S04]  /*43a70*/  LDL R10, [R1+0x988] ;  /* 0x00098800010a7983 */ /* 0x000f280000100800 */
[----:B------:R-:W4:Y:S04]  /*43a80*/  LDL R14, [R1+0x944] ;  /* 0x00094400010e7983 */ /* 0x000f280000100800 */
[----:B------:R-:W-:Y:S04]  /*43a90*/  STL [R1+0x173c], R0 ;  /* 0x00173c0001007387 */ /* 0x000fe80000100800 */
[----:B------:R-:W4:Y:S04]  /*43aa0*/  LDL R9, [R1+0x9c4] ;  /* 0x0009c40001097983 */ /* 0x000f280000100800 */
[----:B------:R-:W4:Y:S01]  /*43ab0*/  LDL R8, [R1+0x9c8] ;  /* 0x0009c80001087983 */ /* 0x000f220000100800 */
[----:B------:R-:W-:-:S03]  /*43ac0*/  PRMT R29, RZ, 0x7610, R29 ;  /* 0x00007610ff1d7816 */ /* 0x000fc6000000001d */
[----:B---3--:R0:W-:Y:S04]  /*43ad0*/  STL [R1+0x1740], R5 ;  /* 0x0017400501007387 */ /* 0x0081e80000100800 */
[----:B------:R-:W3:Y:S04]  /*43ae0*/  LDL R13, [R1+0xa04] ;  /* 0x000a0400010d7983 */ /* 0x000ee80000100800 */
[----:B------:R-:W3:Y:S01]  /*43af0*/  LDL R12, [R1+0xa08] ;  /* 0x000a0800010c7983 */ /* 0x000ee20000100800 */
[----:B-1----:R-:W-:Y:S01]  /*43b00*/  PRMT R31, RZ, 0x7610, R31 ;  /* 0x00007610ff1f7816 */ /* 0x002fe2000000001f */
[----:B--2---:R-:W-:-:S02]  /*43b10*/  @!P1 IMAD.MOV.U32 R32, RZ, RZ, R7 ;  /* 0x000000ffff209224 */ /* 0x004fc400078e0007 */
[----:B------:R1:W-:Y:S04]  /*43b20*/  STL [R1+0x1744], R54 ;  /* 0x0017443601007387 */ /* 0x0003e80000100800 */
[----:B------:R-:W2:Y:S04]  /*43b30*/  LDL R7, [R1+0xa44] ;  /* 0x000a440001077983 */ /* 0x000ea80000100800 */
[----:B0-----:R-:W2:Y:S04]  /*43b40*/  LDL R5, [R1+0xa48] ;  /* 0x000a480001057983 */ /* 0x001ea80000100800 */
[----:B------:R-:W2:Y:S04]  /*43b50*/  LDL R3, [R1+0xa88] ;  /* 0x000a880001037983 */ /* 0x000ea80000100800 */
[----:B------:R-:W2:Y:S01]  /*43b60*/  LDL R0, [R1+0xac8] ;  /* 0x000ac80001007983 */ /* 0x000ea20000100800 */
[----:B------:R-:W-:-:S05]  /*43b70*/  @!P1 IMAD.MOV.U32 R33, RZ, RZ, R18 ;  /* 0x000000ffff219224 */ /* 0x000fca00078e0012 */
[----:B------:R0:W2:Y:S02]  /*43b80*/  @!P1 LDG.E.U8 R29, desc[UR20][R32.64] ;  /* 0x00000014201d9981 */ /* 0x0000a4000c1e1100 */
[----:B0-----:R-:W-:Y:S02]  /*43b90*/  @!P1 IMAD.MOV.U32 R32, RZ, RZ, R4 ;  /* 0x000000ffff209224 */ /* 0x001fe400078e0004 */
[----:B------:R-:W2:Y:S01]  /*43ba0*/  LDL R4, [R1+0xa84] ;  /* 0x000a840001047983 */ /* 0x000ea20000100800 */
[----:B------:R-:W-:Y:S02]  /*43bb0*/  @!P1 IMAD.MOV.U32 R35, RZ, RZ, R16 ;  /* 0x000000ffff239224 */ /* 0x000fe400078e0010 */
[----:B------:R-:W-:Y:S01]  /*43bc0*/  @!P1 IMAD.MOV.U32 R34, RZ, RZ, R15 ;  /* 0x000000ffff229224 */ /* 0x000fe200078e000f */
[----:B------:R-:W-:Y:S01]  /*43bd0*/  PRMT R30, RZ, 0x7610, R30 ;  /* 0x00007610ff1e7816 */ /* 0x000fe2000000001e */
[----:B------:R-:W-:Y:S01]  /*43be0*/  @!P1 IMAD.MOV.U32 R33, RZ, RZ, R17 ;  /* 0x000000ffff219224 */ /* 0x000fe200078e0011 */
[----:B------:R-:W-:Y:S01]  /*43bf0*/  PRMT R6, RZ, 0x7610, R6 ;  /* 0x00007610ff067816 */ /* 0x000fe20000000006 */
[----:B----4-:R-:W-:Y:S01]  /*43c00*/  @!P1 IMAD.MOV.U32 R37, RZ, RZ, R11 ;  /* 0x000000ffff259224 */ /* 0x010fe200078e000b */
[----:B------:R0:W4:Y:S04]  /*43c10*/  @!P1 LDG.E.U8 R31, desc[UR20][R34.64] ;  /* 0x00000014221f9981 */ /* 0x000128000c1e1100 */
[----:B------:R0:W4:Y:S01]  /*43c20*/  @!P1 LDG.E.U8 R30, desc[UR20][R32.64] ;  /* 0x00000014201e9981 */ /* 0x000122000c1e1100 */
[----:B------:R-:W-:-:S03]  /*43c30*/  @!P1 IMAD.MOV.U32 R36, RZ, RZ, R10 ;  /* 0x000000ffff249224 */ /* 0x000fc600078e000a */
[----:B------:R-:W4:Y:S04]  /*43c40*/  LDL R11, [R1+0xafc] ;  /* 0x000afc00010b7983 */ /* 0x000f280000100800 */
[----:B------:R-:W4:Y:S01]  /*43c50*/  LDL R10, [R1+0xb00] ;  /* 0x000b0000010a7983 */ /* 0x000f220000100800 */
[----:B------:R-:W-:Y:S02]  /*43c60*/  PRMT R64, RZ, 0x7610, R64 ;  /* 0x00007610ff407816 */ /* 0x000fe40000000040 */
[----:B------:R-:W-:Y:S02]  /*43c70*/  PRMT R92, RZ, 0x7610, R92 ;  /* 0x00007610ff5c7816 */ /* 0x000fe4000000005c */
[----:B------:R-:W-:Y:S02]  /*43c80*/  PRMT R90, RZ, 0x7610, R90 ;  /* 0x00007610ff5a7816 */ /* 0x000fe4000000005a */
[----:B------:R-:W-:-:S02]  /*43c90*/  PRMT R88, RZ, 0x7610, R88 ;  /* 0x00007610ff587816 */ /* 0x000fc40000000058 */
[----:B------:R-:W-:Y:S01]  /*43ca0*/  PRMT R86, RZ, 0x7610, R86 ;  /* 0x00007610ff567816 */ /* 0x000fe20000000056 */
[----:B0-----:R-:W-:Y:S01]  /*43cb0*/  @!P1 IMAD.MOV.U32 R34, RZ, RZ, R2 ;  /* 0x000000ffff229224 */ /* 0x001fe200078e0002 */
[----:B------:R-:W-:Y:S01]  /*43cc0*/  PRMT R84, RZ, 0x7610, R84 ;  /* 0x00007610ff547816 */ /* 0x000fe20000000054 */
[----:B------:R-:W4:Y:S01]  /*43cd0*/  LDL R2, [R1+0xac4] ;  /* 0x000ac40001027983 */ /* 0x000f220000100800 */
[----:B------:R-:W-:Y:S02]  /*43ce0*/  PRMT R33, RZ, 0x7610, R33 ;  /* 0x00007610ff217816 */ /* 0x000fe40000000021 */
[----:B------:R-:W-:Y:S01]  /*43cf0*/  PRMT R32, RZ, 0x7610, R32 ;  /* 0x00007610ff207816 */ /* 0x000fe20000000020 */
[----:B------:R-:W-:Y:S01]  /*43d00*/  @!P1 IMAD.MOV.U32 R35, RZ, RZ, R14 ;  /* 0x000000ffff239224 */ /* 0x000fe200078e000e */
[----:B------:R-:W-:Y:S02]  /*43d10*/  PRMT R82, RZ, 0x7610, R82 ;  /* 0x00007610ff527816 */ /* 0x000fe40000000052 */
[----:B------:R-:W-:-:S02]  /*43d20*/  PRMT R80, RZ, 0x7610, R80 ;  /* 0x00007610ff507816 */ /* 0x000fc40000000050 */
[----:B------:R-:W-:Y:S01]  /*43d30*/  PRMT R78, RZ, 0x7610, R78 ;  /* 0x00007610ff4e7816 */ /* 0x000fe2000000004e */
[----:B------:R0:W4:Y:S04]  /*43d40*/  @!P1 LDG.E.U8 R33, desc[UR20][R36.64] ;  /* 0x0000001424219981 */ /* 0x000128000c1e1100 */
[----:B------:R0:W4:Y:S01]  /*43d50*/  @!P1 LDG.E.U8 R32, desc[UR20][R34.64] ;  /* 0x0000001422209981 */ /* 0x000122000c1e1100 */
[----:B------:R-:W-:Y:S02]  /*43d60*/  PRMT R76, RZ, 0x7610, R76 ;  /* 0x00007610ff4c7816 */ /* 0x000fe4000000004c */
[----:B------:R-:W-:Y:S02]  /*43d70*/  PRMT R74, RZ, 0x7610, R74 ;  /* 0x00007610ff4a7816 */ /* 0x000fe4000000004a */
[----:B------:R-:W-:-:S02]  /*43d80*/  PRMT R72, RZ, 0x7610, R72 ;  /* 0x00007610ff487816 */ /* 0x000fc40000000048 */
[----:B------:R-:W-:Y:S02]  /*43d90*/  PRMT R70, RZ, 0x7610, R70 ;  /* 0x00007610ff467816 */ /* 0x000fe40000000046 */
[----:B------:R-:W-:Y:S02]  /*43da0*/  PRMT R68, RZ, 0x7610, R68 ;  /* 0x00007610ff447816 */ /* 0x000fe40000000044 */
[----:B------:R-:W-:Y:S02]  /*43db0*/  PRMT R66, RZ, 0x7610, R66 ;  /* 0x00007610ff427816 */ /* 0x000fe40000000042 */
[----:B------:R-:W-:Y:S02]  /*43dc0*/  PRMT R62, RZ, 0x7610, R62 ;  /* 0x00007610ff3e7816 */ /* 0x000fe4000000003e */
[----:B------:R-:W-:Y:S01]  /*43dd0*/  PRMT R60, RZ, 0x7610, R60 ;  /* 0x00007610ff3c7816 */ /* 0x000fe2000000003c */
[----:B0-----:R-:W-:Y:S02]  /*43de0*/  @!P1 IMAD.MOV.U32 R36, RZ, RZ, R8 ;  /* 0x000000ffff249224 */ /* 0x001fe400078e0008 */
[----:B------:R-:W-:Y:S01]  /*43df0*/  @!P1 IMAD.MOV.U32 R37, RZ, RZ, R9 ;  /* 0x000000ffff259224 */ /* 0x000fe200078e0009 */
[----:B------:R-:W4:Y:S04]  /*43e00*/  LDL R8, [R1+0xb38] ;  /* 0x000b380001087983 */ /* 0x000f280000100800 */
[----:B------:R-:W4:Y:S01]  /*43e10*/  LDL R9, [R1+0xb34] ;  /* 0x000b340001097983 */ /* 0x000f220000100800 */
[----:B------:R-:W-:Y:S01]  /*43e20*/  PRMT R35, RZ, 0x7610, R35 ;  /* 0x00007610ff237816 */ /* 0x000fe20000000023 */
[----:B---3--:R-:W-:-:S02]  /*43e30*/  @!P1 IMAD.MOV.U32 R39, RZ, RZ, R13 ;  /* 0x000000ffff279224 */ /* 0x008fc400078e000d */
[----:B------:R-:W-:Y:S01]  /*43e40*/  @!P1 IMAD.MOV.U32 R38, RZ, RZ, R12 ;  /* 0x000000ffff269224 */ /* 0x000fe200078e000c */
[----:B------:R-:W3:Y:S04]  /*43e50*/  LDL R13, [R1+0x364] ;  /* 0x00036400010d7983 */ /* 0x000ee80000100800 */
[----:B------:R-:W3:Y:S04]  /*43e60*/  LDL R12, [R1+0x368] ;  /* 0x00036800010c7983 */ /* 0x000ee80000100800 */
[----:B------:R-:W3:Y:S01]  /*43e70*/  @!P1 LDG.E.U8 R35, desc[UR20][R38.64] ;  /* 0x0000001426239981 */ /* 0x000ee2000c1e1100 */
[----:B------:R-:W-:-:S02]  /*43e80*/  PRMT R34, RZ, 0x7610, R34 ;  /* 0x00007610ff227816 */ /* 0x000fc40000000022 */
[----:B------:R-:W-:Y:S02]  /*43e90*/  PRMT R58, RZ, 0x7610, R58 ;  /* 0x00007610ff3a7816 */ /* 0x000fe4000000003a */
[----:B------:R-:W-:Y:S02]  /*43ea0*/  PRMT R52, RZ, 0x7610, R52 ;  /* 0x00007610ff347816 */ /* 0x000fe40000000034 */
[----:B------:R-:W-:Y:S02]  /*43eb0*/  PRMT R49, RZ, 0x7610, R49 ;  /* 0x00007610ff317816 */ /* 0x000fe40000000031 */
[----:B------:R-:W-:Y:S02]  /*43ec0*/  PRMT R51, RZ, 0x7610, R51 ;  /* 0x00007610ff337816 */ /* 0x000fe40000000033 */
[----:B------:R-:W-:Y:S01]  /*43ed0*/  PRMT R53, RZ, 0x7610, R53 ;  /* 0x00007610ff357816 */ /* 0x000fe20000000035 */
[----:B------:R0:W3:Y:S01]  /*43ee0*/  @!P1 LDG.E.U8 R34, desc[UR20][R36.64] ;  /* 0x0000001424229981 */ /* 0x0000e2000c1e1100 */
[----:B------:R-:W-:-:S02]  /*43ef0*/  PRMT R55, RZ, 0x7610, R55 ;  /* 0x00007610ff377816 */ /* 0x000fc40000000037 */
[----:B------:R-:W-:Y:S02]  /*43f00*/  PRMT R57, RZ, 0x7610, R57 ;  /* 0x00007610ff397816 */ /* 0x000fe40000000039 */
[----:B------:R-:W-:Y:S02]  /*43f10*/  PRMT R59, RZ, 0x7610, R59 ;  /* 0x00007610ff3b7816 */ /* 0x000fe4000000003b */
[----:B------:R-:W-:Y:S01]  /*43f20*/  PRMT R61, RZ, 0x7610, R61 ;  /* 0x00007610ff3d7816 */ /* 0x000fe2000000003d */
[----:B------:R-:W3:Y:S04]  /*43f30*/  LDL R15, [R1+0x48c] ;  /* 0x00048c00010f7983 */ /* 0x000ee80000100800 */
[----:B------:R-:W3:Y:S01]  /*43f40*/  LDL R14, [R1+0x490] ;  /* 0x00049000010e7983 */ /* 0x000ee20000100800 */
[----:B0-----:R-:W-:Y:S01]  /*43f50*/  PRMT R37, RZ, 0x7610, R37 ;  /* 0x00007610ff257816 */ /* 0x001fe20000000025 */
[----:B--2---:R-:W-:-:S02]  /*43f60*/  @!P1 IMAD.MOV.U32 R39, RZ, RZ, R7 ;  /* 0x000000ffff279224 */ /* 0x004fc400078e0007 */
[----:B------:R-:W2:Y:S01]  /*43f70*/  LDL R7, [R1+0x3a4] ;  /* 0x0003a40001077983 */ /* 0x000ea20000100800 */
[----:B------:R-:W-:-:S03]  /*43f80*/  @!P1 IMAD.MOV.U32 R38, RZ, RZ, R5 ;  /* 0x000000ffff269224 */ /* 0x000fc600078e0005 */
[----:B------:R-:W2:Y:S01]  /*43f90*/  LDL R5, [R1+0x3a8] ;  /* 0x0003a80001057983 */ /* 0x000ea20000100800 */
[----:B------:R-:W-:-:S03]  /*43fa0*/  @!P1 IMAD.MOV.U32 R40, RZ, RZ, R3 ;  /* 0x000000ffff289224 */ /* 0x000fc600078e0003 */
[----:B------:R-:W2:Y:S01]  /*43fb0*/  LDL R3, [R1+0x3e8] ;  /* 0x0003e80001037983 */ /* 0x000ea20000100800 */
[----:B------:R-:W-:-:S03]  /*43fc0*/  @!P1 IMAD.MOV.U32 R41, RZ, RZ, R4 ;  /* 0x000000ffff299224 */ /* 0x000fc600078e0004 */
[----:B------:R-:W2:Y:S04]  /*43fd0*/  LDL R4, [R1+0x3e4] ;  /* 0x0003e40001047983 */ /* 0x000ea80000100800 */
[----:B------:R0:W2:Y:S02]  /*43fe0*/  @!P1 LDG.E.U8 R37, desc[UR20][R40.64] ;  /* 0x0000001428259981 */ /* 0x0000a4000c1e1100 */
[----:B0-----:R-:W-:Y:S02]  /*43ff0*/  @!P1 IMAD.MOV.U32 R40, RZ, RZ, R0 ;  /* 0x000000ffff289224 */ /* 0x001fe400078e0000 */
[----:B------:R-:W2:Y:S01]  /*44000*/  LDL R0, [R1+0x448] ;  /* 0x0004480001007983 */ /* 0x000ea20000100800 */
[----:B----4-:R-:W-:-:S03]  /*44010*/  @!P1 IMAD.MOV.U32 R41, RZ, RZ, R2 ;  /* 0x000000ffff299224 */ /* 0x010fc600078e0002 */
[----:B------:R-:W4:Y:S01]  /*44020*/  LDL R2, [R1+0x444] ;  /* 0x0004440001027983 */ /* 0x000f220000100800 */
[----:B------:R-:W-:Y:S01]  /*44030*/  PRMT R36, RZ, 0x7610, R36 ;  /* 0x00007610ff247816 */ /* 0x000fe20000000024 */
[----:B------:R-:W-:Y:S02]  /*44040*/  @!P1 IMAD.MOV.U32 R42, RZ, RZ, R10 ;  /* 0x000000ffff2a9224 */ /* 0x000fe400078e000a */
[----:B------:R-:W-:Y:S01]  /*44050*/  @!P1 IMAD.MOV.U32 R43, RZ, RZ, R11 ;  /* 0x000000ffff2b9224 */ /* 0x000fe200078e000b */
[----:B------:R-:W4:Y:S04]  /*44060*/  LDL R10, [R1+0x488] ;  /* 0x00048800010a7983 */ /* 0x000f280000100800 */
[----:B------:R0:W4:Y:S04]  /*44070*/  @!P1 LDG.E.U8 R36, desc[UR20][R38.64] ;  /* 0x0000001426249981 */ /* 0x000128000c1e1100 */
[----:B------:R-:W4:Y:S01]  /*44080*/  LDL R11, [R1+0x484] ;  /* 0x00048400010b7983 */ /* 0x000f220000100800 */
[----:B0-----:R-:W-:-:S02]  /*44090*/  PRMT R38, RZ, 0x7610, R38 ;  /* 0x00007610ff267816 */ /* 0x001fc40000000026 */
[----:B------:R-:W-:-:S04]  /*440a0*/  PRMT R39, RZ, 0x7610, R39 ;  /* 0x00007610ff277816 */ /* 0x000fc80000000027 */
[----:B------:R0:W4:Y:S04]  /*440b0*/  @!P1 LDG.E.U8 R38, desc[UR20][R40.64] ;  /* 0x0000001428269981 */ /* 0x000128000c1e1100 */
[----:B------:R1:W4:Y:S01]  /*440c0*/  @!P1 LDG.E.U8 R39, desc[UR20][R42.64] ;  /* 0x000000142a279981 */ /* 0x000322000c1e1100 */
[----:B0-----:R-:W-:Y:S01]  /*440d0*/  PRMT R40, RZ, 0x7610, R40 ;  /* 0x00007610ff287816 */ /* 0x001fe20000000028 */
[----:B-1----:R-:W-:Y:S02]  /*440e0*/  @!P1 IMAD.MOV.U32 R42, RZ, RZ, R8 ;  /* 0x000000ffff2a9224 */ /* 0x002fe400078e0008 */
[----:B------:R-:W-:Y:S01]  /*440f0*/  @!P1 IMAD.MOV.U32 R43, RZ, RZ, R9 ;  /* 0x000000ffff2b9224 */ /* 0x000fe200078e0009 */
[----:B------:R-:W4:Y:S04]  /*44100*/  LDL R8, [R1+0x4c8] ;  /* 0x0004c80001087983 */ /* 0x000f280000100800 */
[----:B------:R-:W4:Y:S04]  /*44110*/  LDL R9, [R1+0x4c4] ;  /* 0x0004c40001097983 */ /* 0x000f280000100800 */
[----:B------:R3:W4:Y:S02]  /*44120*/  @!P1 LDG.E.U8 R40, desc[UR20][R42.64] ;  /* 0x000000142a289981 */ /* 0x000724000c1e1100 */
[----:B---3--:R-:W-:-:S02]  /*44130*/  @!P1 IMAD.MOV.U32 R42, RZ, RZ, R12 ;  /* 0x000000ffff2a9224 */ /* 0x008fc400078e000c */
[----:B------:R-:W-:Y:S01]  /*44140*/  @!P1 IMAD.MOV.U32 R43, RZ, RZ, R13 ;  /* 0x000000ffff2b9224 */ /* 0x000fe200078e000d */
[----:B------:R-:W3:Y:S04]  /*44150*/  LDL R12, [R1+0x508] ;  /* 0x00050800010c7983 */ /* 0x000ee80000100800 */
[----:B------:R-:W3:Y:S04]  /*44160*/  LDL R13, [R1+0x504] ;  /* 0x00050400010d7983 */ /* 0x000ee80000100800 */
[----:B------:R2:W3:Y:S02]  /*44170*/  @!P1 LDG.E.U8 R6, desc[UR20][R42.64] ;  /* 0x000000142a069981 */ /* 0x0004e4000c1e1100 */
[----:B--2---:R-:W-:-:S02]  /*44180*/  @!P1 IMAD.MOV.U32 R43, RZ, RZ, R7 ;  /* 0x000000ffff2b9224 */ /* 0x004fc400078e0007 */
[----:B------:R-:W2:Y:S01]  /*44190*/  LDL R7, [R1+0x544] ;  /* 0x0005440001077983 */ /* 0x000ea20000100800 */
[----:B------:R-:W-:-:S03]  /*441a0*/  @!P1 IMAD.MOV.U32 R42, RZ, RZ, R5 ;  /* 0x000000ffff2a9224 */ /* 0x000fc600078e0005 */
[----:B------:R-:W2:Y:S04]  /*441b0*/  LDL R5, [R1+0x548] ;  /* 0x0005480001057983 */ /* 0x000ea80000100800 */
[----:B------:R0:W2:Y:S02]  /*441c0*/  @!P1 LDG.E.U8 R64, desc[UR20][R42.64] ;  /* 0x000000142a409981 */ /* 0x0000a4000c1e1100 */
[----:B0-----:R-:W-:Y:S02]  /*441d0*/  @!P1 IMAD.MOV.U32 R42, RZ, RZ, R3 ;  /* 0x000000ffff2a9224 */ /* 0x001fe400078e0003 */
[----:B------:R-:W2:Y:S01]  /*441e0*/  LDL R3, [R1+0x588] ;  /* 0x0005880001037983 */ /* 0x000ea20000100800 */
[----:B------:R-:W-:-:S03]  /*441f0*/  @!P1 IMAD.MOV.U32 R43, RZ, RZ, R4 ;  /* 0x000000ffff2b9224 */ /* 0x000fc600078e0004 */
[----:B------:R-:W2:Y:S04]  /*44200*/  LDL R4, [R1+0x584] ;  /* 0x0005840001047983 */ /* 0x000ea80000100800 */
[----:B------:R0:W2:Y:S02]  /*44210*/  @!P1 LDG.E.U8 R92, desc[UR20][R42.64] ;  /* 0x000000142a5c9981 */ /* 0x0000a4000c1e1100 */
[----:B0-----:R-:W-:Y:S02]  /*44220*/  @!P1 IMAD.MOV.U32 R42, RZ, RZ, R0 ;  /* 0x000000ffff2a9224 */ /* 0x001fe400078e0000 */
        /* <DEDUP_REMOVED lines=76> */
[----:B------:R-:W-:Y:S01]  /*446f0*/  PRMT R41, RZ, 0x7610, R41 ;  /* 0x00007610ff297816 */ /* 0x000fe20000000029 */
[----:B------:R-:W3:Y:S04]  /*44700*/  LDL R13, [R1+0xa4c] ;  /* 0x000a4c00010d7983 */ /* 0x000ee80000100800 */
[----:B------:R2:W3:Y:S04]  /*44710*/  @!P1 LDG.E.U8 R58, desc[UR20][R42.64] ;  /* 0x000000142a3a9981 */ /* 0x0004e8000c1e1100 */
[----:B------:R-:W3:Y:S01]  /*44720*/  LDL R12, [R1+0xa50] ;  /* 0x000a5000010c7983 */ /* 0x000ee20000100800 */
[----:B--2---:R-:W-:-:S03]  /*44730*/  @!P1 IMAD.MOV.U32 R43, RZ, RZ, R7 ;  /* 0x000000ffff2b9224 */ /* 0x004fc600078e0007 */
[----:B------:R-:W2:Y:S01]  /*44740*/  LDL R7, [R1+0x98c] ;  /* 0x00098c0001077983 */ /* 0x000ea20000100800 */
[----:B------:R-:W-:-:S03]  /*44750*/  @!P1 IMAD.MOV.U32 R42, RZ, RZ, R5 ;  /* 0x000000ffff2a9224 */ /* 0x000fc600078e0005 */
[----:B------:R-:W3:Y:S04]  /*44760*/  LDL R5, [R1+0x990] ;  /* 0x0009900001057983 */ /* 0x000ee80000100800 */
[----:B------:R0:W3:Y:S02]  /*44770*/  @!P1 LDG.E.U8 R52, desc[UR20][R42.64] ;  /* 0x000000142a349981 */ /* 0x0000e4000c1e1100 */
[----:B0-----:R-:W-:Y:S02]  /*44780*/  @!P1 IMAD.MOV.U32 R42, RZ, RZ, R3 ;  /* 0x000000ffff2a9224 */ /* 0x001fe400078e0003 */
[----:B------:R-:W3:Y:S01]  /*44790*/  LDL R3, [R1+0x9d0] ;  /* 0x0009d00001037983 */ /* 0x000ee20000100800 */
[----:B------:R-:W-:-:S03]  /*447a0*/  @!P1 IMAD.MOV.U32 R43, RZ, RZ, R4 ;  /* 0x000000ffff2b9224 */ /* 0x000fc600078e0004 */
[----:B------:R-:W3:Y:S04]  /*447b0*/  LDL R4, [R1+0x9cc] ;  /* 0x0009cc0001047983 */ /* 0x000ee80000100800 */
[----:B------:R0:W3:Y:S01]  /*447c0*/  @!P1 LDG.E.U8 R41, desc[UR20][R42.64] ;  /* 0x000000142a299981 */ /* 0x0000e2000c1e1100 */
[----:B------:R-:W-:-:S03]  /*447d0*/  @!P1 IMAD.MOV.U32 R44, RZ, RZ, R0 ;  /* 0x000000ffff2c9224 */ /* 0x000fc600078e0000 */
[----:B------:R-:W3:Y:S01]  /*447e0*/  LDL R0, [R1+0xa10] ;  /* 0x000a100001007983 */ /* 0x000ee20000100800 */
[----:B----4-:R-:W-:-:S03]  /*447f0*/  @!P1 IMAD.MOV.U32 R45, RZ, RZ, R2 ;  /* 0x000000ffff2d9224 */ /* 0x010fc600078e0002 */
[----:B------:R-:W4:Y:S01]  /*44800*/  LDL R2, [R1+0xa0c] ;  /* 0x000a0c0001027983 */ /* 0x000f220000100800 */
[----:B0-----:R-:W-:Y:S02]  /*44810*/  PRMT R42, RZ, 0x7610, R42 ;  /* 0x00007610ff2a7816 */ /* 0x001fe4000000002a */
[----:B------:R-:W-:-:S04]  /*44820*/  PRMT R43, RZ, 0x7610, R43 ;  /* 0x00007610ff2b7816 */ /* 0x000fc8000000002b */
[----:B------:R0:W4:Y:S02]  /*44830*/  @!P1 LDG.E.U8 R42, desc[UR20][R44.64] ;  /* 0x000000142c2a9981 */ /* 0x000124000c1e1100 */
[----:B0-----:R-:W-:Y:S02]  /*44840*/  @!P1 IMAD.MOV.U32 R44, RZ, RZ, R10 ;  /* 0x000000ffff2c9224 */ /* 0x001fe400078e000a */
[----:B------:R-:W-:Y:S01]  /*44850*/  @!P1 IMAD.MOV.U32 R45, RZ, RZ, R11 ;  /* 0x000000ffff2d9224 */ /* 0x000fe200078e000b */
[----:B------:R-:W4:Y:S04]  /*44860*/  LDL R10, [R1+0xb40] ;  /* 0x000b4000010a7983 */ /* 0x000f280000100800 */
[----:B------:R-:W4:Y:S04]  /*44870*/  LDL R11, [R1+0xb3c] ;  /* 0x000b3c00010b7983 */ /* 0x000f280000100800 */
[----:B------:R0:W4:Y:S02]  /*44880*/  @!P1 LDG.E.U8 R43, desc[UR20][R44.64] ;  /* 0x000000142c2b9981 */ /* 0x000124000c1e1100 */
[----:B0-----:R-:W-:Y:S01]  /*44890*/  PRMT R44, RZ, 0x7610, R44 ;  /* 0x00007610ff2c7816 */ /* 0x001fe2000000002c */
[----:B------:R-:W-:-:S02]  /*448a0*/  @!P1 IMAD.MOV.U32 R46, RZ, RZ, R8 ;  /* 0x000000ffff2e9224 */ /* 0x000fc400078e0008 */
[----:B------:R-:W-:Y:S01]  /*448b0*/  @!P1 IMAD.MOV.U32 R47, RZ, RZ, R9 ;  /* 0x000000ffff2f9224 */ /* 0x000fe200078e0009 */
[----:B------:R-:W4:Y:S04]  /*448c0*/  LDL R8, [R1+0xa90] ;  /* 0x000a900001087983 */ /* 0x000f280000100800 */
[----:B------:R-:W4:Y:S04]  /*448d0*/  LDL R9, [R1+0xa8c] ;  /* 0x000a8c0001097983 */ /* 0x000f280000100800 */
[----:B------:R2:W4:Y:S01]  /*448e0*/  @!P1 LDG.E.U8 R44, desc[UR20][R46.64] ;  /* 0x000000142e2c9981 */ /* 0x000522000c1e1100 */
[----:B------:R-:W-:Y:S01]  /*448f0*/  PRMT R45, RZ, 0x7610, R45 ;  /* 0x00007610ff2d7816 */ /* 0x000fe2000000002d */
[----:B--2---:R-:W-:-:S02]  /*44900*/  @!P1 IMAD.MOV.U32 R47, RZ, RZ, R7 ;  /* 0x000000ffff2f9224 */ /* 0x004fc400078e0007 */
[----:B------:R-:W2:Y:S01]  /*44910*/  LDL R7, [R1+0xacc] ;  /* 0x000acc0001077983 */ /* 0x000ea20000100800 */
[----:B---3--:R-:W-:-:S03]  /*44920*/  @!P1 IMAD.MOV.U32 R46, RZ, RZ, R5 ;  /* 0x000000ffff2e9224 */ /* 0x008fc600078e0005 */
[----:B------:R-:W3:Y:S04]  /*44930*/  LDL R5, [R1+0xad0] ;  /* 0x000ad00001057983 */ /* 0x000ee80000100800 */
[----:B------:R0:W3:Y:S02]  /*44940*/  @!P1 LDG.E.U8 R45, desc[UR20][R46.64] ;  /* 0x000000142e2d9981 */ /* 0x0000e4000c1e1100 */
[----:B0-----:R-:W-:Y:S02]  /*44950*/  @!P1 IMAD.MOV.U32 R46, RZ, RZ, R3 ;  /* 0x000000ffff2e9224 */ /* 0x001fe400078e0003 */
[----:B------:R-:W3:Y:S01]  /*44960*/  LDL R3, [R1+0xb08] ;  /* 0x000b080001037983 */ /* 0x000ee20000100800 */
[----:B------:R-:W-:-:S03]  /*44970*/  @!P1 IMAD.MOV.U32 R47, RZ, RZ, R4 ;  /* 0x000000ffff2f9224 */ /* 0x000fc600078e0004 */
[----:B------:R-:W3:Y:S04]  /*44980*/  LDL R4, [R1+0xb04] ;  /* 0x000b040001047983 */ /* 0x000ee80000100800 */
[----:B------:R0:W3:Y:S02]  /*44990*/  @!P1 LDG.E.U8 R49, desc[UR20][R46.64] ;  /* 0x000000142e319981 */ /* 0x0000e4000c1e1100 */
[----:B0-----:R-:W-:Y:S02]  /*449a0*/  @!P1 IMAD.MOV.U32 R46, RZ, RZ, R0 ;  /* 0x000000ffff2e9224 */ /* 0x001fe400078e0000 */
[----:B------:R-:W3:Y:S01]  /*449b0*/  LDL R0, [R1+0x370] ;  /* 0x0003700001007983 */ /* 0x000ee20000100800 */
        /* <DEDUP_REMOVED lines=24> */
[----:B------:R-:W-:Y:S01]  /*44b40*/  @!P1 IMAD.MOV.U32 R47, RZ, RZ, R11 ;  /* 0x000000ffff2f9224 */ /* 0x000fe200078e000b */
[----:B------:R-:W-:Y:S01]  /*44b50*/  PRMT R63, RZ, 0x7610, R63 ;  /* 0x00007610ff3f7816 */ /* 0x000fe2000000003f */
[----:B------:R-:W3:Y:S04]  /*44b60*/  LDL R11, [R1+0x54c] ;  /* 0x00054c00010b7983 */ /* 0x000ee80000100800 */
[----:B------:R0:W3:Y:S04]  /*44b70*/  @!P1 LDG.E.U8 R61, desc[UR20][R46.64] ;  /* 0x000000142e3d9981 */ /* 0x0000e8000c1e1100 */
[----:B------:R-:W3:Y:S01]  /*44b80*/  LDL R10, [R1+0x550] ;  /* 0x00055000010a7983 */ /* 0x000ee20000100800 */
[----:B0-----:R-:W-:-:S03]  /*44b90*/  @!P1 IMAD.MOV.U32 R46, RZ, RZ, R0 ;  /* 0x000000ffff2e9224 */ /* 0x001fc600078e0000 */
[----:B------:R-:W3:Y:S01]  /*44ba0*/  LDL R0, [R1+0x4d0] ;  /* 0x0004d00001007983 */ /* 0x000ee20000100800 */
[----:B----4-:R-:W-:-:S03]  /*44bb0*/  @!P1 IMAD.MOV.U32 R47, RZ, RZ, R2 ;  /* 0x000000ffff2f9224 */ /* 0x010fc600078e0002 */
[----:B------:R-:W4:Y:S01]  /*44bc0*/  LDL R2, [R1+0x4cc] ;  /* 0x0004cc0001027983 */ /* 0x000f220000100800 */
[----:B------:R-:W-:-:S03]  /*44bd0*/  PRMT R65, RZ, 0x7610, R65 ;  /* 0x00007610ff417816 */ /* 0x000fc60000000041 */
[----:B------:R0:W4:Y:S02]  /*44be0*/  @!P1 LDG.E.U8 R63, desc[UR20][R46.64] ;  /* 0x000000142e3f9981 */ /* 0x000124000c1e1100 */
[----:B0-----:R-:W-:Y:S02]  /*44bf0*/  @!P1 IMAD.MOV.U32 R46, RZ, RZ, R8 ;  /* 0x000000ffff2e9224 */ /* 0x001fe400078e0008 */
[----:B------:R-:W-:Y:S01]  /*44c00*/  @!P1 IMAD.MOV.U32 R47, RZ, RZ, R9 ;  /* 0x000000ffff2f9224 */ /* 0x000fe200078e0009 */
[----:B------:R-:W4:Y:S04]  /*44c10*/  LDL R8, [R1+0x590] ;  /* 0x0005900001087983 */ /* 0x000f280000100800 */
[----:B------:R-:W4:Y:S04]  /*44c20*/  LDL R9, [R1+0x58c] ;  /* 0x00058c0001097983 */ /* 0x000f280000100800 */
[----:B------:R2:W4:Y:S01]  /*44c30*/  @!P1 LDG.E.U8 R65, desc[UR20][R46.64] ;  /* 0x000000142e419981 */ /* 0x000522000c1e1100 */
[----:B------:R-:W-:-:S02]  /*44c40*/  PRMT R67, RZ, 0x7610, R67 ;  /* 0x00007610ff437816 */ /* 0x000fc40000000043 */
[----:B------:R-:W-:Y:S02]  /*44c50*/  PRMT R69, RZ, 0x7610, R69 ;  /* 0x00007610ff457816 */ /* 0x000fe40000000045 */
[----:B------:R-:W-:Y:S01]  /*44c60*/  PRMT R71, RZ, 0x7610, R71 ;  /* 0x00007610ff477816 */ /* 0x000fe20000000047 */
[----:B--2---:R-:W-:Y:S02]  /*44c70*/  @!P1 IMAD.MOV.U32 R47, RZ, RZ, R7 ;  /* 0x000000ffff2f9224 */ /* 0x004fe400078e0007 */
        /* <DEDUP_REMOVED lines=10> */
[----:B------:R-:W-:-:S05]  /*44d20*/  @!P1 IMAD.MOV.U32 R47, RZ, RZ, R15 ;  /* 0x000000ffff2f9224 */ /* 0x000fca00078e000f */
[----:B------:R0:W3:Y:S02]  /*44d30*/  @!P1 LDG.E.U8 R71, desc[UR20][R46.64] ;  /* 0x000000142e479981 */ /* 0x0000e4000c1e1100 */
[----:B0-----:R-:W-:Y:S02]  /*44d40*/  @!P1 IMAD.MOV.U32 R46, RZ, RZ, R0 ;  /* 0x000000ffff2e9224 */ /* 0x001fe400078e0000 */
[----:B------:R-:W3:Y:S01]  /*44d50*/  LDL R0, [R1+0x650] ;  /* 0x0006500001007983 */ /* 0x000ee20000100800 */
[----:B----4-:R-:W-:-:S03]  /*44d60*/  @!P1 IMAD.MOV.U32 R47, RZ, RZ, R2 ;  /* 0x000000ffff2f9224 */ /* 0x010fc600078e0002 */
[----:B------:R-:W4:Y:S01]  /*44d70*/  LDL R2, [R1+0x64c] ;  /* 0x00064c0001027983 */ /* 0x000f220000100800 */
[----:B------:R-:W-:Y:S02]  /*44d80*/  PRMT R73, RZ, 0x7610, R73 ;  /* 0x00007610ff497816 */ /* 0x000fe40000000049 */
[----:B------:R-:W-:-:S04]  /*44d90*/  PRMT R75, RZ, 0x7610, R75 ;  /* 0x00007610ff4b7816 */ /* 0x000fc8000000004b */
[----:B------:R0:W4:Y:S01]  /*44da0*/  @!P1 LDG.E.U8 R73, desc[UR20][R46.64] ;  /* 0x000000142e499981 */ /* 0x000122000c1e1100 */
[----:B------:R-:W-:Y:S01]  /*44db0*/  PRMT R77, RZ, 0x7610, R77 ;  /* 0x00007610ff4d7816 */ /* 0x000fe2000000004d */
[----:B0-----:R-:W-:Y:S02]  /*44dc0*/  @!P1 IMAD.MOV.U32 R46, RZ, RZ, R12 ;  /* 0x000000ffff2e9224 */ /* 0x001fe400078e000c */
[----:B------:R-:W-:-:S05]  /*44dd0*/  @!P1 IMAD.MOV.U32 R47, RZ, RZ, R13 ;  /* 0x000000ffff2f9224 */ /* 0x000fca00078e000d */
[----:B------:R0:W4:Y:S01]  /*44de0*/  @!P1 LDG.E.U8 R75, desc[UR20][R46.64] ;  /* 0x000000142e4b9981 */ /* 0x000122000c1e1100 */
[----:B------:R-:W-:Y:S01]  /*44df0*/  PRMT R79, RZ, 0x7610, R79 ;  /* 0x00007610ff4f7816 */ /* 0x000fe2000000004f */
[----:B0-----:R-:W-:Y:S02]  /*44e00*/  @!P1 IMAD.MOV.U32 R46, RZ, RZ, R10 ;  /* 0x000000ffff2e9224 */ /* 0x001fe400078e000a */
[----:B------:R-:W-:-:S05]  /*44e10*/  @!P1 IMAD.MOV.U32 R47, RZ, RZ, R11 ;  /* 0x000000ffff2f9224 */ /* 0x000fca00078e000b */
[----:B------:R0:W4:Y:S02]  /*44e20*/  @!P1 LDG.E.U8 R77, desc[UR20][R46.64] ;  /* 0x000000142e4d9981 */ /* 0x000124000c1e1100 */
[----:B0-----:R-:W-:Y:S02]  /*44e30*/  @!P1 IMAD.MOV.U32 R46, RZ, RZ, R8 ;  /* 0x000000ffff2e9224 */ /* 0x001fe400078e0008 */
[----:B------:R-:W-:Y:S01]  /*44e40*/  @!P1 IMAD.MOV.U32 R47, RZ, RZ, R9 ;  /* 0x000000ffff2f9224 */ /* 0x000fe200078e0009 */
[----:B------:R-:W4:Y:S04]  /*44e50*/  LDL R8, [R1+0x690] ;  /* 0x0006900001087983 */ /* 0x000f280000100800 */
[----:B------:R-:W4:Y:S04]  /*44e60*/  LDL R9, [R1+0x68c] ;  /* 0x00068c0001097983 */ /* 0x000f280000100800 */
[----:B------:R2:W4:Y:S01]  /*44e70*/  @!P1 LDG.E.U8 R79, desc[UR20][R46.64] ;  /* 0x000000142e4f9981 */ /* 0x000522000c1e1100 */
[----:B------:R-:W-:-:S02]  /*44e80*/  PRMT R81, RZ, 0x7610, R81 ;  /* 0x00007610ff517816 */ /* 0x000fc40000000051 */
        /* <DEDUP_REMOVED lines=30> */
[----:B------:R-:W-:-:S02]  /*45070*/  PRMT R85, RZ, 0x7610, R85 ;  /* 0x00007610ff557816 */ /* 0x000fc40000000055 */
[----:B------:R-:W-:-:S04]  /*45080*/  PRMT R87, RZ, 0x7610, R87 ;  /* 0x00007610ff577816 */ /* 0x000fc80000000057 */
[----:B------:R0:W4:Y:S02]  /*45090*/  @!P1 LDG.E.U8 R85, desc[UR20][R46.64] ;  /* 0x000000142e559981 */ /* 0x000124000c1e1100 */
[----:B0-----:R-:W-:Y:S02]  /*450a0*/  @!P1 IMAD.MOV.U32 R46, RZ, RZ, R8 ;  /* 0x000000ffff2e9224 */ /* 0x001fe400078e0008 */
[----:B------:R-:W-:Y:S01]  /*450b0*/  @!P1 IMAD.MOV.U32 R47, RZ, RZ, R9 ;  /* 0x000000ffff2f9224 */ /* 0x000fe200078e0009 */
[----:B------:R-:W-:Y:S02]  /*450c0*/  PRMT R89, RZ, 0x7610, R89 ;  /* 0x00007610ff597816 */ /* 0x000fe40000000059 */
[----:B------:R-:W-:Y:S02]  /*450d0*/  PRMT R91, RZ, 0x7610, R91 ;  /* 0x00007610ff5b7816 */ /* 0x000fe4000000005b */
[----:B------:R-:W-:Y:S01]  /*450e0*/  PRMT R93, RZ, 0x7610, R93 ;  /* 0x00007610ff5d7816 */ /* 0x000fe2000000005d */
[----:B------:R-:W4:Y:S04]  /*450f0*/  LDL.LU R9, [R1+0x240] ;  /* 0x0002400001097983 */ /* 0x000f280000300800 */
[----:B------:R2:W4:Y:S04]  /*45100*/  @!P1 LDG.E.U8 R87, desc[UR20][R46.64] ;  /* 0x000000142e579981 */ /* 0x000528000c1e1100 */
[----:B------:R-:W4:Y:S01]  /*45110*/  LDL.LU R8, [R1+0x234] ;  /* 0x0002340001087983 */ /* 0x000f220000300800 */
[----:B--2---:R-:W-:-:S02]  /*45120*/  @!P1 IMAD.MOV.U32 R47, RZ, RZ, R7 ;  /* 0x000000ffff2f9224 */ /* 0x004fc400078e0007 */
[----:B------:R-:W0:Y:S01]  /*45130*/  S2R R7, SR_TID.X ;  /* 0x0000000000077919 */ /* 0x000e220000002100 */
[----:B---3--:R-:W-:-:S05]  /*45140*/  @!P1 IMAD.MOV.U32 R46, RZ, RZ, R5 ;  /* 0x000000ffff2e9224 */ /* 0x008fca00078e0005 */
[----:B------:R1:W2:Y:S02]  /*45150*/  @!P1 LDG.E.U8 R89, desc[UR20][R46.64] ;  /* 0x000000142e599981 */ /* 0x0002a4000c1e1100 */
[----:B-1----:R-:W-:Y:S01]  /*45160*/  @!P1 IMAD.MOV.U32 R47, RZ, RZ, R4 ;  /* 0x000000ffff2f9224 */ /* 0x002fe200078e0004 */
[----:B0-----:R-:W-:Y:S01]  /*45170*/  LOP3.LUT R7, R7, 0x7f, RZ, 0xc0, !PT ;  /* 0x0000007f07077812 */ /* 0x001fe200078ec0ff */
[----:B------:R-:W-:-:S03]  /*45180*/  @!P1 IMAD.MOV.U32 R46, RZ, RZ, R0 ;  /* 0x000000ffff2e9224 */ /* 0x000fc600078e0000 */
[----:B------:R-:W-:Y:S02]  /*45190*/  LOP3.LUT R0, R7, 0x60, RZ, 0x3c, !PT ;  /* 0x0000006007007812 */ /* 0x000fe400078e3cff */
[----:B------:R0:W3:Y:S04]  /*451a0*/  @!P1 LDG.E.U8 R91, desc[UR20][R46.64] ;  /* 0x000000142e5b9981 */ /* 0x0000e8000c1e1100 */
[----:B----4-:R-:W-:Y:S04]  /*451b0*/  STS.U8 [R0+UR9+0x11300], R21 ;  /* 0x0113001500007988 */ /* 0x010fe80008000009 */
[----:B------:R-:W-:Y:S04]  /*451c0*/  STS.U8 [R0+UR9+0x15300], R20 ;  /* 0x0153001400007988 */ /* 0x000fe80008000009 */
[----:B------:R-:W-:Y:S04]  /*451d0*/  STS.U8 [R0+UR9+0x11700], R19 ;  /* 0x0117001300007988 */ /* 0x000fe80008000009 */
[----:B------:R-:W-:Y:S04]  /*451e0*/  STS.U8 [R0+UR9+0x15700], R18 ;  /* 0x0157001200007988 */ /* 0x000fe80008000009 */
[----:B------:R-:W-:Y:S04]  /*451f0*/  STS.U8 [R0+UR9+0x11b00], R48 ;  /* 0x011b003000007988 */ /* 0x000fe80008000009 */
[----:B------:R-:W-:Y:S04]  /*45200*/  STS.U8 [R0+UR9+0x15b00], R56 ;  /* 0x015b003800007988 */ /* 0x000fe80008000009 */
[----:B------:R-:W-:Y:S01]  /*45210*/  STS.U8 [R0+UR9+0x11f00], R17 ;  /* 0x011f001100007988 */ /* 0x000fe20008000009 */
[----:B0-----:R-:W-:-:S02]  /*45220*/  @!P1 IMAD.MOV.U32 R46, RZ, RZ, R2 ;  /* 0x000000ffff2e9224 */ /* 0x001fc400078e0002 */
[----:B------:R-:W-:Y:S01]  /*45230*/  @!P1 IMAD.MOV.U32 R47, RZ, RZ, R3 ;  /* 0x000000ffff2f9224 */ /* 0x000fe200078e0003 */
[----:B------:R-:W-:Y:S04]  /*45240*/  STS.U8 [R0+UR9+0x15f00], R16 ;  /* 0x015f001000007988 */ /* 0x000fe80008000009 */
[----:B------:R0:W-:Y:S04]  /*45250*/  STS.U8 [R0+UR9+0x12300], R15 ;  /* 0x0123000f00007988 */ /* 0x0001e80008000009 */
[----:B------:R-:W-:Y:S04]  /*45260*/  STS.U8 [R0+UR9+0x16300], R14 ;  /* 0x0163000e00007988 */ /* 0x000fe80008000009 */
[----:B------:R-:W-:Y:S04]  /*45270*/  STS.U8 [R0+UR9+0x12700], R13 ;  /* 0x0127000d00007988 */ /* 0x000fe80008000009 */
[----:B------:R1:W4:Y:S04]  /*45280*/  @!P1 LDG.E.U8 R93, desc[UR20][R46.64] ;  /* 0x000000142e5d9981 */ /* 0x000328000c1e1100 */
[----:B------:R-:W-:Y:S04]  /*45290*/  STS.U8 [R0+UR9+0x16700], R12 ;  /* 0x0167000c00007988 */ /* 0x000fe80008000009 */
[----:B------:R-:W-:Y:S04]  /*452a0*/  STS.U8 [R0+UR9+0x12b00], R11 ;  /* 0x012b000b00007988 */ /* 0x000fe80008000009 */
[----:B------:R-:W-:Y:S04]  /*452b0*/  STS.U8 [R0+UR9+0x16b00], R10 ;  /* 0x016b000a00007988 */ /* 0x000fe80008000009 */
[----:B------:R0:W-:Y:S04]  /*452c0*/  STS.U8 [R0+UR9+0x12f00], R50 ;  /* 0x012f003200007988 */ /* 0x0001e80008000009 */
[----:B------:R-:W2:Y:S04]  /*452d0*/  LDL.LU R46, [R1+0x210] ;  /* 0x00021000012e7983 */ /* 0x000ea80000300800 */
[----:B------:R-:W3:Y:S04]  /*452e0*/  LDL.LU R47, [R1+0x1ec] ;  /* 0x0001ec00012f7983 */ /* 0x000ee80000300800 */
        /* <DEDUP_REMOVED lines=24> */
[----:B------:R1:W-:Y:S04]  /*45470*/  STS.U8 [R0+UR9+0x13300], R8 ;  /* 0x0133000800007988 */ /* 0x0003e80008000009 */
[----:B------:R-:W4:Y:S04]  /*45480*/  LDL.LU R10, [R1+0x25c] ;  /* 0x00025c00010a7983 */ /* 0x000f280000300800 */
[----:B0-----:R-:W4:Y:S04]  /*45490*/  LDL.LU R9, [R1+0x258] ;  /* 0x0002580001097983 */ /* 0x001f280000300800 */
[----:B-1----:R-:W4:Y:S04]  /*454a0*/  LDL.LU R8, [R1+0x24c] ;  /* 0x00024c0001087983 */ /* 0x002f280000300800 */
[----:B--2---:R-:W-:Y:S04]  /*454b0*/  STS.U8 [R0+UR9+0x17300], R46 ;  /* 0x0173002e00007988 */ /* 0x004fe80008000009 */
[----:B---3--:R-:W-:Y:S04]  /*454c0*/  STS.U8 [R0+UR9+0x13700], R47 ;  /* 0x0137002f00007988 */ /* 0x008fe80008000009 */
[----:B----4-:R-:W-:Y:S04]  /*454d0*/  STS.U8 [R0+UR9+0x17700], R54 ;  /* 0x0177003600007988 */ /* 0x010fe80008000009 */
[----:B------:R0:W-:Y:S04]  /*454e0*/  STS.U8 [R0+UR9+0x13b00], R15 ;  /* 0x013b000f00007988 */ /* 0x0001e80008000009 */
[----:B------:R1:W-:Y:S01]  /*454f0*/  STS.U8 [R0+UR9+0x17b00], R50 ;  /* 0x017b003200007988 */ /* 0x0003e20008000009 */
[----:B0-----:R-:W-:-:S03]  /*45500*/  LOP3.LUT R15, R7, 0x70, RZ, 0x3c, !PT ;  /* 0x00000070070f7812 */ /* 0x001fc600078e3cff */
[----:B------:R-:W2:Y:S04]  /*45510*/  LDL.LU R7, [R1+0x248] ;  /* 0x0002480001077983 */ /* 0x000ea80000300800 */
[----:B-1----:R-:W3:Y:S04]  /*45520*/  LDL.LU R50, [R1+0x23c] ;  /* 0x00023c0001327983 */ /* 0x002ee80000300800 */
[----:B------:R-:W-:Y:S04]  /*45530*/  STS.U8 [R0+UR9+0x13f00], R5 ;  /* 0x013f000500007988 */ /* 0x000fe80008000009 */
[----:B------:R-:W-:Y:S04]  /*45540*/  STS.U8 [R0+UR9+0x17f00], R3 ;  /* 0x017f000300007988 */ /* 0x000fe80008000009 */
[----:B------:R-:W-:Y:S04]  /*45550*/  STS.U8 [R15+UR9+0x10380], R2 ;  /* 0x010380020f007988 */ /* 0x000fe80008000009 */
[----:B------:R-:W-:Y:S04]  /*45560*/  STS.U8 [R15+UR9+0x14380], R4 ;  /* 0x014380040f007988 */ /* 0x000fe80008000009 */
[----:B------:R0:W-:Y:S04]  /*45570*/  STS.U8 [R15+UR9+0x10780], R25 ;  /* 0x010780190f007988 */ /* 0x0001e80008000009 */
[----:B------:R1:W-:Y:S04]  /*45580*/  STS.U8 [R15+UR9+0x14780], R24 ;  /* 0x014780180f007988 */ /* 0x0003e80008000009 */
[----:B------:R4:W-:Y:S04]  /*45590*/  STS.U8 [R15+UR9+0x10b80], R23 ;  /* 0x010b80170f007988 */ /* 0x0009e80008000009 */
[----:B------:R1:W-:Y:S04]  /*455a0*/  STS.U8 [R15+UR9+0x14b80], R22 ;  /* 0x014b80160f007988 */ /* 0x0003e80008000009 */
[----:B------:R4:W-:Y:S04]  /*455b0*/  STS.U8 [R15+UR9+0x10f80], R21 ;  /* 0x010f80150f007988 */ /* 0x0009e80008000009 */
[----:B0-----:R-:W3:Y:S04]  /*455c0*/  LDL.LU R25, [R1+0x238] ;  /* 0x0002380001197983 */ /* 0x001ee80000300800 */
[----:B-1----:R-:W3:Y:S04]  /*455d0*/  LDL.LU R24, [R1+0x204] ;  /* 0x0002040001187983 */ /* 0x002ee80000300800 */
[----:B----4-:R-:W4:Y:S04]  /*455e0*/  LDL.LU R23, [R1+0x1f8] ;  /* 0x0001f80001177983 */ /* 0x010f280000300800 */
[----:B------:R-:W4:Y:S04]  /*455f0*/  LDL.LU R22, [R1+0x1dc] ;  /* 0x0001dc0001167983 */ /* 0x000f280000300800 */
[----:B------:R-:W4:Y:S04]  /*45600*/  LDL.LU R21, [R1+0x1d0] ;  /* 0x0001d00001157983 */ /* 0x000f280000300800 */
[----:B------:R-:W4:Y:S04]  /*45610*/  LDL.LU R47, [R1+0x1ac] ;  /* 0x0001ac00012f7983 */ /* 0x000f280000300800 */
        /* <DEDUP_REMOVED lines=10> */
[----:B------:R1:W-:Y:S04]  /*456c0*/  STS.U8 [R15+UR9+0x16380], R11 ;  /* 0x0163800b0f007988 */ /* 0x0003e80008000009 */
[----:B0-----:R-:W4:Y:S04]  /*456d0*/  LDL.LU R17, [R1+0x1a0] ;  /* 0x0001a00001117983 */ /* 0x001f280000300800 */
[----:B-1----:R-:W4:Y:S04]  /*456e0*/  LDL.LU R16, [R1+0x184] ;  /* 0x0001840001107983 */ /* 0x002f280000300800 */
[----:B------:R-:W4:Y:S04]  /*456f0*/  LDL.LU R14, [R1+0x178] ;  /* 0x00017800010e7983 */ /* 0x000f280000300800 */
[----:B------:R-:W4:Y:S04]  /*45700*/  LDL.LU R13, [R1+0xf4] ;  /* 0x0000f400010d7983 */ /* 0x000f280000300800 */
[----:B------:R-:W4:Y:S04]  /*45710*/  LDL.LU R12, [R1+0xec] ;  /* 0x0000ec00010c7983 */ /* 0x000f280000300800 */
[----:B------:R0:W-:Y:S04]  /*45720*/  STS.U8 [R15+UR9+0x12780], R10 ;  /* 0x0127800a0f007988 */ /* 0x0001e80008000009 */
[----:B------:R-:W4:Y:S04]  /*45730*/  LDL.LU R11, [R1+0xe4] ;  /* 0x0000e400010b7983 */ /* 0x000f280000300800 */
[----:B------:R1:W-:Y:S04]  /*45740*/  STS.U8 [R15+UR9+0x16780], R9 ;  /* 0x016780090f007988 */ /* 0x0003e80008000009 */
[----:B------:R1:W-:Y:S04]  /*45750*/  STS.U8 [R15+UR9+0x12b80], R8 ;  /* 0x012b80080f007988 */ /* 0x0003e80008000009 */
[----:B0-----:R-:W4:Y:S04]  /*45760*/  LDL.LU R10, [R1+0xdc] ;  /* 0x0000dc00010a7983 */ /* 0x001f280000300800 */
[----:B-1----:R-:W4:Y:S04]  /*45770*/  LDL.LU R9, [R1+0xd4] ;  /* 0x0000d40001097983 */ /* 0x002f280000300800 */
[----:B------:R-:W4:Y:S04]  /*45780*/  LDL.LU R8, [R1+0xcc] ;  /* 0x0000cc0001087983 */ /* 0x000f280000300800 */
[----:B--2---:R0:W-:Y:S04]  /*45790*/  STS.U8 [R15+UR9+0x16b80], R7 ;  /* 0x016b80070f007988 */ /* 0x0041e80008000009 */
[----:B---3--:R1:W-:Y:S04]  /*457a0*/  STS.U8 [R15+UR9+0x12f80], R50 ;  /* 0x012f80320f007988 */ /* 0x0083e80008000009 */
[----:B0-----:R-:W2:Y:S04]  /*457b0*/  LDL.LU R7, [R1+0xc4] ;  /* 0x0000c40001077983 */ /* 0x001ea80000300800 */
[----:B-1----:R-:W3:Y:S04]  /*457c0*/  LDL.LU R50, [R1+0xbc] ;  /* 0x0000bc0001327983 */ /* 0x002ee80000300800 */
[----:B------:R-:W3:Y:S04]  /*457d0*/  LDL.LU R46, [R1+0xb4] ;  /* 0x0000b400012e7983 */ /* 0x000ee80000300800 */
[----:B------:R-:W3:Y:S04]  /*457e0*/  LDL.LU R54, [R1+0xac] ;  /* 0x0000ac0001367983 */ /* 0x000ee80000300800 */
[----:B------:R-:W3:Y:S04]  /*457f0*/  LDL.LU R5, [R1+0xa4] ;  /* 0x0000a40001057983 */ /* 0x000ee80000300800 */
[----:B------:R0:W-:Y:S04]  /*45800*/  STS.U8 [R15+UR9+0x16f80], R25 ;  /* 0x016f80190f007988 */ /* 0x0001e80008000009 */
[----:B------:R-:W-:Y:S04]  /*45810*/  STS.U8 [R15+UR9+0x13380], R24 ;  /* 0x013380180f007988 */ /* 0x000fe80008000009 */
[----:B----4-:R-:W-:Y:S04]  /*45820*/  STS.U8 [R15+UR9+0x17380], R23 ;  /* 0x017380170f007988 */ /* 0x010fe80008000009 */
[----:B------:R-:W4:Y:S04]  /*45830*/  LDL.LU R0, [R1+0x9c] ;  /* 0x00009c0001007983 */ /* 0x000f280000300800 */
[----:B------:R-:W-:Y:S04]  /*45840*/  STS.U8 [R15+UR9+0x13780], R22 ;  /* 0x013780160f007988 */ /* 0x000fe80008000009 */
[----:B------:R-:W-:Y:S04]  /*45850*/  STS.U8 [R15+UR9+0x17780], R21 ;  /* 0x017780150f007988 */ /* 0x000fe80008000009 */
[----:B------:R1:W-:Y:S04]  /*45860*/  STS.U8 [R15+UR9+0x13b80], R47 ;  /* 0x013b802f0f007988 */ /* 0x0003e80008000009 */
        /* <DEDUP_REMOVED lines=9> */
[----:B-1----:R-:W0:Y:S03]  /*45900*/  S2R R47, SR_TID.X ;  /* 0x00000000002f7919 */ /* 0x002e260000002100 */
[----:B------:R-:W4:Y:S04]  /*45910*/  LDL.LU R24, [R1+0x1798] ;  /* 0x0017980001187983 */ /* 0x000f280000300800 */
[----:B------:R-:W4:Y:S04]  /*45920*/  LDL.LU R23, [R1+0x1794] ;  /* 0x0017940001177983 */ /* 0x000f280000300800 */
[----:B------:R-:W4:Y:S04]  /*45930*/  LDL.LU R22, [R1+0x1790] ;  /* 0x0017900001167983 */ /* 0x000f280000300800 */
[----:B------:R-:W4:Y:S04]  /*45940*/  LDL.LU R21, [R1+0x178c] ;  /* 0x00178c0001157983 */ /* 0x000f280000300800 */
[----:B------:R1:W-:Y:S04]  /*45950*/  STS.U8 [R15+UR9+0x17b80], R17 ;  /* 0x017b80110f007988 */ /* 0x0003e80008000009 */
[----:B------:R0:W-:Y:S04]  /*45960*/  STS.U8 [R15+UR9+0x13f80], R16 ;  /* 0x013f80100f007988 */ /* 0x0001e80008000009 */
[----:B------:R0:W-:Y:S04]  /*45970*/  STS.U8 [R15+UR9+0x17f80], R14 ;  /* 0x017f800e0f007988 */ /* 0x0001e80008000009 */
[----:B-1----:R-:W4:Y:S04]  /*45980*/  LDL.LU R17, [R1+0x1788] ;  /* 0x0017880001117983 */ /* 0x002f280000300800 */
[----:B0-----:R-:W4:Y:S04]  /*45990*/  LDL.LU R16, [R1+0x1784] ;  /* 0x0017840001107983 */ /* 0x001f280000300800 */
[----:B------:R-:W4:Y:S04]  /*459a0*/  LDL.LU R15, [R1+0x1780] ;  /* 0x00178000010f7983 */ /* 0x000f280000300800 */
[----:B------:R-:W4:Y:S01]  /*459b0*/  LDL.LU R14, [R1+0x177c] ;  /* 0x00177c00010e7983 */ /* 0x000f220000300800 */
[----:B------:R-:W-:-:S05]  /*459c0*/  LOP3.LUT R47, R47, 0x7f, RZ, 0xc0, !PT ;  /* 0x0000007f2f2f7812 */ /* 0x000fca00078ec0ff */
        /* <DEDUP_REMOVED lines=11> */
[----:B------:R-:W4:Y:S04]  /*45a80*/  LDL.LU R8, [R1+0x1764] ;  /* 0x0017640001087983 */ /* 0x000f280000300800 */
[----:B--2---:R0:W-:Y:S04]  /*45a90*/  STS.U8 [R47+UR9+0x19800], R7 ;  /* 0x019800072f007988 */ /* 0x0041e80008000009 */
[----:B---3--:R1:W-:Y:S04]  /*45aa0*/  STS.U8 [R47+UR9+0x19c00], R50 ;  /* 0x019c00322f007988 */ /* 0x0083e80008000009 */
[----:B0-----:R-:W2:Y:S04]  /*45ab0*/  LDL.LU R7, [R1+0x1760] ;  /* 0x0017600001077983 */ /* 0x001ea80000300800 */
[----:B-1----:R-:W3:Y:S04]  /*45ac0*/  LDL.LU R50, [R1+0x175c] ;  /* 0x00175c0001327983 */ /* 0x002ee80000300800 */
[----:B------:R-:W-:Y:S04]  /*45ad0*/  STS.U8 [R47+UR9+0x1a000], R46 ;  /* 0x01a0002e2f007988 */ /* 0x000fe80008000009 */
[----:B------:R-:W-:Y:S04]  /*45ae0*/  STS.U8 [R47+UR9+0x1a400], R54 ;  /* 0x01a400362f007988 */ /* 0x000fe80008000009 */
[----:B------:R-:W-:Y:S04]  /*45af0*/  STS.U8 [R47+UR9+0x1a800], R5 ;  /* 0x01a800052f007988 */ /* 0x000fe80008000009 */
[----:B----4-:R-:W-:Y:S04]  /*45b00*/  STS.U8 [R47+UR9+0x1ac00], R0 ;  /* 0x01ac00002f007988 */ /* 0x010fe80008000009 */
        /* <DEDUP_REMOVED lines=8> */
[----:B0-----:R-:W2:Y:S04]  /*45b90*/  LDL.LU R20, [R1+0xf0] ;  /* 0x0000f00001147983 */ /* 0x001ea80000300800 */
[----:B-1----:R-:W2:Y:S04]  /*45ba0*/  LDL.LU R19, [R1+0xe8] ;  /* 0x0000e80001137983 */ /* 0x002ea80000300800 */
[----:B----4-:R-:W4:Y:S04]  /*45bb0*/  LDL.LU R18, [R1+0xe0] ;  /* 0x0000e00001127983 */ /* 0x010f280000300800 */
[----:B------:R-:W4:Y:S04]  /*45bc0*/  LDL.LU R48, [R1+0xd8] ;  /* 0x0000d80001307983 */ /* 0x000f280000300800 */
[----:B------:R-:W4:Y:S04]  /*45bd0*/  LDL.LU R56, [R1+0xd0] ;  /* 0x0000d00001387983 */ /* 0x000f280000300800 */
[----:B------:R-:W4:Y:S04]  /*45be0*/  LDL.LU R5, [R1+0x80] ;  /* 0x0000800001057983 */ /* 0x000f280000300800 */
[----:B------:R-:W4:Y:S04]  /*45bf0*/  LDL.LU R0, [R1+0x40] ;  /* 0x0000400001007983 */ /* 0x000f280000300800 */
[----:B------:R-:W4:Y:S04]  /*45c00*/  LDL.LU R3, [R1+0x34] ;  /* 0x0000340001037983 */ /* 0x000f280000300800 */
[----:B------:R-:W4:Y:S04]  /*45c10*/  LDL.LU R2, [R1+0x28] ;  /* 0x0000280001027983 */ /* 0x000f280000300800 */
[----:B------:R-:W4:Y:S01]  /*45c20*/  LDL.LU R4, [R1+0x1c] ;  /* 0x00001c0001047983 */ /* 0x000f220000300800 */
[----:B------:R-:W0:Y:S03]  /*45c30*/  S2R R54, SR_TID.X ;  /* 0x0000000000367919 */ /* 0x000e260000002100 */
[----:B---3--:R-:W-:Y:S04]  /*45c40*/  STS.U8 [R47+UR9+0x1d000], R50 ;  /* 0x01d000322f007988 */ /* 0x008fe80008000009 */
[----:B--2---:R-:W-:Y:S04]  /*45c50*/  STS.U8 [R47+UR9+0x1d400], R7 ;  /* 0x01d400072f007988 */ /* 0x004fe80008000009 */
[----:B------:R1:W-:Y:S04]  /*45c60*/  STS.U8 [R47+UR9+0x1d800], R8 ;  /* 0x01d800082f007988 */ /* 0x0003e80008000009 */
[----:B------:R2:W-:Y:S04]  /*45c70*/  STS.U8 [R47+UR9+0x1dc00], R9 ;  /* 0x01dc00092f007988 */ /* 0x0005e80008000009 */
[----:B------:R3:W-:Y:S04]  /*45c80*/  STS.U8 [R47+UR9+0x1e000], R10 ;  /* 0x01e0000a2f007988 */ /* 0x0007e80008000009 */
[----:B------:R0:W-:Y:S04]  /*45c90*/  STS.U8 [R47+UR9+0x1e400], R11 ;  /* 0x01e4000b2f007988 */ /* 0x0001e80008000009 */
[----:B------:R0:W-:Y:S04]  /*45ca0*/  STS.U8 [R47+UR9+0x1e800], R12 ;  /* 0x01e8000c2f007988 */ /* 0x0001e80008000009 */
[----:B------:R0:W-:Y:S04]  /*45cb0*/  STS.U8 [R47+UR9+0x1ec00], R13 ;  /* 0x01ec000d2f007988 */ /* 0x0001e80008000009 */
[----:B------:R-:W-:Y:S04]  /*45cc0*/  STS.U8 [R47+UR9+0x1f000], R14 ;  /* 0x01f0000e2f007988 */ /* 0x000fe80008000009 */
[----:B-1----:R-:W4:Y:S04]  /*45cd0*/  LDL.LU R8, [R1+0x90] ;  /* 0x0000900001087983 */ /* 0x002f280000300800 */
[----:B--2---:R-:W2:Y:S04]  /*45ce0*/  LDL.LU R9, [R1+0x98] ;  /* 0x0000980001097983 */ /* 0x004ea80000300800 */
[----:B---3--:R-:W3:Y:S04]  /*45cf0*/  LDL.LU R10, [R1+0xa0] ;  /* 0x0000a000010a7983 */ /* 0x008ee80000300800 */
[----:B0-----:R-:W2:Y:S04]  /*45d00*/  LDL.LU R11, [R1+0xa8] ;  /* 0x0000a800010b7983 */ /* 0x001ea80000300800 */
[----:B------:R-:W2:Y:S04]  /*45d10*/  LDL.LU R12, [R1+0xb0] ;  /* 0x0000b000010c7983 */ /* 0x000ea80000300800 */
[----:B------:R-:W2:Y:S04]  /*45d20*/  LDL.LU R13, [R1+0xb8] ;  /* 0x0000b800010d7983 */ /* 0x000ea80000300800 */
[----:B------:R-:W-:Y:S04]  /*45d30*/  STS.U8 [R47+UR9+0x1f400], R15 ;  /* 0x01f4000f2f007988 */ /* 0x000fe80008000009 */
[----:B------:R-:W2:Y:S04]  /*45d40*/  LDL.LU R46, [R1+0x10] ;  /* 0x00001000012e7983 */ /* 0x000ea80000300800 */
[----:B------:R0:W-:Y:S04]  /*45d50*/  STS.U8 [R47+UR9+0x1f800], R16 ;  /* 0x01f800102f007988 */ /* 0x0001e80008000009 */
[----:B------:R1:W-:Y:S04]  /*45d60*/  STS.U8 [R47+UR9+0x1fc00], R17 ;  /* 0x01fc00112f007988 */ /* 0x0003e80008000009 */
[----:B0-----:R-:W2:Y:S04]  /*45d70*/  LDL.LU R16, [R1+0xc0] ;  /* 0x0000c00001107983 */ /* 0x001ea80000300800 */
[----:B-1----:R-:W2:Y:S01]  /*45d80*/  LDL.LU R17, [R1+0xc8] ;  /* 0x0000c80001117983 */ /* 0x002ea20000300800 */
[----:B------:R-:W-:-:S04]  /*45d90*/  LOP3.LUT R54, R54, 0x7f, RZ, 0xc0, !PT ;  /* 0x0000007f36367812 */ /* 0x000fc800078ec0ff */
[----:B------:R-:W-:-:S05]  /*45da0*/  LOP3.LUT R54, R54, 0x10, RZ, 0x3c, !PT ;  /* 0x0000001036367812 */ /* 0x000fca00078e3cff */
[----:B------:R0:W-:Y:S04]  /*45db0*/  STS.U8 [R54+UR9+0x18080], R20 ;  /* 0x0180801436007988 */ /* 0x0001e80008000009 */
[----:B------:R1:W-:Y:S04]  /*45dc0*/  STS.U8 [R54+UR9+0x18480], R19 ;  /* 0x0184801336007988 */ /* 0x0003e80008000009 */
[----:B----4-:R4:W-:Y:S04]  /*45dd0*/  STS.U8 [R54+UR9+0x18880], R18 ;  /* 0x0188801236007988 */ /* 0x0109e80008000009 */
[----:B------:R1:W-:Y:S04]  /*45de0*/  STS.U8 [R54+UR9+0x18c80], R48 ;  /* 0x018c803036007988 */ /* 0x0003e80008000009 */
[----:B------:R4:W-:Y:S04]  /*45df0*/  STS.U8 [R54+UR9+0x19080], R56 ;  /* 0x0190803836007988 */ /* 0x0009e80008000009 */
[----:B0-----:R-:W3:Y:S04]  /*45e00*/  LDL.LU R20, [R1+0x1758] ;  /* 0x0017580001147983 */ /* 0x001ee80000300800 */
[----:B-1----:R-:W3:Y:S04]  /*45e10*/  LDL.LU R19, [R1+0x1754] ;  /* 0x0017540001137983 */ /* 0x002ee80000300800 */
[----:B----4-:R-:W4:Y:S04]  /*45e20*/  LDL.LU R18, [R1+0x1750] ;  /* 0x0017500001127983 */ /* 0x010f280000300800 */
[----:B------:R-:W4:Y:S04]  /*45e30*/  LDL.LU R48, [R1+0x174c] ;  /* 0x00174c0001307983 */ /* 0x000f280000300800 */
[----:B------:R-:W4:Y:S04]  /*45e40*/  LDL.LU R56, [R1+0x1748] ;  /* 0x0017480001387983 */ /* 0x000f280000300800 */
[----:B--2---:R-:W-:Y:S04]  /*45e50*/  STS.U8 [R54+UR9+0x19480], R17 ;  /* 0x0194801136007988 */ /* 0x004fe80008000009 */
[----:B------:R-:W-:Y:S04]  /*45e60*/  STS.U8 [R54+UR9+0x19880], R16 ;  /* 0x0198801036007988 */ /* 0x000fe80008000009 */
[----:B------:R-:W-:Y:S04]  /*45e70*/  STS.U8 [R54+UR9+0x19c80], R13 ;  /* 0x019c800d36007988 */ /* 0x000fe80008000009 */
[----:B------:R-:W-:Y:S04]  /*45e80*/  STS.U8 [R54+UR9+0x1a080], R12 ;  /* 0x01a0800c36007988 */ /* 0x000fe80008000009 */
[----:B------:R-:W-:Y:S04]  /*45e90*/  STS.U8 [R54+UR9+0x1a480], R11 ;  /* 0x01a4800b36007988 */ /* 0x000fe80008000009 */
[----:B---3--:R-:W-:Y:S04]  /*45ea0*/  STS.U8 [R54+UR9+0x1a880], R10 ;  /* 0x01a8800a36007988 */ /* 0x008fe80008000009 */
[----:B------:R-:W-:Y:S04]  /*45eb0*/  STS.U8 [R54+UR9+0x1ac80], R9 ;  /* 0x01ac800936007988 */ /* 0x000fe80008000009 */
[----:B------:R-:W-:Y:S04]  /*45ec0*/  STS.U8 [R54+UR9+0x1b080], R8 ;  /* 0x01b0800836007988 */ /* 0x000fe80008000009 */
[----:B------:R0:W-:Y:S04]  /*45ed0*/  STS.U8 [R54+UR9+0x1b480], R5 ;  /* 0x01b4800536007988 */ /* 0x0001e80008000009 */
[----:B------:R1:W-:Y:S04]  /*45ee0*/  STS.U8 [R54+UR9+0x1b880], R0 ;  /* 0x01b8800036007988 */ /* 0x0003e80008000009 */
[----:B------:R2:W-:Y:S04]  /*45ef0*/  STS.U8 [R54+UR9+0x1bc80], R3 ;  /* 0x01bc800336007988 */ /* 0x0005e80008000009 */
[----:B------:R3:W-:Y:S04]  /*45f00*/  STS.U8 [R54+UR9+0x1c080], R2 ;  /* 0x01c0800236007988 */ /* 0x0007e80008000009 */
[----:B------:R2:W-:Y:S04]  /*45f10*/  STS.U8 [R54+UR9+0x1c480], R4 ;  /* 0x01c4800436007988 */ /* 0x0005e80008000009 */
[----:B0-----:R-:W4:Y:S04]  /*45f20*/  LDL.LU R5, [R1+0x7c] ;  /* 0x00007c0001057983 */ /* 0x001f280000300800 */
[----:B-1----:R-:W4:Y:S04]  /*45f30*/  LDL.LU R0, [R1+0x78] ;  /* 0x0000780001007983 */ /* 0x002f280000300800 */
[----:B--2---:R-:W2:Y:S04]  /*45f40*/  LDL.LU R3, [R1+0x74] ;  /* 0x0000740001037983 */ /* 0x004ea80000300800 */
[----:B---3--:R-:W3:Y:S04]  /*45f50*/  LDL.LU R2, [R1+0x70] ;  /* 0x0000700001027983 */ /* 0x008ee80000300800 */
[----:B------:R-:W3:Y:S04]  /*45f60*/  LDL.LU R4, [R1+0x6c] ;  /* 0x00006c0001047983 */ /* 0x000ee80000300800 */
[----:B------:R0:W-:Y:S04]  /*45f70*/  STS.U8 [R54+UR9+0x1c880], R46 ;  /* 0x01c8802e36007988 */ /* 0x0001e80008000009 */
[----:B------:R-:W3:Y:S01]  /*45f80*/  LDL.LU R17, [R1+0x60] ;  /* 0x0000600001117983 */ /* 0x000ee20000300800 */
[----:B0-----:R-:W0:Y:S03]  /*45f90*/  S2R R46, SR_TID.X ;  /* 0x00000000002e7919 */ /* 0x001e260000002100 */
[----:B----4-:R-:W-:Y:S04]  /*45fa0*/  STS.U8 [R54+UR9+0x1cc80], R56 ;  /* 0x01cc803836007988 */ /* 0x010fe80008000009 */
[----:B------:R-:W-:Y:S04]  /*45fb0*/  STS.U8 [R54+UR9+0x1d080], R48 ;  /* 0x01d0803036007988 */ /* 0x000fe80008000009 */
[----:B------:R-:W4:Y:S04]  /*45fc0*/  LDL.LU R16, [R1+0x5c] ;  /* 0x00005c0001107983 */ /* 0x000f280000300800 */
[----:B------:R-:W-:Y:S04]  /*45fd0*/  STS.U8 [R54+UR9+0x1d480], R18 ;  /* 0x01d4801236007988 */ /* 0x000fe80008000009 */
[----:B------:R-:W4:Y:S04]  /*45fe0*/  LDL.LU R13, [R1+0x58] ;  /* 0x00005800010d7983 */ /* 0x000f280000300800 */
[----:B------:R-:W-:Y:S04]  /*45ff0*/  STS.U8 [R54+UR9+0x1d880], R19 ;  /* 0x01d8801336007988 */ /* 0x000fe80008000009 */
[----:B------:R-:W4:Y:S04]  /*46000*/  LDL.LU R12, [R1+0x54] ;  /* 0x00005400010c7983 */ /* 0x000f280000300800 */
[----:B------:R1:W-:Y:S04]  /*46010*/  STS.U8 [R54+UR9+0x1dc80], R20 ;  /* 0x01dc801436007988 */ /* 0x0003e80008000009 */
[----:B------:R-:W4:Y:S04]  /*46020*/  LDL.LU R11, [R1+0x50] ;  /* 0x00005000010b7983 */ /* 0x000f280000300800 */
[----:B------:R0:W-:Y:S04]  /*46030*/  STS.U8 [R54+UR9+0x1e080], R21 ;  /* 0x01e0801536007988 */ /* 0x0001e80008000009 */
[----:B------:R-:W4:Y:S04]  /*46040*/  LDL.LU R10, [R1+0x4c] ;  /* 0x00004c00010a7983 */ /* 0x000f280000300800 */
[----:B------:R-:W-:Y:S04]  /*46050*/  STS.U8 [R54+UR9+0x1e480], R22 ;  /* 0x01e4801636007988 */ /* 0x000fe80008000009 */
[----:B------:R-:W4:Y:S04]  /*46060*/  LDL.LU R9, [R1+0x48] ;  /* 0x0000480001097983 */ /* 0x000f280000300800 */
[----:B------:R-:W-:Y:S04]  /*46070*/  STS.U8 [R54+UR9+0x1e880], R23 ;  /* 0x01e8801736007988 */ /* 0x000fe80008000009 */
[----:B------:R-:W-:Y:S04]  /*46080*/  STS.U8 [R54+UR9+0x1ec80], R24 ;  /* 0x01ec801836007988 */ /* 0x000fe80008000009 */
[----:B------:R-:W-:Y:S04]  /*46090*/  STS.U8 [R54+UR9+0x1f080], R25 ;  /* 0x01f0801936007988 */ /* 0x000fe80008000009 */
[----:B-1----:R-:W4:Y:S04]  /*460a0*/  LDL.LU R20, [R1+0x64] ;  /* 0x0000640001147983 */ /* 0x002f280000300800 */
[----:B0-----:R-:W4:Y:S04]  /*460b0*/  LDL.LU R21, [R1+0x68] ;  /* 0x0000680001157983 */ /* 0x001f280000300800 */
[----:B------:R-:W-:Y:S04]  /*460c0*/  STS.U8 [R54+UR9+0x1f480], R26 ;  /* 0x01f4801a36007988 */ /* 0x000fe80008000009 */
[----:B------:R-:W-:Y:S04]  /*460d0*/  STS.U8 [R54+UR9+0x1f880], R27 ;  /* 0x01f8801b36007988 */ /* 0x000fe80008000009 */
[----:B------:R0:W-:Y:S01]  /*460e0*/  STS.U8 [R54+UR9+0x1fc80], R28 ;  /* 0x01fc801c36007988 */ /* 0x0001e20008000009 */
[----:B------:R-:W-:-:S03]  /*460f0*/  LOP3.LUT R46, R46, 0x7f, RZ, 0xc0, !PT ;  /* 0x0000007f2e2e7812 */ /* 0x000fc600078ec0ff */
[----:B0-----:R-:W4:Y:S01]  /*46100*/  LDL.LU R54, [R1+0x1744] ;  /* 0x0017440001367983 */ /* 0x001f220000300800 */
[----:B------:R-:W-:-:S05]  /*46110*/  LOP3.LUT R8, R46, 0x20, RZ, 0x3c, !PT ;  /* 0x000000202e087812 */ /* 0x000fca00078e3cff */
[----:B------:R0:W-:Y:S04]  /*46120*/  STS.U8 [R8+UR9+0x18100], R5 ;  /* 0x0181000508007988 */ /* 0x0001e80008000009 */
[----:B------:R1:W-:Y:S04]  /*46130*/  STS.U8 [R8+UR9+0x18500], R0 ;  /* 0x0185000008007988 */ /* 0x0003e80008000009 */
[----:B--2---:R2:W-:Y:S04]  /*46140*/  STS.U8 [R8+UR9+0x18900], R3 ;  /* 0x0189000308007988 */ /* 0x0045e80008000009 */
[----:B---3--:R3:W-:Y:S04]  /*46150*/  STS.U8 [R8+UR9+0x18d00], R2 ;  /* 0x018d000208007988 */ /* 0x0087e80008000009 */
[----:B------:R2:W-:Y:S04]  /*46160*/  STS.U8 [R8+UR9+0x19100], R4 ;  /* 0x0191000408007988 */ /* 0x0005e80008000009 */
[----:B0-----:R-:W4:Y:S04]  /*46170*/  LDL.LU R5, [R1+0x1740] ;  /* 0x0017400001057983 */ /* 0x001f280000300800 */
[----:B-1----:R-:W4:Y:S04]  /*46180*/  LDL.LU R0, [R1+0x173c] ;  /* 0x00173c0001007983 */ /* 0x002f280000300800 */
[----:B--2---:R-:W2:Y:S04]  /*46190*/  LDL.LU R3, [R1+0x1738] ;  /* 0x0017380001037983 */ /* 0x004ea80000300800 */
[----:B---3--:R-:W3:Y:S04]  /*461a0*/  LDL.LU R2, [R1+0x1734] ;  /* 0x0017340001027983 */ /* 0x008ee80000300800 */
[----:B------:R-:W2:Y:S04]  /*461b0*/  LDL.LU R4, [R1+0x1730] ;  /* 0x0017300001047983 */ /* 0x000ea80000300800 */
        /* <DEDUP_REMOVED lines=10> */
[----:B--2---:R0:W-:Y:S04]  /*46260*/  STS.U8 [R8+UR9+0x1b900], R4 ;  /* 0x01b9000408007988 */ /* 0x0041e80008000009 */
[----:B---3--:R1:W-:Y:S04]  /*46270*/  STS.U8 [R8+UR9+0x1bd00], R2 ;  /* 0x01bd000208007988 */ /* 0x0083e80008000009 */
[----:B------:R2:W-:Y:S04]  /*46280*/  STS.U8 [R8+UR9+0x1c100], R3 ;  /* 0x01c1000308007988 */ /* 0x0005e80008000009 */
[----:B------:R3:W-:Y:S04]  /*46290*/  STS.U8 [R8+UR9+0x1c500], R0 ;  /* 0x01c5000008007988 */ /* 0x0007e80008000009 */
        /* <DEDUP_REMOVED lines=10> */
[----:B0-----:R-:W4:Y:S04]  /*46340*/  LDL.LU R4, [R1+0x172c] ;  /* 0x00172c0001047983 */ /* 0x001f280000300800 */
[----:B------:R-:W-:Y:S04]  /*46350*/  STS.U8 [R8+UR9+0x1f100], R37 ;  /* 0x01f1002508007988 */ /* 0x000fe80008000009 */
[----:B-1----:R-:W4:Y:S04]  /*46360*/  LDL.LU R2, [R1+0x1728] ;  /* 0x0017280001027983 */ /* 0x002f280000300800 */
[----:B------:R-:W-:Y:S04]  /*46370*/  STS.U8 [R8+UR9+0x1f500], R38 ;  /* 0x01f5002608007988 */ /* 0x000fe80008000009 */
[----:B--2---:R-:W2:Y:S04]  /*46380*/  LDL.LU R3, [R1+0x1724] ;  /* 0x0017240001037983 */ /* 0x004ea80000300800 */
[----:B------:R-:W-:Y:S04]  /*46390*/  STS.U8 [R8+UR9+0x1f900], R39 ;  /* 0x01f9002708007988 */ /* 0x000fe80008000009 */
[----:B---3--:R-:W3:Y:S04]  /*463a0*/  LDL.LU R0, [R1+0x1720] ;  /* 0x0017200001007983 */ /* 0x008ee80000300800 */
[----:B------:R-:W-:Y:S04]  /*463b0*/  STS.U8 [R8+UR9+0x1fd00], R40 ;  /* 0x01fd002808007988 */ /* 0x000fe80008000009 */
[----:B----4-:R-:W4:Y:S04]  /*463c0*/  LDL.LU R5, [R1+0x171c] ;  /* 0x00171c0001057983 */ /* 0x010f280000300800 */
[----:B------:R0:W-:Y:S04]  /*463d0*/  STS.U8 [R46+UR9+0x18180], R6 ;  /* 0x018180062e007988 */ /* 0x0001e80008000009 */
[----:B------:R1:W-:Y:S04]  /*463e0*/  STS.U8 [R46+UR9+0x18580], R64 ;  /* 0x018580402e007988 */ /* 0x0003e80008000009 */
[----:B0-----:R-:W2:Y:S04]  /*463f0*/  LDL.LU R6, [R1+0x1718] ;  /* 0x0017180001067983 */ /* 0x001ea80000300800 */
[----:B-1----:R-:W2:Y:S04]  /*46400*/  LDL.LU R64, [R1+0x1714] ;  /* 0x0017140001407983 */ /* 0x002ea80000300800 */
[----:B------:R-:W2:Y:S04]  /*46410*/  LDL R9, [R1+0x374] ;  /* 0x0003740001097983 */ /* 0x000ea80000100800 */
[----:B------:R-:W2:Y:S04]  /*46420*/  LDL R8, [R1+0x378] ;  /* 0x0003780001087983 */ /* 0x000ea80000100800 */
[----:B------:R-:W3:Y:S04]  /*46430*/  LDL R21, [R1+0x37c] ;  /* 0x00037c0001157983 */ /* 0x000ee80000100800 */
[----:B------:R-:W3:Y:S04]  /*46440*/  LDL R20, [R1+0x380] ;  /* 0x0003800001147983 */ /* 0x000ee80000100800 */
[----:B------:R-:W4:Y:S04]  /*46450*/  LDL R17, [R1+0x384] ;  /* 0x0003840001117983 */ /* 0x000f280000100800 */
[----:B------:R-:W4:Y:S04]  /*46460*/  LDL R16, [R1+0x388] ;  /* 0x0003880001107983 */ /* 0x000f280000100800 */
[----:B------:R-:W4:Y:S04]  /*46470*/  LDL R11, [R1+0x3b4] ;  /* 0x0003b400010b7983 */ /* 0x000f280000100800 */
[----:B------:R-:W4:Y:S01]  /*46480*/  LDL R10, [R1+0x3b8] ;  /* 0x0003b800010a7983 */ /* 0x000f220000100800 */
[----:B------:R-:W-:-:S03]  /*46490*/  PRMT R32, RZ, 0x7610, R32 ;  /* 0x00007610ff207816 */ /* 0x000fc60000000020 */
[----:B------:R-:W4:Y:S04]  /*464a0*/  LDL R13, [R1+0x3bc] ;  /* 0x0003bc00010d7983 */ /* 0x000f280000100800 */
[----:B------:R-:W4:Y:S01]  /*464b0*/  LDL R12, [R1+0x3c0] ;  /* 0x0003c000010c7983 */ /* 0x000f220000100800 */
[----:B------:R-:W-:Y:S02]  /*464c0*/  PRMT R31, RZ, 0x7610, R31 ;  /* 0x00007610ff1f7816 */ /* 0x000fe4000000001f */
[----:B------:R-:W-:Y:S01]  /*464d0*/  PRMT R30, RZ, 0x7610, R30 ;  /* 0x00007610ff1e7816 */ /* 0x000fe2000000001e */
[----:B--2---:R3:W2:Y:S02]  /*464e0*/  @!P1 LDG.E.U8 R32, desc[UR20][R8.64] ;  /* 0x0000001408209981 */ /* 0x0046a4000c1e1100 */
[----:B---3--:R-:W-:-:S02]  /*464f0*/  @!P1 IMAD.MOV.U32 R8, RZ, RZ, R20 ;  /* 0x000000ffff089224 */ /* 0x008fc400078e0014 */
[----:B------:R-:W-:Y:S01]  /*46500*/  @!P1 IMAD.MOV.U32 R9, RZ, RZ, R21 ;  /* 0x000000ffff099224 */ /* 0x000fe200078e0015 */
[----:B------:R-:W3:Y:S04]  /*46510*/  LDL R20, [R1+0x3c8] ;  /* 0x0003c80001147983 */ /* 0x000ee80000100800 */
[----:B------:R-:W2:Y:S04]  /*46520*/  LDL R21, [R1+0x3c4] ;  /* 0x0003c40001157983 */ /* 0x000ea80000100800 */
[----:B------:R4:W2:Y:S01]  /*46530*/  @!P1 LDG.E.U8 R31, desc[UR20][R8.64] ;  /* 0x00000014081f9981 */ /* 0x0008a2000c1e1100 */
[----:B------:R-:W-:Y:S01]  /*46540*/  PRMT R15, RZ, 0x7610, R15 ;  /* 0x00007610ff0f7816 */ /* 0x000fe2000000000f */
[----:B----4-:R-:W-:-:S02]  /*46550*/  @!P1 IMAD.MOV.U32 R8, RZ, RZ, R16 ;  /* 0x000000ffff089224 */ /* 0x010fc400078e0010 */
[----:B------:R-:W-:Y:S01]  /*46560*/  @!P1 IMAD.MOV.U32 R9, RZ, RZ, R17 ;  /* 0x000000ffff099224 */ /* 0x000fe200078e0011 */
[----:B------:R-:W-:Y:S02]  /*46570*/  PRMT R29, RZ, 0x7610, R29 ;  /* 0x00007610ff1d7816 */ /* 0x000fe4000000001d */
[----:B------:R-:W-:Y:S01]  /*46580*/  PRMT R23, RZ, 0x7610, R23 ;  /* 0x00007610ff177816 */ /* 0x000fe20000000017 */
[----:B------:R-:W4:Y:S04]  /*46590*/  LDL R17, [R1+0x3f4] ;  /* 0x0003f40001117983 */ /* 0x000f280000100800 */
[----:B------:R0:W4:Y:S04]  /*465a0*/  @!P1 LDG.E.U8 R30, desc[UR20][R8.64] ;  /* 0x00000014081e9981 */ /* 0x000128000c1e1100 */
[----:B------:R-:W4:Y:S01]  /*465b0*/  LDL R16, [R1+0x3f8] ;  /* 0x0003f80001107983 */ /* 0x000f220000100800 */
[----:B0-----:R-:W-:-:S02]  /*465c0*/  @!P1 IMAD.MOV.U32 R8, RZ, RZ, R10 ;  /* 0x000000ffff089224 */ /* 0x001fc400078e000a */
        /* <DEDUP_REMOVED lines=10> */
[----:B--2---:R-:W-:-:S05]  /*46670*/  @!P1 IMAD.MOV.U32 R9, RZ, RZ, R21 ;  /* 0x000000ffff099224 */ /* 0x004fca00078e0015 */
[----:B------:R4:W2:Y:S01]  /*46680*/  @!P1 LDG.E.U8 R23, desc[UR20][R8.64] ;  /* 0x0000001408179981 */ /* 0x0008a2000c1e1100 */
[----:B------:R-:W-:Y:S02]  /*46690*/  PRMT R28, RZ, 0x7610, R28 ;  /* 0x00007610ff1c7816 */ /* 0x000fe4000000001c */
[----:B------:R-:W-:Y:S01]  /*466a0*/  PRMT R24, RZ, 0x7610, R24 ;  /* 0x00007610ff187816 */ /* 0x000fe20000000018 */
[----:B----4-:R-:W-:Y:S02]  /*466b0*/  @!P1 IMAD.MOV.U32 R9, RZ, RZ, R17 ;  /* 0x000000ffff099224 */ /* 0x010fe400078e0011 */
[----:B------:R-:W-:-:S05]  /*466c0*/  @!P1 IMAD.MOV.U32 R8, RZ, RZ, R16 ;  /* 0x000000ffff089224 */ /* 0x000fca00078e0010 */
[----:B------:R0:W3:Y:S04]  /*466d0*/  @!P1 LDG.E.U8 R28, desc[UR20][R8.64] ;  /* 0x00000014081c9981 */ /* 0x0000e8000c1e1100 */
[----:B------:R1:W-:Y:S04]  /*466e0*/  STL [R1+0x60], R15 ;  /* 0x0000600f01007387 */ /* 0x0003e80000100800 */
[----:B------:R-:W4:Y:S04]  /*466f0*/  LDL R21, [R1+0x454] ;  /* 0x0004540001157983 */ /* 0x000f280000100800 */
[----:B------:R-:W3:Y:S04]  /*46700*/  LDL R20, [R1+0x460] ;  /* 0x0004600001147983 */ /* 0x000ee80000100800 */
[----:B-1----:R-:W3:Y:S01]  /*46710*/  LDL R15, [R1+0x458] ;  /* 0x00045800010f7983 */ /* 0x002ee20000100800 */
[----:B0-----:R-:W-:-:S02]  /*46720*/  @!P1 IMAD.MOV.U32 R8, RZ, RZ, R10 ;  /* 0x000000ffff089224 */ /* 0x001fc400078e000a */
[----:B------:R-:W-:Y:S01]  /*46730*/  @!P1 IMAD.MOV.U32 R9, RZ, RZ, R11 ;  /* 0x000000ffff099224 */ /* 0x000fe200078e000b */
[----:B------:R-:W-:-:S04]  /*46740*/  PRMT R2, RZ, 0x7610, R2 ;  /* 0x00007610ff027816 */ /* 0x000fc80000000002 */
[----:B------:R0:W3:Y:S02]  /*46750*/  @!P1 LDG.E.U8 R24, desc[UR20][R8.64] ;  /* 0x0000001408189981 */ /* 0x0000e4000c1e1100 */
[----:B0-----:R-:W-:Y:S02]  /*46760*/  @!P1 IMAD.MOV.U32 R8, RZ, RZ, R12 ;  /* 0x000000ffff089224 */ /* 0x001fe400078e000c */
[----:B------:R-:W-:-:S05]  /*46770*/  @!P1 IMAD.MOV.U32 R9, RZ, RZ, R13 ;  /* 0x000000ffff099224 */ /* 0x000fca00078e000d */
[----:B------:R4:W3:Y:S04]  /*46780*/  @!P1 LDG.E.U8 R2, desc[UR20][R8.64] ;  /* 0x0000001408029981 */ /* 0x0008e8000c1e1100 */
[----:B--2---:R0:W-:Y:S04]  /*46790*/  STL [R1+0x58], R23 ;  /* 0x0000581701007387 */ /* 0x0041e80000100800 */
[----:B0-----:R-:W2:Y:S04]  /*467a0*/  LDL R23, [R1+0x45c] ;  /* 0x00045c0001177983 */ /* 0x001ea80000100800 */
[----:B------:R-:W-:Y:S04]  /*467b0*/  STL [R1+0x6c], R32 ;  /* 0x00006c2001007387 */ /* 0x000fe80000100800 */
[----:B------:R-:W2:Y:S04]  /*467c0*/  LDL R17, [R1+0x464] ;  /* 0x0004640001117983 */ /* 0x000ea80000100800 */
[----:B------:R-:W2:Y:S01]  /*467d0*/  LDL R16, [R1+0x468] ;  /* 0x0004680001107983 */ /* 0x000ea20000100800 */
[----:B------:R-:W-:-:S02]  /*467e0*/  PRMT R27, RZ, 0x7610, R27 ;  /* 0x00007610ff1b7816 */ /* 0x000fc4000000001b */
[----:B------:R-:W-:Y:S01]  /*467f0*/  PRMT R22, RZ, 0x7610, R22 ;  /* 0x00007610ff167816 */ /* 0x000fe20000000016 */
[----:B----4-:R-:W-:Y:S02]  /*46800*/  @!P1 IMAD.MOV.U32 R9, RZ, RZ, R21 ;  /* 0x000000ffff099224 */ /* 0x010fe400078e0015 */
[----:B---3--:R-:W-:-:S05]  /*46810*/  @!P1 IMAD.MOV.U32 R8, RZ, RZ, R15 ;  /* 0x000000ffff089224 */ /* 0x008fca00078e000f */
[----:B------:R0:W3:Y:S04]  /*46820*/  @!P1 LDG.E.U8 R27, desc[UR20][R8.64] ;  /* 0x00000014081b9981 */ /* 0x0000e8000c1e1100 */
[----:B------:R-:W-:Y:S01]  /*46830*/  STL [R1+0x68], R31 ;  /* 0x0000681f01007387 */ /* 0x000fe20000100800 */
[----:B------:R-:W-:-:S03]  /*46840*/  PRMT R4, RZ, 0x7610, R4 ;  /* 0x00007610ff047816 */ /* 0x000fc60000000004 */
[----:B------:R-:W4:Y:S04]  /*46850*/  LDL R11, [R1+0x494] ;  /* 0x00049400010b7983 */ /* 0x000f280000100800 */
[----:B------:R-:W3:Y:S01]  /*46860*/  LDL R10, [R1+0x498] ;  /* 0x00049800010a7983 */ /* 0x000ee20000100800 */
[----:B0-----:R-:W-:-:S03]  /*46870*/  @!P1 IMAD.MOV.U32 R8, RZ, RZ, R20 ;  /* 0x000000ffff089224 */ /* 0x001fc600078e0014 */
[----:B------:R-:W-:Y:S04]  /*46880*/  STL [R1+0x64], R30 ;  /* 0x0000641e01007387 */ /* 0x000fe80000100800 */
[----:B------:R-:W3:Y:S04]  /*46890*/  LDL R13, [R1+0x49c] ;  /* 0x00049c00010d7983 */ /* 0x000ee80000100800 */
[----:B------:R-:W3:Y:S04]  /*468a0*/  LDL R12, [R1+0x4a0] ;  /* 0x0004a000010c7983 */ /* 0x000ee80000100800 */
[----:B------:R-:W-:Y:S04]  /*468b0*/  STL [R1+0x16f8], R2 ;  /* 0x0016f80201007387 */ /* 0x000fe80000100800 */
[----:B------:R0:W-:Y:S04]  /*468c0*/  STL [R1+0x50], R24 ;  /* 0x0000501801007387 */ /* 0x0001e80000100800 */
[----:B------:R-:W3:Y:S04]  /*468d0*/  LDL R21, [R1+0x4a8] ;  /* 0x0004a80001157983 */ /* 0x000ee80000100800 */
[----:B------:R-:W3:Y:S04]  /*468e0*/  LDL R15, [R1+0x4d8] ;  /* 0x0004d800010f7983 */ /* 0x000ee80000100800 */
[----:B0-----:R-:W3:Y:S01]  /*468f0*/  LDL R24, [R1+0x4a4] ;  /* 0x0004a40001187983 */ /* 0x001ee20000100800 */
[----:B--2---:R-:W-:-:S05]  /*46900*/  @!P1 IMAD.MOV.U32 R9, RZ, RZ, R23 ;  /* 0x000000ffff099224 */ /* 0x004fca00078e0017 */
[----:B------:R0:W2:Y:S02]  /*46910*/  @!P1 LDG.E.U8 R22, desc[UR20][R8.64] ;  /* 0x0000001408169981 */ /* 0x0000a4000c1e1100 */
[----:B0-----:R-:W-:Y:S02]  /*46920*/  @!P1 IMAD.MOV.U32 R8, RZ, RZ, R16 ;  /* 0x000000ffff089224 */ /* 0x001fe400078e0010 */
[----:B------:R-:W-:-:S05]  /*46930*/  @!P1 IMAD.MOV.U32 R9, RZ, RZ, R17 ;  /* 0x000000ffff099224 */ /* 0x000fca00078e0011 */
[----:B------:R4:W2:Y:S04]  /*46940*/  @!P1 LDG.E.U8 R4, desc[UR20][R8.64] ;  /* 0x0000001408049981 */ /* 0x0008a8000c1e1100 */
[----:B------:R-:W-:Y:S04]  /*46950*/  STL [R1+0x5c], R29 ;  /* 0x00005c1d01007387 */ /* 0x000fe80000100800 */
[----:B------:R-:W2:Y:S01]  /*46960*/  LDL R20, [R1+0x4d4] ;  /* 0x0004d40001147983 */ /* 0x000ea20000100800 */
[----:B------:R-:W-:-:S03]  /*46970*/  PRMT R26, RZ, 0x7610, R26 ;  /* 0x00007610ff1a7816 */ /* 0x000fc6000000001a */
[----:B------:R-:W2:Y:S01]  /*46980*/  LDL R23, [R1+0x4dc] ;  /* 0x0004dc0001177983 */ /* 0x000ea20000100800 */
[----:B------:R-:W-:Y:S01]  /*46990*/  PRMT R25, RZ, 0x7610, R25 ;  /* 0x00007610ff197816 */ /* 0x000fe20000000019 */
[----:B----4-:R-:W-:Y:S02]  /*469a0*/  @!P1 IMAD.MOV.U32 R9, RZ, RZ, R11 ;  /* 0x000000ffff099224 */ /* 0x010fe400078e000b */
[----:B---3--:R-:W-:-:S05]  /*469b0*/  @!P1 IMAD.MOV.U32 R8, RZ, RZ, R10 ;  /* 0x000000ffff089224 */ /* 0x008fca00078e000a */
[----:B------:R0:W3:Y:S01]  /*469c0*/  @!P1 LDG.E.U8 R26, desc[UR20][R8.64] ;  /* 0x00000014081a9981 */ /* 0x0000e2000c1e1100 */
[----:B------:R-:W-:Y:S01]  /*469d0*/  PRMT R0, RZ, 0x7610, R0 ;  /* 0x00007610ff007816 */ /* 0x000fe20000000000 */
[----:B0-----:R-:W-:Y:S02]  /*469e0*/  @!P1 IMAD.MOV.U32 R8, RZ, RZ, R12 ;  /* 0x000000ffff089224 */ /* 0x001fe400078e000c */
[----:B------:R-:W-:-:S05]  /*469f0*/  @!P1 IMAD.MOV.U32 R9, RZ, RZ, R13 ;  /* 0x000000ffff099224 */ /* 0x000fca00078e000d */
[----:B------:R0:W4:Y:S02]  /*46a00*/  @!P1 LDG.E.U8 R25, desc[UR20][R8.64] ;  /* 0x0000001408199981 */ /* 0x000124000c1e1100 */
[----:B0-----:R-:W-:Y:S02]  /*46a10*/  @!P1 IMAD.MOV.U32 R8, RZ, RZ, R21 ;  /* 0x000000ffff089224 */ /* 0x001fe400078e0015 */
[----:B------:R-:W-:-:S05]  /*46a20*/  @!P1 IMAD.MOV.U32 R9, RZ, RZ, R24 ;  /* 0x000000ffff099224 */ /* 0x000fca00078e0018 */
[----:B------:R0:W3:Y:S04]  /*46a30*/  @!P1 LDG.E.U8 R0, desc[UR20][R8.64] ;  /* 0x0000001408009981 */ /* 0x0000e8000c1e1100 */
[----:B--2---:R1:W-:Y:S04]  /*46a40*/  STL [R1+0x44], R22 ;  /* 0x0000441601007387 */ /* 0x0043e80000100800 */
[----:B------:R-:W2:Y:S04]  /*46a50*/  LDL R16, [R1+0x4e8] ;  /* 0x0004e80001107983 */ /* 0x000ea80000100800 */
[----:B-1----:R-:W2:Y:S04]  /*46a60*/  LDL R22, [R1+0x4e0] ;  /* 0x0004e00001167983 */ /* 0x002ea80000100800 */
[----:B------:R-:W-:Y:S04]  /*46a70*/  STL [R1+0x16fc], R4 ;  /* 0x0016fc0401007387 */ /* 0x000fe80000100800 */
[----:B------:R-:W-:Y:S04]  /*46a80*/  STL [R1+0x54], R28 ;  /* 0x0000541c01007387 */ /* 0x000fe80000100800 */
[----:B------:R-:W4:Y:S04]  /*46a90*/  LDL R17, [R1+0x4e4] ;  /* 0x0004e40001117983 */ /* 0x000f280000100800 */
[----:B------:R-:W4:Y:S04]  /*46aa0*/  LDL R11, [R1+0x514] ;  /* 0x00051400010b7983 */ /* 0x000f280000100800 */
[----:B------:R-:W4:Y:S04]  /*46ab0*/  LDL R10, [R1+0x518] ;  /* 0x00051800010a7983 */ /* 0x000f280000100800 */
[----:B------:R-:W4:Y:S04]  /*46ac0*/  LDL R13, [R1+0x51c] ;  /* 0x00051c00010d7983 */ /* 0x000f280000100800 */
[----:B------:R-:W4:Y:S01]  /*46ad0*/  LDL R12, [R1+0x520] ;  /* 0x00052000010c7983 */ /* 0x000f220000100800 */
[----:B------:R-:W-:Y:S01]  /*46ae0*/  PRMT R14, RZ, 0x7610, R14 ;  /* 0x00007610ff0e7816 */ /* 0x000fe2000000000e */
[----:B0-----:R-:W-:-:S02]  /*46af0*/  @!P1 IMAD.MOV.U32 R8, RZ, RZ, R15 ;  /* 0x000000ffff089224 */ /* 0x001fc400078e000f */
[----:B------:R-:W-:Y:S01]  /*46b00*/  @!P1 IMAD.MOV.U32 R9, RZ, RZ, R20 ;  /* 0x000000ffff099224 */ /* 0x000fe200078e0014 */
[----:B------:R-:W-:-:S04]  /*46b10*/  PRMT R19, RZ, 0x7610, R19 ;  /* 0x00007610ff137816 */ /* 0x000fc80000000013 */
[----:B------:R0:W4:Y:S01]  /*46b20*/  @!P1 LDG.E.U8 R14, desc[UR20][R8.64] ;  /* 0x00000014080e9981 */ /* 0x000122000c1e1100 */
[----:B------:R-:W-:Y:S01]  /*46b30*/  PRMT R3, RZ, 0x7610, R3 ;  /* 0x00007610ff037816 */ /* 0x000fe20000000003 */
[----:B0-----:R-:W-:Y:S01]  /*46b40*/  @!P1 IMAD.MOV.U32 R9, RZ, RZ, R23 ;  /* 0x000000ffff099224 */ /* 0x001fe200078e0017 */
[----:B------:R-:W-:Y:S01]  /*46b50*/  PRMT R18, RZ, 0x7610, R18 ;  /* 0x00007610ff127816 */ /* 0x000fe20000000012 */
[----:B---3--:R0:W-:Y:S04]  /*46b60*/  STL [R1+0x1700], R0 ;  /* 0x0017000001007387 */ /* 0x0081e80000100800 */
[----:B------:R-:W3:Y:S04]  /*46b70*/  LDL R21, [R1+0x524] ;  /* 0x0005240001157983 */ /* 0x000ee80000100800 */
[----:B------:R-:W3:Y:S01]  /*46b80*/  LDL R20, [R1+0x528] ;  /* 0x0005280001147983 */ /* 0x000ee20000100800 */
[----:B0-----:R-:W-:Y:S01]  /*46b90*/  PRMT R0, RZ, 0x7610, R0 ;  /* 0x00007610ff007816 */ /* 0x001fe20000000000 */
[----:B--2---:R-:W-:-:S05]  /*46ba0*/  @!P1 IMAD.MOV.U32 R8, RZ, RZ, R22 ;  /* 0x000000ffff089224 */ /* 0x004fca00078e0016 */
[----:B------:R0:W2:Y:S02]  /*46bb0*/  @!P1 LDG.E.U8 R19, desc[UR20][R8.64] ;  /* 0x0000001408139981 */ /* 0x0000a4000c1e1100 */
[----:B0-----:R-:W-:Y:S02]  /*46bc0*/  @!P1 IMAD.MOV.U32 R8, RZ, RZ, R16 ;  /* 0x000000ffff089224 */ /* 0x001fe400078e0010 */
[----:B----4-:R-:W-:-:S05]  /*46bd0*/  @!P1 IMAD.MOV.U32 R9, RZ, RZ, R17 ;  /* 0x000000ffff099224 */ /* 0x010fca00078e0011 */
[----:B------:R0:W4:Y:S02]  /*46be0*/  @!P1 LDG.E.U8 R3, desc[UR20][R8.64] ;  /* 0x0000001408039981 */ /* 0x000124000c1e1100 */
[----:B0-----:R-:W-:Y:S02]  /*46bf0*/  @!P1 IMAD.MOV.U32 R8, RZ, RZ, R10 ;  /* 0x000000ffff089224 */ /* 0x001fe400078e000a */
[----:B------:R-:W-:-:S05]  /*46c00*/  @!P1 IMAD.MOV.U32 R9, RZ, RZ, R11 ;  /* 0x000000ffff099224 */ /* 0x000fca00078e000b */
[----:B------:R0:W2:Y:S02]  /*46c10*/  @!P1 LDG.E.U8 R18, desc[UR20][R8.64] ;  /* 0x0000001408129981 */ /* 0x0000a4000c1e1100 */
[----:B0-----:R-:W-:Y:S02]  /*46c20*/  @!P1 IMAD.MOV.U32 R8, RZ, RZ, R12 ;  /* 0x000000ffff089224 */ /* 0x001fe400078e000c */
[----:B------:R-:W-:-:S05]  /*46c30*/  @!P1 IMAD.MOV.U32 R9, RZ, RZ, R13 ;  /* 0x000000ffff099224 */ /* 0x000fca00078e000d */
[----:B------:R0:W2:Y:S04]  /*46c40*/  @!P1 LDG.E.U8 R0, desc[UR20][R8.64] ;  /* 0x0000001408009981 */ /* 0x0000a8000c1e1100 */
[----:B------:R-:W-:Y:S04]  /*46c50*/  STL [R1+0x48], R27 ;  /* 0x0000481b01007387 */ /* 0x000fe80000100800 */
[----:B------:R-:W2:Y:S04]  /*46c60*/  LDL R15, [R1+0x554] ;  /* 0x00055400010f7983 */ /* 0x000ea80000100800 */
[----:B------:R1:W-:Y:S04]  /*46c70*/  STL [R1+0x30], R14 ;  /* 0x0000300e01007387 */ /* 0x0003e80000100800 */
[----:B------:R-:W2:Y:S04]  /*46c80*/  LDL R17, [R1+0x55c] ;  /* 0x00055c0001117983 */ /* 0x000ea80000100800 */
[----:B------:R-:W2:Y:S04]  /*46c90*/  LDL R16, [R1+0x560] ;  /* 0x0005600001107983 */ /* 0x000ea80000100800 */
[----:B-1----:R-:W2:Y:S01]  /*46ca0*/  LDL R14, [R1+0x558] ;  /* 0x00055800010e7983 */ /* 0x002ea20000100800 */
[----:B0-----:R-:W-:-:S02]  /*46cb0*/  PRMT R8, RZ, 0x7610, R8 ;  /* 0x00007610ff087816 */ /* 0x001fc40000000008 */
[----:B------:R-:W-:Y:S01]  /*46cc0*/  PRMT R64, RZ, 0x7610, R64 ;  /* 0x00007610ff407816 */ /* 0x000fe20000000040 */
[----:B---3--:R-:W-:Y:S01]  /*46cd0*/  @!P1 IMAD.MOV.U32 R9, RZ, RZ, R21 ;  /* 0x000000ffff099224 */ /* 0x008fe200078e0015 */
[----:B----4-:R-:W-:Y:S04]  /*46ce0*/  STL [R1+0x1704], R3 ;  /* 0x0017040301007387 */ /* 0x010fe80000100800 */
[----:B------:R-:W3:Y:S04]  /*46cf0*/  LDL R11, [R1+0x564] ;  /* 0x00056400010b7983 */ /* 0x000ee80000100800 */
[----:B------:R-:W4:Y:S04]  /*46d00*/  LDL R10, [R1+0x568] ;  /* 0x00056800010a7983 */ /* 0x000f280000100800 */
[----:B------:R-:W-:Y:S04]  /*46d10*/  STL [R1+0x3c], R26 ;  /* 0x00003c1a01007387 */ /* 0x000fe80000100800 */
[----:B--2---:R0:W-:Y:S04]  /*46d20*/  STL [R1+0x2c], R19 ;  /* 0x00002c1301007387 */ /* 0x0041e80000100800 */
[----:B0-----:R-:W2:Y:S04]  /*46d30*/  LDL R19, [R1+0x594] ;  /* 0x0005940001137983 */ /* 0x001ea80000100800 */
[----:B------:R0:W-:Y:S04]  /*46d40*/  STL [R1+0x24], R18 ;  /* 0x0000241201007387 */ /* 0x0001e80000100800 */
[----:B------:R-:W-:Y:S04]  /*46d50*/  STL [R1+0x38], R25 ;  /* 0x0000381901007387 */ /* 0x000fe80000100800 */
[----:B0-----:R-:W2:Y:S04]  /*46d60*/  LDL R18, [R1+0x598] ;  /* 0x0005980001127983 */ /* 0x001ea80000100800 */
[----:B------:R-:W-:Y:S04]  /*46d70*/  STL [R1+0x1708], R0 ;  /* 0x0017080001007387 */ /* 0x000fe80000100800 */
[----:B------:R-:W2:Y:S04]  /*46d80*/  LDL R13, [R1+0x59c] ;  /* 0x00059c00010d7983 */ /* 0x000ea80000100800 */
[----:B------:R-:W2:Y:S04]  /*46d90*/  LDL R12, [R1+0x5a0] ;  /* 0x0005a000010c7983 */ /* 0x000ea80000100800 */
[----:B------:R0:W-:Y:S04]  /*46da0*/  STL.S16 [R1+0x18], R8 ;  /* 0x0000180801007387 */ /* 0x0001e80000100600 */
[----:B------:R-:W2:Y:S01]  /*46db0*/  LDL R23, [R1+0x5a4] ;  /* 0x0005a40001177983 */ /* 0x000ea20000100800 */
[----:B0-----:R-:W-:-:S03]  /*46dc0*/  @!P1 IMAD.MOV.U32 R8, RZ, RZ, R20 ;  /* 0x000000ffff089224 */ /* 0x001fc600078e0014 */
[----:B------:R-:W2:Y:S04]  /*46dd0*/  LDL R20, [R1+0x5a8] ;  /* 0x0005a80001147983 */ /* 0x000ea80000100800 */
[----:B------:R-:W2:Y:S04]  /*46de0*/  @!P1 LDG.E.U8 R64, desc[UR20][R8.64] ;  /* 0x0000001408409981 */ /* 0x000ea8000c1e1100 */
[----:B--2---:R0:W-:Y:S04]  /*46df0*/  STL [R1+0x170c], R64 ;  /* 0x00170c4001007387 */ /* 0x0041e80000100800 */
[----:B0-----:R-:W2:Y:S01]  /*46e00*/  LDL.LU R64, [R1+0x18] ;  /* 0x0000180001407983 */ /* 0x001ea20000300800 */
[----:B------:R-:W-:-:S02]  /*46e10*/  @!P1 IMAD.MOV.U32 R8, RZ, RZ, R14 ;  /* 0x000000ffff089224 */ /* 0x000fc400078e000e */
[----:B------:R-:W-:Y:S01]  /*46e20*/  @!P1 IMAD.MOV.U32 R9, RZ, RZ, R15 ;  /* 0x000000ffff099224 */ /* 0x000fe200078e000f */
[----:B------:R-:W3:Y:S04]  /*46e30*/  LDL R14, [R1+0x5d8] ;  /* 0x0005d800010e7983 */ /* 0x000ee80000100800 */
[----:B------:R-:W3:Y:S04]  /*46e40*/  LDL R15, [R1+0x5d4] ;  /* 0x0005d400010f7983 */ /* 0x000ee80000100800 */
[----:B------:R-:W3:Y:S04]  /*46e50*/  LDL R22, [R1+0x5dc] ;  /* 0x0005dc0001167983 */ /* 0x000ee80000100800 */
[----:B------:R-:W3:Y:S04]  /*46e60*/  LDL R21, [R1+0x5e0] ;  /* 0x0005e00001157983 */ /* 0x000ee80000100800 */
[----:B--2---:R0:W2:Y:S01]  /*46e70*/  @!P1 LDG.E.U8 R64, desc[UR20][R8.64] ;  /* 0x0000001408409981 */ /* 0x0040a2000c1e1100 */
[----:B------:R-:W-:-:S02]  /*46e80*/  PRMT R4, RZ, 0x7610, R4 ;  /* 0x00007610ff047816 */ /* 0x000fc40000000004 */
[----:B------:R-:W-:Y:S01]  /*46e90*/  PRMT R6, RZ, 0x7610, R6 ;  /* 0x00007610ff067816 */ /* 0x000fe20000000006 */
[----:B0-----:R-:W-:Y:S02]  /*46ea0*/  @!P1 IMAD.MOV.U32 R8, RZ, RZ, R16 ;  /* 0x000000ffff089224 */ /* 0x001fe400078e0010 */
[----:B------:R-:W-:-:S05]  /*46eb0*/  @!P1 IMAD.MOV.U32 R9, RZ, RZ, R17 ;  /* 0x000000ffff099224 */ /* 0x000fca00078e0011 */
[----:B------:R4:W2:Y:S01]  /*46ec0*/  @!P1 LDG.E.U8 R4, desc[UR20][R8.64] ;  /* 0x0000001408049981 */ /* 0x0008a2000c1e1100 */
[----:B------:R-:W-:Y:S01]  /*46ed0*/  PRMT R0, RZ, 0x7610, R0 ;  /* 0x00007610ff007816 */ /* 0x000fe20000000000 */
[----:B----4-:R-:W-:Y:S02]  /*46ee0*/  @!P1 IMAD.MOV.U32 R8, RZ, RZ, R10 ;  /* 0x000000ffff089224 */ /* 0x010fe400078e000a */
[----:B---3--:R-:W-:-:S05]  /*46ef0*/  @!P1 IMAD.MOV.U32 R9, RZ, RZ, R11 ;  /* 0x000000ffff099224 */ /* 0x008fca00078e000b */
[----:B------:R0:W3:Y:S02]  /*46f00*/  @!P1 LDG.E.U8 R6, desc[UR20][R8.64] ;  /* 0x0000001408069981 */ /* 0x0000e4000c1e1100 */
[----:B0-----:R-:W-:Y:S02]  /*46f10*/  @!P1 IMAD.MOV.U32 R8, RZ, RZ, R18 ;  /* 0x000000ffff089224 */ /* 0x001fe400078e0012 */
[----:B------:R-:W-:-:S05]  /*46f20*/  @!P1 IMAD.MOV.U32 R9, RZ, RZ, R19 ;  /* 0x000000ffff099224 */ /* 0x000fca00078e0013 */
[----:B------:R0:W4:Y:S02]  /*46f30*/  @!P1 LDG.E.U8 R0, desc[UR20][R8.64] ;  /* 0x0000001408009981 */ /* 0x000124000c1e1100 */
[----:B0-----:R-:W-:Y:S02]  /*46f40*/  @!P1 IMAD.MOV.U32 R8, RZ, RZ, R12 ;  /* 0x000000ffff089224 */ /* 0x001fe400078e000c */
[----:B------:R-:W-:Y:S01]  /*46f50*/  @!P1 IMAD.MOV.U32 R9, RZ, RZ, R13 ;  /* 0x000000ffff099224 */ /* 0x000fe200078e000d */
[----:B--2---:R-:W-:Y:S04]  /*46f60*/  STL [R1+0x1710], R64 ;  /* 0x0017104001007387 */ /* 0x004fe80000100800 */
        /* <DEDUP_REMOVED lines=8> */
[----:B------:R0:W-:Y:S04]  /*46ff0*/  STS.U8 [R46+UR9+0x18980], R92 ;  /* 0x0189805c2e007988 */ /* 0x0001e80008000009 */
[----:B------:R1:W-:Y:S04]  /*47000*/  STS.U8 [R46+UR9+0x18d80], R90 ;  /* 0x018d805a2e007988 */ /* 0x0003e80008000009 */
[----:B------:R-:W-:Y:S04]  /*47010*/  STS.U8 [R46+UR9+0x19180], R88 ;  /* 0x019180582e007988 */ /* 0x000fe80008000009 */
[----:B------:R0:W-:Y:S04]  /*47020*/  STS.U8 [R46+UR9+0x19580], R86 ;  /* 0x019580562e007988 */ /* 0x0001e80008000009 */
[----:B------:R0:W-:Y:S04]  /*47030*/  STS.U8 [R46+UR9+0x19980], R84 ;  /* 0x019980542e007988 */ /* 0x0001e80008000009 */
        /* <DEDUP_REMOVED lines=24> */
[----:B------:R-:W-:Y:S01]  /*471c0*/  STS.U8 [R46+UR9+0x1f980], R59 ;  /* 0x01f9803b2e007988 */ /* 0x000fe20008000009 */
[----:B------:R-:W-:-:S03]  /*471d0*/  PRMT R2, RZ, 0x7610, R2 ;  /* 0x00007610ff027816 */ /* 0x000fc60000000002 */
[----:B------:R-:W-:Y:S04]  /*471e0*/  STS.U8 [R46+UR9+0x1fd80], R61 ;  /* 0x01fd803d2e007988 */ /* 0x000fe80008000009 */
[----:B------:R-:W-:Y:S04]  /*471f0*/  STS.U8 [R47+UR9+0x18200], R63 ;  /* 0x0182003f2f007988 */ /* 0x000fe80008000009 */
[----:B------:R-:W-:Y:S04]  /*47200*/  STS.U8 [R47+UR9+0x18600], R65 ;  /* 0x018600412f007988 */ /* 0x000fe80008000009 */
[----:B------:R-:W-:Y:S04]  /*47210*/  STS.U8 [R47+UR9+0x18a00], R67 ;  /* 0x018a00432f007988 */ /* 0x000fe80008000009 */
[----:B------:R-:W-:Y:S04]  /*47220*/  STS.U8 [R47+UR9+0x18e00], R69 ;  /* 0x018e00452f007988 */ /* 0x000fe80008000009 */
[----:B------:R-:W-:Y:S01]  /*47230*/  STS.U8 [R47+UR9+0x19200], R71 ;  /* 0x019200472f007988 */ /* 0x000fe20008000009 */
[----:B------:R-:W-:-:S03]  /*47240*/  PRMT R5, RZ, 0x7610, R5 ;  /* 0x00007610ff057816 */ /* 0x000fc60000000005 */
[----:B------:R0:W3:Y:S04]  /*47250*/  @!P1 LDG.E.U8 R2, desc[UR20][R8.64] ;  /* 0x0000001408029981 */ /* 0x0000e8000c1e1100 */
[----:B------:R-:W-:Y:S04]  /*47260*/  STS.U8 [R47+UR9+0x19600], R73 ;  /* 0x019600492f007988 */ /* 0x000fe80008000009 */
[----:B------:R-:W-:Y:S04]  /*47270*/  STS.U8 [R47+UR9+0x19a00], R75 ;  /* 0x019a004b2f007988 */ /* 0x000fe80008000009 */
[----:B------:R-:W-:Y:S04]  /*47280*/  STS.U8 [R47+UR9+0x19e00], R77 ;  /* 0x019e004d2f007988 */ /* 0x000fe80008000009 */
[----:B------:R-:W-:Y:S04]  /*47290*/  STS.U8 [R47+UR9+0x1a200], R79 ;  /* 0x01a2004f2f007988 */ /* 0x000fe80008000009 */
[----:B------:R-:W-:Y:S01]  /*472a0*/  STS.U8 [R47+UR9+0x1a600], R81 ;  /* 0x01a600512f007988 */ /* 0x000fe20008000009 */
[----:B------:R-:W-:-:S02]  /*472b0*/  PRMT R3, RZ, 0x7610, R3 ;  /* 0x00007610ff037816 */ /* 0x000fc40000000003 */
[----:B0-----:R-:W-:Y:S02]  /*472c0*/  PRMT R92, RZ, 0x7610, R92 ;  /* 0x00007610ff5c7816 */ /* 0x001fe4000000005c */
[----:B-1----:R-:W-:Y:S02]  /*472d0*/  PRMT R90, RZ, 0x7610, R90 ;  /* 0x00007610ff5a7816 */ /* 0x002fe4000000005a */
[----:B------:R-:W-:Y:S01]  /*472e0*/  PRMT R86, RZ, 0x7610, R86 ;  /* 0x00007610ff567816 */ /* 0x000fe20000000056 */
[----:B------:R-:W-:Y:S02]  /*472f0*/  @!P1 IMAD.MOV.U32 R8, RZ, RZ, R20 ;  /* 0x000000ffff089224 */ /* 0x000fe400078e0014 */
[----:B------:R-:W-:Y:S01]  /*47300*/  @!P1 IMAD.MOV.U32 R9, RZ, RZ, R23 ;  /* 0x000000ffff099224 */ /* 0x000fe200078e0017 */
[----:B------:R-:W3:Y:S04]  /*47310*/  LDL R20, [R1+0x658] ;  /* 0x0006580001147983 */ /* 0x000ee80000100800 */
[----:B------:R-:W4:Y:S04]  /*47320*/  LDL R23, [R1+0x654] ;  /* 0x0006540001177983 */ /* 0x000f280000100800 */
[----:B------:R-:W-:Y:S04]  /*47330*/  STS.U8 [R47+UR9+0x1aa00], R83 ;  /* 0x01aa00532f007988 */ /* 0x000fe80008000009 */
[----:B------:R0:W4:Y:S04]  /*47340*/  @!P1 LDG.E.U8 R5, desc[UR20][R8.64] ;  /* 0x0000001408059981 */ /* 0x000128000c1e1100 */
[----:B------:R-:W-:Y:S04]  /*47350*/  STS.U8 [R47+UR9+0x1ae00], R85 ;  /* 0x01ae00552f007988 */ /* 0x000fe80008000009 */
[----:B------:R-:W-:Y:S04]  /*47360*/  STS.U8 [R47+UR9+0x1b200], R87 ;  /* 0x01b200572f007988 */ /* 0x000fe80008000009 */
[----:B------:R-:W-:Y:S04]  /*47370*/  STS.U8 [R47+UR9+0x1b600], R89 ;  /* 0x01b600592f007988 */ /* 0x000fe80008000009 */
[----:B------:R-:W-:Y:S04]  /*47380*/  STS.U8 [R47+UR9+0x1ba00], R91 ;  /* 0x01ba005b2f007988 */ /* 0x000fe80008000009 */
[----:B------:R1:W-:Y:S01]  /*47390*/  STS.U8 [R47+UR9+0x1be00], R93 ;  /* 0x01be005d2f007988 */ /* 0x0003e20008000009 */
[----:B------:R-:W-:-:S02]  /*473a0*/  PRMT R84, RZ, 0x7610, R84 ;  /* 0x00007610ff547816 */ /* 0x000fc40000000054 */
[----:B------:R-:W-:Y:S02]  /*473b0*/  PRMT R82, RZ, 0x7610, R82 ;  /* 0x00007610ff527816 */ /* 0x000fe40000000052 */
[----:B------:R-:W-:Y:S02]  /*473c0*/  PRMT R80, RZ, 0x7610, R80 ;  /* 0x00007610ff507816 */ /* 0x000fe40000000050 */
[----:B------:R-:W-:Y:S01]  /*473d0*/  PRMT R78, RZ, 0x7610, R78 ;  /* 0x00007610ff4e7816 */ /* 0x000fe2000000004e */
[----:B0-----:R-:W-:Y:S02]  /*473e0*/  @!P1 IMAD.MOV.U32 R8, RZ, RZ, R14 ;  /* 0x000000ffff089224 */ /* 0x001fe400078e000e */
[----:B------:R-:W-:Y:S01]  /*473f0*/  @!P1 IMAD.MOV.U32 R9, RZ, RZ, R15 ;  /* 0x000000ffff099224 */ /* 0x000fe200078e000f */
[----:B------:R-:W4:Y:S04]  /*47400*/  LDL R14, [R1+0x660] ;  /* 0x00066000010e7983 */ /* 0x000f280000100800 */
[----:B------:R-:W4:Y:S04]  /*47410*/  LDL R15, [R1+0x65c] ;  /* 0x00065c00010f7983 */ /* 0x000f280000100800 */
[----:B------:R0:W4:Y:S01]  /*47420*/  @!P1 LDG.E.U8 R3, desc[UR20][R8.64] ;  /* 0x0000001408039981 */ /* 0x000122000c1e1100 */
[----:B-1----:R-:W-:-:S02]  /*47430*/  PRMT R93, RZ, 0x7610, R93 ;  /* 0x00007610ff5d7816 */ /* 0x002fc4000000005d */
[----:B------:R-:W-:Y:S02]  /*47440*/  PRMT R91, RZ, 0x7610, R91 ;  /* 0x00007610ff5b7816 */ /* 0x000fe4000000005b */
[----:B------:R-:W-:Y:S02]  /*47450*/  PRMT R76, RZ, 0x7610, R76 ;  /* 0x00007610ff4c7816 */ /* 0x000fe4000000004c */
[----:B------:R-:W-:Y:S02]  /*47460*/  PRMT R74, RZ, 0x7610, R74 ;  /* 0x00007610ff4a7816 */ /* 0x000fe4000000004a */
[----:B------:R-:W-:Y:S02]  /*47470*/  PRMT R72, RZ, 0x7610, R72 ;  /* 0x00007610ff487816 */ /* 0x000fe40000000048 */
[----:B------:R-:W-:Y:S02]  /*47480*/  PRMT R70, RZ, 0x7610, R70 ;  /* 0x00007610ff467816 */ /* 0x000fe40000000046 */
[----:B------:R-:W-:-:S02]  /*47490*/  PRMT R68, RZ, 0x7610, R68 ;  /* 0x00007610ff447816 */ /* 0x000fc40000000044 */
[----:B------:R-:W-:Y:S02]  /*474a0*/  PRMT R66, RZ, 0x7610, R66 ;  /* 0x00007610ff427816 */ /* 0x000fe40000000042 */
[----:B------:R-:W-:Y:S01]  /*474b0*/  PRMT R62, RZ, 0x7610, R62 ;  /* 0x00007610ff3e7816 */ /* 0x000fe2000000003e */
[----:B0-----:R-:W-:Y:S02]  /*474c0*/  @!P1 IMAD.MOV.U32 R8, RZ, RZ, R21 ;  /* 0x000000ffff089224 */ /* 0x001fe400078e0015 */
[----:B------:R-:W-:Y:S01]  /*474d0*/  @!P1 IMAD.MOV.U32 R9, RZ, RZ, R22 ;  /* 0x000000ffff099224 */ /* 0x000fe200078e0016 */
[----:B------:R-:W4:Y:S04]  /*474e0*/  LDL R21, [R1+0x668] ;  /* 0x0006680001157983 */ /* 0x000f280000100800 */
[----:B------:R-:W4:Y:S04]  /*474f0*/  LDL R22, [R1+0x664] ;  /* 0x0006640001167983 */ /* 0x000f280000100800 */
[----:B------:R2:W4:Y:S01]  /*47500*/  @!P1 LDG.E.U8 R93, desc[UR20][R8.64] ;  /* 0x00000014085d9981 */ /* 0x000522000c1e1100 */
[----:B------:R-:W-:-:S02]  /*47510*/  PRMT R60, RZ, 0x7610, R60 ;  /* 0x00007610ff3c7816 */ /* 0x000fc4000000003c */
[----:B------:R-:W-:Y:S01]  /*47520*/  PRMT R58, RZ, 0x7610, R58 ;  /* 0x00007610ff3a7816 */ /* 0x000fe2000000003a */
[----:B------:R-:W4:Y:S01]  /*47530*/  LDL R24, [R1+0x7e4] ;  /* 0x0007e40001187983 */ /* 0x000f220000100800 */
[----:B------:R-:W-:Y:S02]  /*47540*/  PRMT R56, RZ, 0x7610, R56 ;  /* 0x00007610ff387816 */ /* 0x000fe40000000038 */
[----:B------:R-:W-:Y:S02]  /*47550*/  PRMT R54, RZ, 0x7610, R54 ;  /* 0x00007610ff367816 */ /* 0x000fe40000000036 */
[----:B------:R-:W-:Y:S02]  /*47560*/  PRMT R52, RZ, 0x7610, R52 ;  /* 0x00007610ff347816 */ /* 0x000fe40000000034 */
[----:B------:R-:W-:Y:S02]  /*47570*/  PRMT R50, RZ, 0x7610, R50 ;  /* 0x00007610ff327816 */ /* 0x000fe40000000032 */
[----:B------:R-:W-:Y:S01]  /*47580*/  PRMT R48, RZ, 0x7610, R48 ;  /* 0x00007610ff307816 */ /* 0x000fe20000000030 */
[----:B------:R-:W4:Y:S01]  /*47590*/  LDL R26, [R1+0x814] ;  /* 0x00081400011a7983 */ /* 0x000f220000100800 */
[----:B------:R-:W-:-:S03]  /*475a0*/  PRMT R7, RZ, 0x7610, R7 ;  /* 0x00007610ff077816 */ /* 0x000fc60000000007 */
[----:B------:R-:W4:Y:S04]  /*475b0*/  LDL R25, [R1+0x854] ;  /* 0x0008540001197983 */ /* 0x000f280000100800 */
        /* <DEDUP_REMOVED lines=21> */
[----:B------:R-:W4:Y:S01]  /*47710*/  LDL R46, [R1+0xae0] ;  /* 0x000ae000012e7983 */ /* 0x000f220000100800 */
[----:B--2---:R-:W-:-:S02]  /*47720*/  @!P1 IMAD.MOV.U32 R9, RZ, RZ, R17 ;  /* 0x000000ffff099224 */ /* 0x004fc400078e0011 */
[----:B------:R-:W-:Y:S01]  /*47730*/  @!P1 IMAD.MOV.U32 R8, RZ, RZ, R16 ;  /* 0x000000ffff089224 */ /* 0x000fe200078e0010 */
[----:B------:R-:W2:Y:S04]  /*47740*/  LDL R17, [R1+0x694] ;  /* 0x0006940001117983 */ /* 0x000ea80000100800 */
[----:B------:R-:W2:Y:S04]  /*47750*/  LDL R16, [R1+0x698] ;  /* 0x0006980001107983 */ /* 0x000ea80000100800 */
[----:B------:R0:W2:Y:S02]  /*47760*/  @!P1 LDG.E.U8 R92, desc[UR20][R8.64] ;  /* 0x00000014085c9981 */ /* 0x0000a4000c1e1100 */
[----:B0-----:R-:W-:-:S02]  /*47770*/  @!P1 IMAD.MOV.U32 R8, RZ, RZ, R10 ;  /* 0x000000ffff089224 */ /* 0x001fc400078e000a */
        /* <DEDUP_REMOVED lines=14> */
[----:B---3--:R-:W-:-:S02]  /*47860*/  @!P1 IMAD.MOV.U32 R8, RZ, RZ, R20 ;  /* 0x000000ffff089224 */ /* 0x008fc400078e0014 */
[----:B----4-:R-:W-:Y:S01]  /*47870*/  @!P1 IMAD.MOV.U32 R9, RZ, RZ, R23 ;  /* 0x000000ffff099224 */ /* 0x010fe200078e0017 */
[----:B------:R-:W3:Y:S04]  /*47880*/  LDL R20, [R1+0x6e0] ;  /* 0x0006e00001147983 */ /* 0x000ee80000100800 */
[----:B------:R-:W4:Y:S04]  /*47890*/  LDL R23, [R1+0x6dc] ;  /* 0x0006dc0001177983 */ /* 0x000f280000100800 */
[----:B------:R0:W4:Y:S02]  /*478a0*/  @!P1 LDG.E.U8 R84, desc[UR20][R8.64] ;  /* 0x0000001408549981 */ /* 0x000124000c1e1100 */
        /* <DEDUP_REMOVED lines=85> */
[----:B0-----:R-:W-:-:S02]  /*47e00*/  PRMT R9, RZ, 0x7610, R9 ;  /* 0x00007610ff097816 */ /* 0x001fc40000000009 */
[----:B------:R0:W2:Y:S02]  /*47e10*/  @!P1 LDG.E.U8 R7, desc[UR20][R10.64] ;  /* 0x000000140a079981 */ /* 0x0000a4000c1e1100 */
[----:B0-----:R-:W-:Y:S02]  /*47e20*/  @!P1 IMAD.MOV.U32 R10, RZ, RZ, R18 ;  /* 0x000000ffff0a9224 */ /* 0x001fe400078e0012 */
[----:B------:R-:W-:Y:S01]  /*47e30*/  @!P1 IMAD.MOV.U32 R11, RZ, RZ, R19 ;  /* 0x000000ffff0b9224 */ /* 0x000fe200078e0013 */
[----:B------:R-:W2:Y:S04]  /*47e40*/  LDL R18, [R1+0x830] ;  /* 0x0008300001127983 */ /* 0x000ea80000100800 */
[----:B------:R-:W2:Y:S04]  /*47e50*/  LDL R19, [R1+0x82c] ;  /* 0x00082c0001137983 */ /* 0x000ea80000100800 */
[----:B------:R0:W2:Y:S02]  /*47e60*/  @!P1 LDG.E.U8 R9, desc[UR20][R12.64] ;  /* 0x000000140c099981 */ /* 0x0000a4000c1e1100 */
[----:B0-----:R-:W-:-:S02]  /*47e70*/  @!P1 IMAD.MOV.U32 R13, RZ, RZ, R24 ;  /* 0x000000ffff0d9224 */ /* 0x001fc400078e0018 */
[----:B------:R-:W2:Y:S01]  /*47e80*/  LDL R24, [R1+0x858] ;  /* 0x0008580001187983 */ /* 0x000ea20000100800 */
[----:B------:R-:W-:Y:S01]  /*47e90*/  PRMT R8, RZ, 0x7610, R8 ;  /* 0x00007610ff087816 */ /* 0x000fe20000000008 */
[----:B---3--:R-:W-:Y:S02]  /*47ea0*/  @!P1 IMAD.MOV.U32 R12, RZ, RZ, R20 ;  /* 0x000000ffff0c9224 */ /* 0x008fe400078e0014 */
[----:B------:R-:W3:Y:S04]  /*47eb0*/  LDL R20, [R1+0x860] ;  /* 0x0008600001147983 */ /* 0x000ee80000100800 */
[----:B------:R0:W3:Y:S02]  /*47ec0*/  @!P1 LDG.E.U8 R8, desc[UR20][R10.64] ;  /* 0x000000140a089981 */ /* 0x0000e4000c1e1100 */
[----:B0-----:R-:W-:-:S02]  /*47ed0*/  PRMT R10, RZ, 0x7610, R10 ;  /* 0x00007610ff0a7816 */ /* 0x001fc4000000000a */
[----:B------:R-:W-:-:S04]  /*47ee0*/  PRMT R11, RZ, 0x7610, R11 ;  /* 0x00007610ff0b7816 */ /* 0x000fc8000000000b */
[----:B------:R0:W3:Y:S04]  /*47ef0*/  @!P1 LDG.E.U8 R10, desc[UR20][R12.64] ;  /* 0x000000140c0a9981 */ /* 0x0000e8000c1e1100 */
[----:B----4-:R1:W4:Y:S01]  /*47f00*/  @!P1 LDG.E.U8 R11, desc[UR20][R14.64] ;  /* 0x000000140e0b9981 */ /* 0x010322000c1e1100 */
[----:B0-----:R-:W-:Y:S01]  /*47f10*/  PRMT R12, RZ, 0x7610, R12 ;  /* 0x00007610ff0c7816 */ /* 0x001fe2000000000c */
[----:B-1----:R-:W-:Y:S02]  /*47f20*/  @!P1 IMAD.MOV.U32 R14, RZ, RZ, R21 ;  /* 0x000000ffff0e9224 */ /* 0x002fe400078e0015 */
[----:B------:R-:W-:Y:S01]  /*47f30*/  @!P1 IMAD.MOV.U32 R15, RZ, RZ, R26 ;  /* 0x000000ffff0f9224 */ /* 0x000fe200078e001a */
[----:B------:R-:W3:Y:S04]  /*47f40*/  LDL R21, [R1+0x85c] ;  /* 0x00085c0001157983 */ /* 0x000ee80000100800 */
[----:B------:R-:W4:Y:S04]  /*47f50*/  LDL R26, [R1+0x868] ;  /* 0x00086800011a7983 */ /* 0x000f280000100800 */
[----:B------:R0:W4:Y:S02]  /*47f60*/  @!P1 LDG.E.U8 R12, desc[UR20][R14.64] ;  /* 0x000000140e0c9981 */ /* 0x000124000c1e1100 */
[----:B0-----:R-:W-:-:S02]  /*47f70*/  PRMT R15, RZ, 0x7610, R15 ;  /* 0x00007610ff0f7816 */ /* 0x001fc4000000000f */
[----:B------:R-:W-:-:S06]  /*47f80*/  PRMT R13, RZ, 0x7610, R13 ;  /* 0x00007610ff0d7816 */ /* 0x000fcc000000000d */
[----:B--2---:R-:W2:Y:S04]  /*47f90*/  @!P1 LDG.E.U8 R13, desc[UR20][R16.64] ;  /* 0x00000014100d9981 */ /* 0x004ea8000c1e1100 */
[----:B------:R0:W2:Y:S02]  /*47fa0*/  @!P1 LDG.E.U8 R15, desc[UR20][R18.64] ;  /* 0x00000014120f9981 */ /* 0x0000a4000c1e1100 */
[----:B0-----:R-:W-:Y:S02]  /*47fb0*/  @!P1 IMAD.MOV.U32 R19, RZ, RZ, R25 ;  /* 0x000000ffff139224 */ /* 0x001fe400078e0019 */
[----:B------:R-:W2:Y:S01]  /*47fc0*/  LDL R25, [R1+0x89c] ;  /* 0x00089c0001197983 */ /* 0x000ea20000100800 */
[----:B------:R-:W-:-:S03]  /*47fd0*/  @!P1 IMAD.MOV.U32 R18, RZ, RZ, R24 ;  /* 0x000000ffff129224 */ /* 0x000fc600078e0018 */
[----:B------:R-:W2:Y:S01]  /*47fe0*/  LDL R24, [R1+0x8a0] ;  /* 0x0008a00001187983 */ /* 0x000ea20000100800 */
[----:B------:R-:W-:Y:S02]  /*47ff0*/  @!P1 IMAD.MOV.U32 R16, RZ, RZ, R22 ;  /* 0x000000ffff109224 */ /* 0x000fe400078e0016 */
[----:B------:R-:W-:Y:S01]  /*48000*/  @!P1 IMAD.MOV.U32 R17, RZ, RZ, R23 ;  /* 0x000000ffff119224 */ /* 0x000fe200078e0017 */
[----:B------:R-:W2:Y:S04]  /*48010*/  LDL R22, [R1+0x870] ;  /* 0x0008700001167983 */ /* 0x000ea80000100800 */
[----:B------:R-:W2:Y:S01]  /*48020*/  LDL R23, [R1+0x86c] ;  /* 0x00086c0001177983 */ /* 0x000ea20000100800 */
[----:B------:R-:W-:-:S06]  /*48030*/  PRMT R14, RZ, 0x7610, R14 ;  /* 0x00007610ff0e7816 */ /* 0x000fcc000000000e */
[----:B------:R0:W2:Y:S02]  /*48040*/  @!P1 LDG.E.U8 R14, desc[UR20][R16.64] ;  /* 0x00000014100e9981 */ /* 0x0000a4000c1e1100 */
[----:B0-----:R-:W-:Y:S02]  /*48050*/  PRMT R16, RZ, 0x7610, R16 ;  /* 0x00007610ff107816 */ /* 0x001fe40000000010 */
[----:B------:R-:W-:-:S04]  /*48060*/  PRMT R17, RZ, 0x7610, R17 ;  /* 0x00007610ff117816 */ /* 0x000fc80000000011 */
[----:B------:R0:W2:Y:S04]  /*48070*/  @!P1 LDG.E.U8 R16, desc[UR20][R18.64] ;  /* 0x0000001412109981 */ /* 0x0000a8000c1e1100 */
[----:B---3--:R4:W3:Y:S01]  /*48080*/  @!P1 LDG.E.U8 R17, desc[UR20][R20.64] ;  /* 0x0000001414119981 */ /* 0x0088e2000c1e1100 */
[----:B0-----:R-:W-:Y:S01]  /*48090*/  PRMT R18, RZ, 0x7610, R18 ;  /* 0x00007610ff127816 */ /* 0x001fe20000000012 */
[----:B----4-:R-:W-:Y:S02]  /*480a0*/  @!P1 IMAD.MOV.U32 R20, RZ, RZ, R26 ;  /* 0x000000ffff149224 */ /* 0x010fe400078e001a */
[----:B------:R-:W-:Y:S01]  /*480b0*/  @!P1 IMAD.MOV.U32 R21, RZ, RZ, R27 ;  /* 0x000000ffff159224 */ /* 0x000fe200078e001b */
[----:B------:R-:W4:Y:S04]  /*480c0*/  LDL R26, [R1+0x8b0] ;  /* 0x0008b000011a7983 */ /* 0x000f280000100800 */
[----:B------:R-:W4:Y:S04]  /*480d0*/  LDL R27, [R1+0x8ac] ;  /* 0x0008ac00011b7983 */ /* 0x000f280000100800 */
[----:B------:R0:W3:Y:S02]  /*480e0*/  @!P1 LDG.E.U8 R18, desc[UR20][R20.64] ;  /* 0x0000001414129981 */ /* 0x0000e4000c1e1100 */
[----:B0-----:R-:W-:-:S02]  /*480f0*/  PRMT R21, RZ, 0x7610, R21 ;  /* 0x00007610ff157816 */ /* 0x001fc40000000015 */
[----:B------:R-:W-:-:S04]  /*48100*/  PRMT R19, RZ, 0x7610, R19 ;  /* 0x00007610ff137816 */ /* 0x000fc80000000013 */
[----:B--2---:R0:W2:Y:S04]  /*48110*/  @!P1 LDG.E.U8 R21, desc[UR20][R24.64] ;  /* 0x0000001418159981 */ /* 0x0040a8000c1e1100 */
[----:B------:R1:W2:Y:S01]  /*48120*/  @!P1 LDG.E.U8 R19, desc[UR20][R22.64] ;  /* 0x0000001416139981 */ /* 0x0002a2000c1e1100 */
[----:B0-----:R-:W-:Y:S02]  /*48130*/  @!P1 IMAD.MOV.U32 R24, RZ, RZ, R30 ;  /* 0x000000ffff189224 */ /* 0x001fe400078e001e */
[----:B------:R-:W-:Y:S01]  /*48140*/  @!P1 IMAD.MOV.U32 R25, RZ, RZ, R31 ;  /* 0x000000ffff199224 */ /* 0x000fe200078e001f */
[----:B------:R-:W2:Y:S04]  /*48150*/  LDL R30, [R1+0x998] ;  /* 0x00099800011e7983 */ /* 0x000ea80000100800 */
[----:B------:R-:W2:Y:S01]  /*48160*/  LDL R31, [R1+0x994] ;  /* 0x00099400011f7983 */ /* 0x000ea20000100800 */
[----:B-1----:R-:W-:-:S02]  /*48170*/  @!P1 IMAD.MOV.U32 R22, RZ, RZ, R28 ;  /* 0x000000ffff169224 */ /* 0x002fc400078e001c */
[----:B------:R-:W-:Y:S01]  /*48180*/  @!P1 IMAD.MOV.U32 R23, RZ, RZ, R29 ;  /* 0x000000ffff179224 */ /* 0x000fe200078e001d */
[----:B------:R-:W3:Y:S04]  /*48190*/  LDL R28, [R1+0x918] ;  /* 0x00091800011c7983 */ /* 0x000ee80000100800 */
[----:B------:R-:W3:Y:S01]  /*481a0*/  LDL R29, [R1+0x914] ;  /* 0x00091400011d7983 */ /* 0x000ee20000100800 */
[----:B------:R-:W-:-:S06]  /*481b0*/  PRMT R20, RZ, 0x7610, R20 ;  /* 0x00007610ff147816 */ /* 0x000fcc0000000014 */
[----:B------:R0:W3:Y:S02]  /*481c0*/  @!P1 LDG.E.U8 R20, desc[UR20][R22.64] ;  /* 0x0000001416149981 */ /* 0x0000e4000c1e1100 */
[----:B0-----:R-:W-:Y:S02]  /*481d0*/  PRMT R22, RZ, 0x7610, R22 ;  /* 0x00007610ff167816 */ /* 0x001fe40000000016 */
[----:B------:R-:W-:-:S04]  /*481e0*/  PRMT R23, RZ, 0x7610, R23 ;  /* 0x00007610ff177816 */ /* 0x000fc80000000017 */
[----:B------:R0:W3:Y:S04]  /*481f0*/  @!P1 LDG.E.U8 R22, desc[UR20][R24.64] ;  /* 0x0000001418169981 */ /* 0x0000e8000c1e1100 */
[----:B----4-:R1:W4:Y:S01]  /*48200*/  @!P1 LDG.E.U8 R23, desc[UR20][R26.64] ;  /* 0x000000141a179981 */ /* 0x010322000c1e1100 */
[----:B0-----:R-:W-:Y:S01]  /*48210*/  PRMT R24, RZ, 0x7610, R24 ;  /* 0x00007610ff187816 */ /* 0x001fe20000000018 */
[----:B-1----:R-:W-:Y:S02]  /*48220*/  @!P1 IMAD.MOV.U32 R26, RZ, RZ, R32 ;  /* 0x000000ffff1a9224 */ /* 0x002fe400078e0020 */
[----:B------:R-:W-:Y:S01]  /*48230*/  @!P1 IMAD.MOV.U32 R27, RZ, RZ, R33 ;  /* 0x000000ffff1b9224 */ /* 0x000fe200078e0021 */
[----:B------:R-:W4:Y:S04]  /*48240*/  LDL R32, [R1+0xa18] ;  /* 0x000a180001207983 */ /* 0x000f280000100800 */
[----:B------:R-:W4:Y:S04]  /*48250*/  LDL R33, [R1+0xa14] ;  /* 0x000a140001217983 */ /* 0x000f280000100800 */
[----:B------:R0:W4:Y:S02]  /*48260*/  @!P1 LDG.E.U8 R24, desc[UR20][R26.64] ;  /* 0x000000141a189981 */ /* 0x000124000c1e1100 */
[----:B0-----:R-:W-:-:S02]  /*48270*/  PRMT R27, RZ, 0x7610, R27 ;  /* 0x00007610ff1b7816 */ /* 0x001fc4000000001b */
[----:B------:R-:W-:-:S04]  /*48280*/  PRMT R25, RZ, 0x7610, R25 ;  /* 0x00007610ff197816 */ /* 0x000fc80000000019 */
[----:B--2---:R0:W2:Y:S04]  /*48290*/  @!P1 LDG.E.U8 R27, desc[UR20][R30.64] ;  /* 0x000000141e1b9981 */ /* 0x0040a8000c1e1100 */
[----:B---3--:R1:W3:Y:S01]  /*482a0*/  @!P1 LDG.E.U8 R25, desc[UR20][R28.64] ;  /* 0x000000141c199981 */ /* 0x0082e2000c1e1100 */
        /* <DEDUP_REMOVED lines=10> */
[----:B0-----:R-:W-:-:S06]  /*48350*/  PRMT R28, RZ, 0x7610, R28 ;  /* 0x00007610ff1c7816 */ /* 0x001fcc000000001c */
[----:B------:R0:W3:Y:S01]  /*48360*/  @!P1 LDG.E.U8 R28, desc[UR20][R30.64] ;  /* 0x000000141e1c9981 */ /* 0x0000e2000c1e1100 */
[----:B------:R-:W-:-:S06]  /*48370*/  PRMT R29, RZ, 0x7610, R29 ;  /* 0x00007610ff1d7816 */ /* 0x000fcc000000001d */
[----:B----4-:R1:W4:Y:S01]  /*48380*/  @!P1 LDG.E.U8 R29, desc[UR20][R32.64] ;  /* 0x00000014201d9981 */ /* 0x010322000c1e1100 */
[----:B0-----:R-:W-:Y:S02]  /*48390*/  PRMT R31, RZ, 0x7610, R31 ;  /* 0x00007610ff1f7816 */ /* 0x001fe4000000001f */
[----:B------:R-:W-:Y:S01]  /*483a0*/  PRMT R30, RZ, 0x7610, R30 ;  /* 0x00007610ff1e7816 */ /* 0x000fe2000000001e */
[----:B-1----:R-:W-:Y:S02]  /*483b0*/  @!P1 IMAD.MOV.U32 R32, RZ, RZ, R38 ;  /* 0x000000ffff209224 */ /* 0x002fe400078e0026 */
[----:B------:R-:W-:Y:S01]  /*483c0*/  @!P1 IMAD.MOV.U32 R33, RZ, RZ, R39 ;  /* 0x000000ffff219224 */ /* 0x000fe200078e0027 */
[----:B------:R-:W4:Y:S04]  /*483d0*/  LDL R38, [R1+0x8e0] ;  /* 0x0008e00001267983 */ /* 0x000f280000100800 */
[----:B------:R-:W4:Y:S04]  /*483e0*/  LDL R39, [R1+0x8dc] ;  /* 0x0008dc0001277983 */ /* 0x000f280000100800 */
[----:B------:R0:W4:Y:S02]  /*483f0*/  @!P1 LDG.E.U8 R30, desc[UR20][R32.64] ;  /* 0x00000014201e9981 */ /* 0x000124000c1e1100 */
[----:B0-----:R-:W-:-:S02]  /*48400*/  PRMT R33, RZ, 0x7610, R33 ;  /* 0x00007610ff217816 */ /* 0x001fc40000000021 */
        /* <DEDUP_REMOVED lines=24> */
[----:B--2---:R-:W2:Y:S04]  /*48590*/  @!P1 LDG.E.U8 R37, desc[UR20][R40.64] ;  /* 0x0000001428259981 */ /* 0x004ea8000c1e1100 */
[----:B---3--:R0:W3:Y:S04]  /*485a0*/  @!P1 LDG.E.U8 R39, desc[UR20][R42.64] ;  /* 0x000000142a279981 */ /* 0x0080e8000c1e1100 */
[----:B------:R-:W2:Y:S04]  /*485b0*/  LDL R40, [R1+0x99c] ;  /* 0x00099c0001287983 */ /* 0x000ea80000100800 */
[----:B------:R-:W2:Y:S04]  /*485c0*/  LDL R41, [R1+0x9a0] ;  /* 0x0009a00001297983 */ /* 0x000ea80000100800 */
[----:B------:R-:W3:Y:S01]  /*485d0*/  LDL R43, [R1+0xa1c] ;  /* 0x000a1c00012b7983 */ /* 0x000ee20000100800 */
[----:B------:R-:W-:Y:S01]  /*485e0*/  PRMT R38, RZ, 0x7610, R38 ;  /* 0x00007610ff267816 */ /* 0x000fe20000000026 */
[----:B0-----:R-:W-:Y:S01]  /*485f0*/  @!P1 IMAD.MOV.U32 R42, RZ, RZ, R64 ;  /* 0x000000ffff2a9224 */ /* 0x001fe200078e0040 */
[----:B------:R-:W-:Y:S01]  /*48600*/  PRMT R49, RZ, 0x7610, R49 ;  /* 0x00007610ff317816 */ /* 0x000fe20000000031 */
[----:B------:R-:W3:Y:S01]  /*48610*/  LDL R64, [R1+0x928] ;  /* 0x0009280001407983 */ /* 0x000ee20000100800 */
[----:B--2---:R-:W-:-:S04]  /*48620*/  @!P1 LOP3.LUT R41, R41, R40, RZ, 0x3c, !PT ;  /* 0x0000002829299212 */ /* 0x004fc800078e3cff */
[----:B------:R-:W-:-:S04]  /*48630*/  @!P1 LOP3.LUT R40, R41, R40, RZ, 0x3c, !PT ;  /* 0x0000002829289212 */ /* 0x000fc800078e3cff */
[----:B------:R-:W-:-:S05]  /*48640*/  @!P1 LOP3.LUT R41, R41, R40, RZ, 0x3c, !PT ;  /* 0x0000002829299212 */ /* 0x000fca00078e3cff */
[----:B------:R0:W2:Y:S02]  /*48650*/  @!P1 LDG.E.U8 R38, desc[UR20][R40.64] ;  /* 0x0000001428269981 */ /* 0x0000a4000c1e1100 */
[----:B0-----:R-:W-:Y:S02]  /*48660*/  PRMT R40, RZ, 0x7610, R40 ;  /* 0x00007610ff287816 */ /* 0x001fe40000000028 */
[----:B------:R-:W-:-:S04]  /*48670*/  PRMT R41, RZ, 0x7610, R41 ;  /* 0x00007610ff297816 */ /* 0x000fc80000000029 */
[----:B---3--:R0:W3:Y:S04]  /*48680*/  @!P1 LDG.E.U8 R40, desc[UR20][R42.64] ;  /* 0x000000142a289981 */ /* 0x0080e8000c1e1100 */
[----:B----4-:R1:W4:Y:S01]  /*48690*/  @!P1 LDG.E.U8 R41, desc[UR20][R44.64] ;  /* 0x000000142c299981 */ /* 0x010322000c1e1100 */
[----:B0-----:R-:W-:-:S03]  /*486a0*/  PRMT R43, RZ, 0x7610, R43 ;  /* 0x00007610ff2b7816 */ /* 0x001fc6000000002b */
[----:B------:R-:W1:Y:S04]  /*486b0*/  LDL R44, [R1+0xa9c] ;  /* 0x000a9c00012c7983 */ /* 0x000e680000100800 */
[----:B------:R-:W1:Y:S04]  /*486c0*/  LDL R45, [R1+0xaa0] ;  /* 0x000aa000012d7983 */ /* 0x000e680000100800 */
[----:B------:R0:W2:Y:S04]  /*486d0*/  @!P1 LDG.E.U8 R43, desc[UR20][R46.64] ;  /* 0x000000142e2b9981 */ /* 0x0000a8000c1e1100 */
[----:B------:R-:W0:Y:S04]  /*486e0*/  LDL R46, [R1+0xb14] ;  /* 0x000b1400012e7983 */ /* 0x000e280000100800 */
[----:B------:R-:W0:Y:S01]  /*486f0*/  LDL R47, [R1+0xb18] ;  /* 0x000b1800012f7983 */ /* 0x000e220000100800 */
[----:B------:R-:W-:-:S02]  /*48700*/  PRMT R42, RZ, 0x7610, R42 ;  /* 0x00007610ff2a7816 */ /* 0x000fc4000000002a */
[----:B-1----:R-:W-:-:S04]  /*48710*/  @!P1 LOP3.LUT R45, R45, R44, RZ, 0x3c, !PT ;  /* 0x0000002c2d2d9212 */ /* 0x002fc800078e3cff */
[----:B------:R-:W-:-:S04]  /*48720*/  @!P1 LOP3.LUT R44, R45, R44, RZ, 0x3c, !PT ;  /* 0x0000002c2d2c9212 */ /* 0x000fc800078e3cff */
[----:B------:R-:W-:-:S05]  /*48730*/  @!P1 LOP3.LUT R45, R45, R44, RZ, 0x3c, !PT ;  /* 0x0000002c2d2d9212 */ /* 0x000fca00078e3cff */
[----:B------:R1:W2:Y:S01]  /*48740*/  @!P1 LDG.E.U8 R42, desc[UR20][R44.64] ;  /* 0x000000142c2a9981 */ /* 0x0002a2000c1e1100 */
[----:B0-----:R-:W-:-:S04]  /*48750*/  @!P1 LOP3.LUT R47, R47, R46, RZ, 0x3c, !PT ;  /* 0x0000002e2f2f9212 */ /* 0x001fc800078e3cff */
[C---:B------:R-:W-:Y:S02]  /*48760*/  @!P1 LOP3.LUT R46, R47.reuse, R46, RZ, 0x3c, !PT ;  /* 0x0000002e2f2e9212 */ /* 0x040fe400078e3cff */
[----:B-1----:R-:W-:Y:S02]  /*48770*/  PRMT R44, RZ, 0x7610, R44 ;  /* 0x00007610ff2c7816 */ /* 0x002fe4000000002c */
[----:B------:R-:W-:-:S05]  /*48780*/  @!P1 LOP3.LUT R47, R47, R46, RZ, 0x3c, !PT ;  /* 0x0000002e2f2f9212 */ /* 0x000fca00078e3cff */
[----:B------:R0:W2:Y:S04]  /*48790*/  @!P1 LDG.E.U8 R44, desc[UR20][R46.64] ;  /* 0x000000142e2c9981 */ /* 0x0000a8000c1e1100 */
[----:B------:R-:W0:Y:S04]  /*487a0*/  LDL R46, [R1+0xb4c] ;  /* 0x000b4c00012e7983 */ /* 0x000e280000100800 */
[----:B------:R-:W0:Y:S01]  /*487b0*/  LDL R47, [R1+0xb50] ;  /* 0x000b5000012f7983 */ /* 0x000e220000100800 */
[----:B------:R-:W-:Y:S02]  /*487c0*/  PRMT R45, RZ, 0x7610, R45 ;  /* 0x00007610ff2d7816 */ /* 0x000fe4000000002d */
        /* <DEDUP_REMOVED lines=10> */
[----:B------:R-:W2:Y:S01]  /*48870*/  LDL R47, [R1+0x924] ;  /* 0x00092400012f7983 */ /* 0x000ea20000100800 */
[----:B------:R-:W-:Y:S01]  /*48880*/  PRMT R51, RZ, 0x7610, R51 ;  /* 0x00007610ff337816 */ /* 0x000fe20000000033 */
[----:B0-----:R-:W-:Y:S01]  /*48890*/  @!P1 IMAD.MOV.U32 R46, RZ, RZ, R64 ;  /* 0x000000ffff2e9224 */ /* 0x001fe200078e0040 */
[----:B------:R-:W-:Y:S02]  /*488a0*/  PRMT R53, RZ, 0x7610, R53 ;  /* 0x00007610ff357816 */ /* 0x000fe40000000035 */
[----:B------:R-:W-:Y:S02]  /*488b0*/  PRMT R55, RZ, 0x7610, R55 ;  /* 0x00007610ff377816 */ /* 0x000fe40000000037 */
[----:B------:R-:W-:-:S02]  /*488c0*/  PRMT R57, RZ, 0x7610, R57 ;  /* 0x00007610ff397816 */ /* 0x000fc40000000039 */
[----:B------:R-:W-:Y:S02]  /*488d0*/  PRMT R59, RZ, 0x7610, R59 ;  /* 0x00007610ff3b7816 */ /* 0x000fe4000000003b */
[----:B------:R-:W-:Y:S01]  /*488e0*/  PRMT R61, RZ, 0x7610, R61 ;  /* 0x00007610ff3d7816 */ /* 0x000fe2000000003d */
[----:B------:R-:W3:Y:S04]  /*488f0*/  LDL R64, [R1+0xaa8] ;  /* 0x000aa80001407983 */ /* 0x000ee80000100800 */
[----:B--2---:R0:W2:Y:S04]  /*48900*/  @!P1 LDG.E.U8 R51, desc[UR20][R46.64] ;  /* 0x000000142e339981 */ /* 0x0040a8000c1e1100 */
        /* <DEDUP_REMOVED lines=32> */
[----:B---3--:R-:W-:Y:S01]  /*48b10*/  @!P1 IMAD.MOV.U32 R46, RZ, RZ, R64 ;  /* 0x000000ffff2e9224 */ /* 0x008fe200078e0040 */
        /* <DEDUP_REMOVED lines=79> */
[----:B---3--:R-:W-:-:S05]  /*49010*/  @!P1 IMAD.MOV.U32 R46, RZ, RZ, R64 ;  /* 0x000000ffff2e9224 */ /* 0x008fca00078e0040 */
[----:B--2---:R0:W2:Y:S04]  /*49020*/  @!P1 LDG.E.U8 R87, desc[UR20][R46.64] ;  /* 0x000000142e579981 */ /* 0x0040a8000c1e1100 */
[----:B------:R-:W0:Y:S04]  /*49030*/  LDL R46, [R1+0x40c] ;  /* 0x00040c00012e7983 */ /* 0x000e280000100800 */
[----:B------:R-:W0:Y:S01]  /*49040*/  LDL R47, [R1+0x410] ;  /* 0x00041000012f7983 */ /* 0x000e220000100800 */
[----:B------:R-:W-:Y:S01]  /*49050*/  PRMT R88, RZ, 0x7610, R88 ;  /* 0x00007610ff587816 */ /* 0x000fe20000000058 */
[----:B------:R-:W1:Y:S01]  /*49060*/  S2R R64, SR_TID.X ;  /* 0x0000000000407919 */ /* 0x000e620000002100 */
[----:B0-----:R-:W-:-:S04]  /*49070*/  @!P1 LOP3.LUT R47, R47, R46, RZ, 0x3c, !PT ;  /* 0x0000002e2f2f9212 */ /* 0x001fc800078e3cff */
[----:B------:R-:W-:-:S04]  /*49080*/  @!P1 LOP3.LUT R46, R47, R46, RZ, 0x3c, !PT ;  /* 0x0000002e2f2e9212 */ /* 0x000fc800078e3cff */
[----:B------:R-:W-:-:S05]  /*49090*/  @!P1 LOP3.LUT R47, R47, R46, RZ, 0x3c, !PT ;  /* 0x0000002e2f2f9212 */ /* 0x000fca00078e3cff */
[----:B------:R0:W3:Y:S04]  /*490a0*/  @!P1 LDG.E.U8 R88, desc[UR20][R46.64] ;  /* 0x000000142e589981 */ /* 0x0000e8000c1e1100 */
[----:B------:R-:W0:Y:S04]  /*490b0*/  LDL R46, [R1+0x404] ;  /* 0x00040400012e7983 */ /* 0x000e280000100800 */
[----:B------:R-:W0:Y:S01]  /*490c0*/  LDL R47, [R1+0x408] ;  /* 0x00040800012f7983 */ /* 0x000e220000100800 */
[----:B-1----:R-:W-:Y:S02]  /*490d0*/  LOP3.LUT R64, R64, 0x7f, RZ, 0xc0, !PT ;  /* 0x0000007f40407812 */ /* 0x002fe400078ec0ff */
[----:B------:R-:W-:-:S02]  /*490e0*/  PRMT R89, RZ, 0x7610, R89 ;  /* 0x00007610ff597816 */ /* 0x000fc40000000059 */
[----:B------:R-:W-:-:S05]  /*490f0*/  LOP3.LUT R64, R64, 0x40, RZ, 0x3c, !PT ;  /* 0x0000004040407812 */ /* 0x000fca00078e3cff */
[----:B------:R-:W-:Y:S04]  /*49100*/  STS.U8 [R64+UR9+0x1c200], R52 ;  /* 0x01c2003440007988 */ /* 0x000fe80008000009 */
[----:B------:R-:W-:Y:S04]  /*49110*/  STS.U8 [R64+UR9+0x1c600], R8 ;  /* 0x01c6000840007988 */ /* 0x000fe80008000009 */
[----:B------:R-:W-:Y:S04]  /*49120*/  STS.U8 [R64+UR9+0x1ca00], R12 ;  /* 0x01ca000c40007988 */ /* 0x000fe80008000009 */
[----:B------:R-:W-:Y:S04]  /*49130*/  STS.U8 [R64+UR9+0x1ce00], R16 ;  /* 0x01ce001040007988 */ /* 0x000fe80008000009 */
[----:B------:R-:W-:Y:S04]  /*49140*/  STS.U8 [R64+UR9+0x1d200], R20 ;  /* 0x01d2001440007988 */ /* 0x000fe80008000009 */
[----:B------:R1:W-:Y:S02]  /*49150*/  STS.U8 [R64+UR9+0x1d600], R24 ;  /* 0x01d6001840007988 */ /* 0x0003e40008000009 */
[----:B-1----:R-:W1:Y:S01]  /*49160*/  S2R R24, SR_TID.X ;  /* 0x0000000000187919 */ /* 0x002e620000002100 */
[----:B0-----:R-:W-:-:S04]  /*49170*/  @!P1 LOP3.LUT R47, R47, R46, RZ, 0x3c, !PT ;  /* 0x0000002e2f2f9212 */ /* 0x001fc800078e3cff */
[----:B------:R-:W-:-:S04]  /*49180*/  @!P1 LOP3.LUT R46, R47, R46, RZ, 0x3c, !PT ;  /* 0x0000002e2f2e9212 */ /* 0x000fc800078e3cff */
[----:B------:R-:W-:-:S05]  /*49190*/  @!P1 LOP3.LUT R47, R47, R46, RZ, 0x3c, !PT ;  /* 0x0000002e2f2f9212 */ /* 0x000fca00078e3cff */
[----:B------:R0:W2:Y:S04]  /*491a0*/  @!P1 LDG.E.U8 R89, desc[UR20][R46.64] ;  /* 0x000000142e599981 */ /* 0x0000a8000c1e1100 */
[----:B------:R-:W2:Y:S04]  /*491b0*/  LDL.LU R46, [R1+0x30] ;  /* 0x00003000012e7983 */ /* 0x000ea80000300800 */
[----:B------:R-:W2:Y:S04]  /*491c0*/  LDL.LU R47, [R1+0x24] ;  /* 0x00002400012f7983 */ /* 0x000ea80000300800 */
[----:B------:R-:W2:Y:S04]  /*491d0*/  LDL.LU R52, [R1+0x3c] ;  /* 0x00003c0001347983 */ /* 0x000ea80000300800 */
[----:B------:R-:W2:Y:S04]  /*491e0*/  LDL.LU R8, [R1+0x48] ;  /* 0x0000480001087983 */ /* 0x000ea80000300800 */
[----:B------:R-:W2:Y:S04]  /*491f0*/  LDL.LU R12, [R1+0x54] ;  /* 0x00005400010c7983 */ /* 0x000ea80000300800 */
[----:B------:R-:W2:Y:S04]  /*49200*/  LDL.LU R16, [R1+0x60] ;  /* 0x0000600001107983 */ /* 0x000ea80000300800 */
[----:B------:R-:W2:Y:S04]  /*49210*/  LDL.LU R20, [R1+0x6c] ;  /* 0x00006c0001147983 */ /* 0x000ea80000300800 */
[----:B------:R-:W3:Y:S01]  /*49220*/  LDL.LU R64, [R1+0x1710] ;  /* 0x0017100001407983 */ /* 0x000ee20000300800 */
[----:B-1----:R-:W-:-:S04]  /*49230*/  LOP3.LUT R24, R24, 0x7f, RZ, 0xc0, !PT ;  /* 0x0000007f18187812 */ /* 0x002fc800078ec0ff */
[----:B------:R-:W-:-:S05]  /*49240*/  LOP3.LUT R24, R24, 0x40, RZ, 0x3c, !PT ;  /* 0x0000004018187812 */ /* 0x000fca00078e3cff */
[----:B------:R1:W-:Y:S02]  /*49250*/  STS.U8 [R24+UR9+0x1da00], R25 ;  /* 0x01da001918007988 */ /* 0x0003e40008000009 */
[----:B-1----:R-:W1:Y:S02]  /*49260*/  S2R R25, SR_TID.X ;  /* 0x0000000000197919 */ /* 0x002e640000002100 */
        /* <DEDUP_REMOVED lines=9> */
[----:B-1----:R-:W-:-:S04]  /*49300*/  LOP3.LUT R25, R25, 0x7f, RZ, 0xc0, !PT ;  /* 0x0000007f19197812 */ /* 0x002fc800078ec0ff */
[----:B------:R-:W-:-:S05]  /*49310*/  LOP3.LUT R25, R25, 0x50, RZ, 0x3c, !PT ;  /* 0x0000005019197812 */ /* 0x000fca00078e3cff */
[----:B--2---:R-:W-:Y:S04]  /*49320*/  STS.U8 [R25+UR9+0x18280], R20 ;  /* 0x0182801419007988 */ /* 0x004fe80008000009 */
[----:B------:R-:W-:Y:S04]  /*49330*/  STS.U8 [R25+UR9+0x18680], R16 ;  /* 0x0186801019007988 */ /* 0x000fe80008000009 */
[----:B------:R-:W-:Y:S04]  /*49340*/  STS.U8 [R25+UR9+0x18a80], R12 ;  /* 0x018a800c19007988 */ /* 0x000fe80008000009 */
[----:B------:R-:W-:Y:S04]  /*49350*/  STS.U8 [R25+UR9+0x18e80], R8 ;  /* 0x018e800819007988 */ /* 0x000fe80008000009 */
[----:B------:R-:W-:Y:S04]  /*49360*/  STS.U8 [R25+UR9+0x19280], R52 ;  /* 0x0192803419007988 */ /* 0x000fe80008000009 */
[----:B------:R-:W-:Y:S04]  /*49370*/  STS.U8 [R25+UR9+0x19680], R46 ;  /* 0x0196802e19007988 */ /* 0x000fe80008000009 */
[----:B------:R-:W-:Y:S04]  /*49380*/  STS.U8 [R25+UR9+0x19a80], R47 ;  /* 0x019a802f19007988 */ /* 0x000fe80008000009 */
[----:B---3--:R1:W-:Y:S04]  /*49390*/  STS.U8 [R25+UR9+0x19e80], R64 ;  /* 0x019e804019007988 */ /* 0x0083e80008000009 */
[----:B------:R2:W-:Y:S04]  /*493a0*/  STS.U8 [R25+UR9+0x1a280], R0 ;  /* 0x01a2800019007988 */ /* 0x0005e80008000009 */
[----:B------:R3:W-:Y:S04]  /*493b0*/  STS.U8 [R25+UR9+0x1a680], R3 ;  /* 0x01a6800319007988 */ /* 0x0007e80008000009 */
[----:B-1----:R-:W4:Y:S04]  /*493c0*/  LDL.LU R64, [R1+0x170c] ;  /* 0x00170c0001407983 */ /* 0x002f280000300800 */
[----:B--2---:R-:W2:Y:S04]  /*493d0*/  LDL.LU R0, [R1+0x1708] ;  /* 0x0017080001007983 */ /* 0x004ea80000300800 */
[----:B---3--:R-:W3:Y:S04]  /*493e0*/  LDL.LU R3, [R1+0x1704] ;  /* 0x0017040001037983 */ /* 0x008ee80000300800 */
[----:B------:R-:W2:Y:S04]  /*493f0*/  LDL.LU R24, [R1+0x68] ;  /* 0x0000680001187983 */ /* 0x000ea80000300800 */
[----:B------:R-:W3:Y:S04]  /*49400*/  LDL.LU R20, [R1+0x5c] ;  /* 0x00005c0001147983 */ /* 0x000ee80000300800 */
[----:B------:R-:W3:Y:S04]  /*49410*/  LDL.LU R52, [R1+0x50] ;  /* 0x0000500001347983 */ /* 0x000ee80000300800 */
[----:B------:R-:W3:Y:S04]  /*49420*/  LDL.LU R46, [R1+0x44] ;  /* 0x00004400012e7983 */ /* 0x000ee80000300800 */
[----:B------:R-:W3:Y:S04]  /*49430*/  LDL.LU R16, [R1+0x38] ;  /* 0x0000380001107983 */ /* 0x000ee80000300800 */
[----:B------:R-:W3:Y:S01]  /*49440*/  LDL.LU R12, [R1+0x2c] ;  /* 0x00002c00010c7983 */ /* 0x000ee20000300800 */
[----:B0-----:R-:W0:Y:S03]  /*49450*/  S2R R47, SR_TID.X ;  /* 0x00000000002f7919 */ /* 0x001e260000002100 */
        /* <DEDUP_REMOVED lines=20> */
[----:B------:R-:W-:Y:S04]  /*495a0*/  STS.U8 [R25+UR9+0x1fa80], R44 ;  /* 0x01fa802c19007988 */ /* 0x000fe80008000009 */
[----:B------:R-:W-:Y:S01]  /*495b0*/  STS.U8 [R25+UR9+0x1fe80], R45 ;  /* 0x01fe802d19007988 */ /* 0x000fe20008000009 */
[----:B0-----:R-:W-:-:S04]  /*495c0*/  LOP3.LUT R47, R47, 0x7f, RZ, 0xc0, !PT ;  /* 0x0000007f2f2f7812 */ /* 0x001fc800078ec0ff */
[----:B------:R-:W-:-:S05]  /*495d0*/  LOP3.LUT R8, R47, 0x60, RZ, 0x3c, !PT ;  /* 0x000000602f087812 */ /* 0x000fca00078e3cff */
[----:B--2---:R-:W-:Y:S04]  /*495e0*/  STS.U8 [R8+UR9+0x18300], R24 ;  /* 0x0183001808007988 */ /* 0x004fe80008000009 */
[----:B---3--:R-:W-:Y:S04]  /*495f0*/  STS.U8 [R8+UR9+0x18700], R20 ;  /* 0x0187001408007988 */ /* 0x008fe80008000009 */
[----:B------:R0:W-:Y:S04]  /*49600*/  STS.U8 [R8+UR9+0x18b00], R52 ;  /* 0x018b003408007988 */ /* 0x0001e80008000009 */
[----:B------:R1:W-:Y:S04]  /*49610*/  STS.U8 [R8+UR9+0x18f00], R46 ;  /* 0x018f002e08007988 */ /* 0x0003e80008000009 */
[----:B------:R-:W-:Y:S04]  /*49620*/  STS.U8 [R8+UR9+0x19300], R16 ;  /* 0x0193001008007988 */ /* 0x000fe80008000009 */
[----:B------:R-:W-:Y:S04]  /*49630*/  STS.U8 [R8+UR9+0x19700], R12 ;  /* 0x0197000c08007988 */ /* 0x000fe80008000009 */
[----:B------:R2:W-:Y:S04]  /*49640*/  STS.U8 [R8+UR9+0x19b00], R0 ;  /* 0x019b000008007988 */ /* 0x0005e80008000009 */
[----:B------:R3:W-:Y:S04]  /*49650*/  STS.U8 [R8+UR9+0x19f00], R4 ;  /* 0x019f000408007988 */ /* 0x0007e80008000009 */
[----:B------:R4:W-:Y:S04]  /*49660*/  STS.U8 [R8+UR9+0x1a300], R2 ;  /* 0x01a3000208007988 */ /* 0x0009e80008000009 */
[----:B0-----:R-:W4:Y:S04]  /*49670*/  LDL.LU R52, [R1+0x64] ;  /* 0x0000640001347983 */ /* 0x001f280000300800 */
[----:B-1----:R-:W4:Y:S04]  /*49680*/  LDL.LU R46, [R1+0x58] ;  /* 0x00005800012e7983 */ /* 0x002f280000300800 */
[----:B--2---:R-:W2:Y:S04]  /*49690*/  LDL.LU R0, [R1+0x1700] ;  /* 0x0017000001007983 */ /* 0x004ea80000300800 */
[----:B---3--:R-:W3:Y:S04]  /*496a0*/  LDL.LU R4, [R1+0x16fc] ;  /* 0x0016fc0001047983 */ /* 0x008ee80000300800 */
[----:B----4-:R-:W4:Y:S04]  /*496b0*/  LDL.LU R2, [R1+0x16f8] ;  /* 0x0016f80001027983 */ /* 0x010f280000300800 */
        /* <DEDUP_REMOVED lines=26> */
[----:B----4-:R0:W-:Y:S04]  /*49860*/  STS.U8 [R47+UR9+0x18b80], R2 ;  /* 0x018b80022f007988 */ /* 0x0101e80008000009 */
[----:B---3--:R1:W-:Y:S04]  /*49870*/  STS.U8 [R47+UR9+0x18f80], R4 ;  /* 0x018f80042f007988 */ /* 0x0083e80008000009 */
[----:B--2---:R2:W-:Y:S04]  /*49880*/  STS.U8 [R47+UR9+0x19380], R0 ;  /* 0x019380002f007988 */ /* 0x0045e80008000009 */
[----:B------:R3:W-:Y:S04]  /*49890*/  STS.U8 [R47+UR9+0x19780], R3 ;  /* 0x019780032f007988 */ /* 0x0007e80008000009 */
[----:B------:R4:W-:Y:S04]  /*498a0*/  STS.U8 [R47+UR9+0x19b80], R64 ;  /* 0x019b80402f007988 */ /* 0x0009e80008000009 */
[----:B------:R2:W-:Y:S04]  /*498b0*/  STS.U8 [R47+UR9+0x19f80], R6 ;  /* 0x019f80062f007988 */ /* 0x0005e80008000009 */
[----:B0-----:R0:W5:Y:S04]  /*498c0*/  LDL.LU R2, [R1+0x16f4] ;  /* 0x0016f40001027983 */ /* 0x0011680000300800 */
[----:B-1----:R0:W5:Y:S04]  /*498d0*/  LDL.LU R4, [R1+0x16f0] ;  /* 0x0016f00001047983 */ /* 0x0021680000300800 */
[----:B--2---:R0:W5:Y:S04]  /*498e0*/  LDL.LU R0, [R1+0x16ec] ;  /* 0x0016ec0001007983 */ /* 0x0041680000300800 */
[----:B---3--:R0:W5:Y:S04]  /*498f0*/  LDL.LU R3, [R1+0x16e8] ;  /* 0x0016e80001037983 */ /* 0x0081680000300800 */
[----:B----4-:R0:W5:Y:S04]  /*49900*/  LDL.LU R64, [R1+0x16e4] ;  /* 0x0016e40001407983 */ /* 0x0101680000300800 */
[----:B------:R0:W5:Y:S04]  /*49910*/  LDL.LU R6, [R1+0x16e0] ;  /* 0x0016e00001067983 */ /* 0x0001680000300800 */
[----:B------:R1:W-:Y:S04]  /*49920*/  STS.U8 [R47+UR9+0x1a380], R5 ;  /* 0x01a380052f007988 */ /* 0x0003e80008000009 */
[----:B-1----:R0:W5:Y:S04]  /*49930*/  LDL.LU R5, [R1+0x16dc] ;  /* 0x0016dc0001057983 */ /* 0x0021680000300800 */
        /* <DEDUP_REMOVED lines=24> */
[----:B-1----:R-:W1:Y:S01]  /*49ac0*/  FENCE.VIEW.ASYNC.S ;  /* 0x00000000000073c6 */ /* 0x002e620000000000 */
[----:B------:R-:W-:Y:S01]  /*49ad0*/  ULEA UR11, UR18, UR9, 0x3 ;  /* 0x00000009120b7291 */ /* 0x000fe2000f8e18ff */
[----:B------:R-:W-:-:S03]  /*49ae0*/  UMOV UR4, UR5 ;  /* 0x0000000500047c82 */ /* 0x000fc60008000000 */
[----:B------:R-:W-:Y:S01]  /*49af0*/  UIADD3 UR11, UPT, UPT, UR11, 0x20000, URZ ;  /* 0x000200000b0b7890 */ /* 0x000fe2000fffe0ff */
[----:B-1----:R-:W-:Y:S06]  /*49b00*/  BAR.SYNC.DEFER_BLOCKING 0x0 ;  /* 0x0000000000007b1d */ /* 0x002fec0000010000 */
[----:B0-----:R-:W-:Y:S05]  /*49b10*/  @P0 BRA `(.L_x_9) ;  /* 0x0000000000880947 */ /* 0x001fea0003800000 */
[----:B------:R-:W-:Y:S02]  /*49b20*/  UIADD3 UR19, UPT, UPT, UR8, 0x100, URZ ;  /* 0x0000010008137890 */ /* 0x000fe4000fffe0ff */
[----:B------:R-:W-:Y:S02]  /*49b30*/  UIADD3 UR50, UPT, UPT, UR8, 0x100, URZ ;  /* 0x0000010008327890 */ /* 0x000fe4000fffe0ff */
[----:B------:R-:W-:Y:S01]  /*49b40*/  UIADD3 UR51, UPT, UPT, UR8, 0x100, URZ ;  /* 0x0000010008337890 */ /* 0x000fe2000fffe0ff */
[----:B------:R-:W-:Y:S01]  /*49b50*/  UMOV UR16, 0x0 ;  /* 0x0000000000107882 */ /* 0x000fe20000000000 */
[----:B------:R-:W-:Y:S01]  /*49b60*/  UMOV UR17, 0x8408490 ;  /* 0x0840849000117882 */ /* 0x000fe20000000000 */
[----:B------:R-:W-:Y:S01]  /*49b70*/  UMOV UR15, 0x40004040 ;  /* 0x40004040000f7882 */ /* 0x000fe20000000000 */
[----:B------:R-:W-:Y:S02]  /*49b80*/  UIADD3 UR56, UPT, UPT, UR8, 0x100, URZ ;  /* 0x0000010008387890 */ /* 0x000fe4000fffe0ff */
[----:B------:R0:W-:Y:S01]  /*49b90*/  UTCQMMA gdesc[UR14], gdesc[UR12], tmem[UR8], tmem[UR16], idesc[UR17], UPT ;  /* 0x00ff100c0e0075ea */ /* 0x0001e2000b800308 */
[----:B------:R-:W-:Y:S01]  /*49ba0*/  UMOV UR42, 0x0 ;  /* 0x00000000002a7882 */ /* 0x000fe20000000000 */
[----:B------:R-:W-:Y:S01]  /*49bb0*/  UMOV UR43, 0x8408490 ;  /* 0x08408490002b7882 */ /* 0x000fe20000000000 */
[----:B------:R-:W-:Y:S01]  /*49bc0*/  UMOV UR44, 0x0 ;  /* 0x00000000002c7882 */ /* 0x000fe20000000000 */
[----:B------:R-:W-:Y:S01]  /*49bd0*/  UMOV UR45, 0x8408490 ;  /* 0x08408490002d7882 */ /* 0x000fe20000000000 */
        /* <DEDUP_REMOVED lines=11> */
[----:B------:R-:W-:Y:S01]  /*49c90*/  UMOV UR6, UR11 ;  /* 0x0000000b00067c82 */ /* 0x000fe20008000000 */
[----:B------:R-:W-:Y:S01]  /*49ca0*/  UMOV UR7, URZ ;  /* 0x000000ff00077c82 */ /* 0x000fe20008000000 */
[----:B------:R0:W-:Y:S01]  /*49cb0*/  UTCQMMA gdesc[UR34], gdesc[UR12], tmem[UR19], tmem[UR48], idesc[UR49], UPT ;  /* 0x00ff300c220075ea */ /* 0x0001e2000b800313 */
[----:B------:R-:W-:Y:S01]  /*49cc0*/  UMOV UR58, 0x0 ;  /* 0x00000000003a7882 */ /* 0x000fe20000000000 */
[----:B------:R-:W-:Y:S01]  /*49cd0*/  UMOV UR59, 0x8408490 ;  /* 0x08408490003b7882 */ /* 0x000fe20000000000 */
[----:B------:R0:W-:Y:S01]  /*49ce0*/  UTCQMMA gdesc[UR36], gdesc[UR24], tmem[UR50], tmem[UR52], idesc[UR53], UPT ;  /* 0x00ff3418240075ea */ /* 0x0001e2000b800332 */
[----:B------:R-:W-:Y:S01]  /*49cf0*/  UMOV UR5, UR6 ;  /* 0x0000000600057c82 */ /* 0x000fe20008000000 */
[----:B------:R0:W-:Y:S01]  /*49d00*/  UTCQMMA gdesc[UR38], gdesc[UR28], tmem[UR51], tmem[UR54], idesc[UR55], UPT ;  /* 0x00ff361c260075ea */ /* 0x0001e2000b800333 */
[----:B------:R0:W-:Y:S01]  /*49d10*/  UTCQMMA gdesc[UR40], gdesc[UR32], tmem[UR56], tmem[UR58], idesc[UR59], UPT ;  /* 0x00ff3a20280075ea */ /* 0x0001e2000b800338 */
[----:B------:R0:W-:Y:S01]  /*49d20*/  UTCBAR [UR5], URZ ;  /* 0x000000ff050073e9 */ /* 0x0001e200080000ff */
[----:B------:R-:W-:Y:S01]  /*49d30*/  NOP ;  /* 0x0000000000007918 */ /* 0x000fe20000000000 */
.L_x_9:
[----:B------:R-:W2:Y:S04]  /*49d40*/  LDL R8, [R1+0x12dc] ;  /* 0x0012dc0001087983 */ /* 0x000ea80000100800 */
[----:B------:R-:W2:Y:S01]  /*49d50*/  LDL.LU R7, [R1+0x12d4] ;  /* 0x0012d40001077983 */ /* 0x000ea20000300800 */
[----:B------:R-:W-:-:S04]  /*49d60*/  UIADD3 UR18, UPT, UPT, UR18, 0x1, URZ ;  /* 0x0000000112127890 */ /* 0x000fc8000fffe0ff */
[----:B------:R-:W-:-:S04]  /*49d70*/  UISETP.GT.AND UP1, UPT, UR18, 0x1, UPT ;  /* 0x000000011200788c */ /* 0x000fc8000bf24270 */
[----:B0-----:R-:W-:Y:S02]  /*49d80*/  USEL UR5, URZ, 0x1, !UP1 ;  /* 0x00000001ff057887 */ /* 0x001fe4000c800000 */
[----:B------:R-:W-:Y:S02]  /*49d90*/  USEL UR18, UR18, URZ, !UP1 ;  /* 0x000000ff12127287 */ /* 0x000fe4000c800000 */
[----:B------:R-:W-:Y:S01]  /*49da0*/  ULOP3.LUT UR5, UR4, UR5, URZ, 0x3c, !UPT ;  /* 0x0000000504057292 */ /* 0x000fe2000f8e3cff */
[----:B--2---:R-:W-:Y:S02]  /*49db0*/  ISETP.NE.U32.AND P1, PT, R7, R8, PT ;  /* 0x000000080700720c */ /* 0x004fe40003f25070 */
[----:B------:R-:W2:Y:S01]  /*49dc0*/  LDL.LU R7, [R1+0x12d8] ;  /* 0x0012d80001077983 */ /* 0x000ea20000300800 */
[----:B------:R-:W-:-:S03]  /*49dd0*/  IMAD.U32 R8, RZ, RZ, UR4 ;  /* 0x00000004ff087e24 */ /* 0x000fc6000f8e00ff */
[----:B--2---:R0:W-:Y:S07]  /*49de0*/  STL [R1+0x12d4], R7 ;  /* 0x0012d40701007387 */ /* 0x0041ee0000100800 */
[----:B------:R-:W-:Y:S05]  /*49df0*/  @P1 BRA `(.L_x_10) ;  /* 0xfffffe1800f01947 */ /* 0x000fea000383ffff */
.L_x_7:
[----:B------:R-:W2:Y:S01]  /*49e00*/  LDL R12, [R1+0x700] ;  /* 0x00070000010c7983 */ /* 0x000ea20000100800 */
[----:B------:R-:W1:Y:S01]  /*49e10*/  LDC R11, c[0x0][0x3a0] ;  /* 0x0000e800ff0b7b82 */ /* 0x000e620000000800 */
[----:B------:R-:W3:Y:S02]  /*49e20*/  LDCU UR26, c[0x0][0x3b8] ;  /* 0x00007700ff1a77ac */ /* 0x000ee40008000800 */
[----:B------:R-:W4:Y:S01]  /*49e30*/  LDL.LU R10, [R1+0x12e0] ;  /* 0x0012e000010a7983 */ /* 0x000f220000300800 */
[----:B------:R-:W0:Y:S03]  /*49e40*/  LDCU UR5, c[0x0][0x39c] ;  /* 0x00007380ff0577ac */ /* 0x000e260008000800 */
[----:B------:R-:W4:Y:S01]  /*49e50*/  LDL.LU R9, [R1+0x12e4] ;  /* 0x0012e40001097983 */ /* 0x000f220000300800 */
[----:B-----5:R-:W2:Y:S01]  /*49e60*/  LDC R3, c[0x0][0x3b4] ;  /* 0x0000ed00ff037b82 */ /* 0x020ea20000000800 */
[----:B------:R-:W4:Y:S02]  /*49e70*/  LDCU.64 UR28, c[0x0][0x398] ;  /* 0x00007300ff1c77ac */ /* 0x000f240008000a00 */
[----:B0-----:R-:W4:Y:S01]  /*49e80*/  LDL.LU R7, [R1+0x1334] ;  /* 0x0013340001077983 */ /* 0x001f220000300800 */
[----:B------:R-:W0:Y:S01]  /*49e90*/  LDCU.64 UR18, c[0x0][0x398] ;  /* 0x00007300ff1277ac */ /* 0x000e220008000a00 */
[----:B------:R-:W0:Y:S01]  /*49ea0*/  LDCU.128 UR12, c[0x0][0x390] ;  /* 0x00007200ff0c77ac */ /* 0x000e220008000c00 */
[----:B---3--:R-:W-:Y:S01]  /*49eb0*/  IMAD R84, R64, UR26, RZ ;  /* 0x0000001a40547c24 */ /* 0x008fe2000f8e02ff */
[----:B------:R-:W3:Y:S03]  /*49ec0*/  LDCU UR16, c[0x0][0x39c] ;  /* 0x00007380ff1077ac */ /* 0x000ee60008000800 */
[----:B------:R-:W-:Y:S01]  /*49ed0*/  VIADD R80, R84, UR26 ;  /* 0x0000001a54507c36 */ /* 0x000fe20008000000 */
[----:B------:R-:W-:Y:S01]  /*49ee0*/  SHF.R.S32.HI R6, RZ, 0x1f, R84 ;  /* 0x0000001fff067819 */ /* 0x000fe20000011454 */
[----:B-1----:R-:W-:Y:S01]  /*49ef0*/  VIADD R11, R11, 0x7f ;  /* 0x0000007f0b0b7836 */ /* 0x002fe20000000000 */
[----:B------:R-:W1:Y:S04]  /*49f00*/  LDCU UR17, c[0x0][0x39c] ;  /* 0x00007380ff1177ac */ /* 0x000e680008000800 */
[----:B------:R-:W-:Y:S01]  /*49f10*/  ISETP.GE.AND P5, PT, R11, 0x80, PT ;  /* 0x000000800b00780c */ /* 0x000fe20003fa6270 */
[----:B------:R-:W0:Y:S01]  /*49f20*/  LDCU UR22, c[0x0][0x39c] ;  /* 0x00007380ff1677ac */ /* 0x000e220008000800 */
[----:B------:R-:W0:Y:S01]  /*49f30*/  LDCU.64 UR30, c[0x0][0x398] ;  /* 0x00007300ff1e77ac */ /* 0x000e220008000a00 */
[----:B--2---:R-:W-:-:S04]  /*49f40*/  IMAD R0, R12, R3, RZ ;  /* 0x000000030c007224 */ /* 0x004fc800078e02ff */
[----:B------:R-:W-:Y:S01]  /*49f50*/  IMAD R3, R3, 0x80, R0 ;  /* 0x0000008003037824 */ /* 0x000fe200078e0200 */
[----:B----4-:R-:W-:Y:S02]  /*49f60*/  ISETP.GE.AND P1, PT, R10, UR29, PT ;  /* 0x0000001d0a007c0c */ /* 0x010fe4000bf26270 */
[----:B0-----:R-:W-:Y:S02]  /*49f70*/  IADD3 R2, P0, PT, R0, UR12, RZ ;  /* 0x0000000c00027c10 */ /* 0x001fe4000ff1e0ff */
[----:B------:R-:W-:Y:S02]  /*49f80*/  ISETP.GE.AND P3, PT, R9, UR19, PT ;  /* 0x0000001309007c0c */ /* 0x000fe4000bf66270 */
[----:B------:R-:W-:Y:S02]  /*49f90*/  IADD3 R68, P6, PT, R3, UR12, RZ ;  /* 0x0000000c03447c10 */ /* 0x000fe4000ffde0ff */
[----:B------:R-:W-:Y:S01]  /*49fa0*/  ISETP.GE.AND P2, PT, R7, UR5, PT ;  /* 0x0000000507007c0c */ /* 0x000fe2000bf46270 */
[----:B-1-3--:R-:W-:-:S12]  /*49fb0*/  @!P5 BRA `(.L_x_11) ;  /* 0x000000000010d947 */ /* 0x00afd80003800000 */
[----:B------:R-:W-:-:S06]  /*49fc0*/  USHF.L.U32 UR4, UR4, 0x1f, URZ ;  /* 0x0000001f04047899 */ /* 0x000fcc00080006ff */
[----:B------:R-:W-:-:S04]  /*49fd0*/  IMAD.U32 R4, RZ, RZ, UR4 ;  /* 0x00000004ff047e24 */ /* 0x000fc8000f8e00ff */
[----:B------:R-:W0:Y:S02]  /*49fe0*/  SYNCS.PHASECHK.TRANS64.TRYWAIT P5, [UR11], R4 ;  /* 0x00000004ff0075a7 */ /* 0x000e2400080a110b */
[----:B0-----:R-:W-:Y:S05]  /*49ff0*/  @!P5 BRA `(.L_x_12) ;  /* 0x00000170000cd947 */ /* 0x001fea0003800000 */
.L_x_11:
[----:B------:R-:W2:Y:S01]  /*4a000*/  LDL R13, [R1+0x700] ;  /* 0x00070000010d7983 */ /* 0x000ea20000100800 */
[----:B------:R-:W-:Y:S01]  /*4a010*/  VIADD R76, R80, UR26 ;  /* 0x0000001a504c7c36 */ /* 0x000fe20008000000 */
[----:B------:R-:W-:Y:S01]  /*4a020*/  LEA.HI.X.SX32 R0, R0, UR13, 0x1, P0 ;  /* 0x0000000d00007c11 */ /* 0x000fe200080f0eff */
[----:B------:R-:W0:Y:S01]  /*4a030*/  LDCU.64 UR6, c[0x0][0x398] ;  /* 0x00007300ff0677ac */ /* 0x000e220008000a00 */
[----:B------:R-:W-:Y:S01]  /*4a040*/  BAR.SYNC.DEFER_BLOCKING 0x0 ;  /* 0x0000000000007b1d */ /* 0x000fe20000010000 */
[----:B------:R-:W-:Y:S01]  /*4a050*/  VIADD R72, R76, UR26 ;  /* 0x0000001a4c487c36 */ /* 0x000fe20008000000 */
[----:B------:R-:W-:Y:S02]  /*4a060*/  SHF.R.S32.HI R4, RZ, 0x1f, R80 ;  /* 0x0000001fff047819 */ /* 0x000fe40000011450 */
[-C--:B------:R-:W-:Y:S02]  /*4a070*/  IADD3 R86, P0, PT, R84, R2.reuse, RZ ;  /* 0x0000000254567210 */ /* 0x080fe40007f1e0ff */
[----:B------:R-:W-:Y:S01]  /*4a080*/  IADD3 R82, P5, PT, R80, R2, RZ ;  /* 0x0000000250527210 */ /* 0x000fe20007fbe0ff */
[----:B------:R-:W1:Y:S01]  /*4a090*/  LDCU.64 UR4, c[0x0][0x398] ;  /* 0x00007300ff0477ac */ /* 0x000e620008000a00 */
[----:B------:R-:W-:Y:S01]  /*4a0a0*/  LEA.HI.X.SX32 R3, R3, UR13, 0x1, P6 ;  /* 0x0000000d03037c11 */ /* 0x000fe2000b0f0eff */
[----:B------:R-:W-:Y:S01]  /*4a0b0*/  STL [R1+0x183c], R72 ;  /* 0x00183c4801007387 */ /* 0x000fe20000100800 */
[----:B------:R-:W-:Y:S01]  /*4a0c0*/  IADD3 R84, P6, PT, R84, R68, RZ ;  /* 0x0000004454547210 */ /* 0x000fe20007fde0ff */
[----:B------:R-:W-:Y:S01]  /*4a0d0*/  IMAD.X R83, R4, 0x1, R0, P5 ;  /* 0x0000000104537824 */ /* 0x000fe200028e0600 */
[----:B------:R-:W-:Y:S01]  /*4a0e0*/  SHF.R.S32.HI R5, RZ, 0x1f, R76 ;  /* 0x0000001fff057819 */ /* 0x000fe2000001144c */
[----:B------:R-:W-:Y:S01]  /*4a0f0*/  STL [R1+0x1838], R68 ;  /* 0x0018384401007387 */ /* 0x000fe20000100800 */
[--C-:B------:R-:W-:Y:S01]  /*4a100*/  IMAD.X R87, R6, 0x1, R0.reuse, P0 ;  /* 0x0000000106577824 */ /* 0x100fe200000e0600 */
[----:B------:R-:W-:Y:S01]  /*4a110*/  IADD3 R78, P5, PT, R76, R2, RZ ;  /* 0x000000024c4e7210 */ /* 0x000fe20007fbe0ff */
[--C-:B------:R-:W-:Y:S01]  /*4a120*/  IMAD.X R85, R6, 0x1, R3.reuse, P6 ;  /* 0x0000000106557824 */ /* 0x100fe200030e0603 */
[----:B------:R-:W-:Y:S01]  /*4a130*/  STL [R1+0x1834], R64 ;  /* 0x0018344001007387 */ /* 0x000fe20000100800 */
[-C--:B------:R-:W-:Y:S01]  /*4a140*/  IADD3 R80, P0, PT, R80, R68.reuse, RZ ;  /* 0x0000004450507210 */ /* 0x080fe20007f1e0ff */
[----:B------:R-:W3:Y:S01]  /*4a150*/  LDCU.64 UR12, c[0x0][0x398] ;  /* 0x00007300ff0c77ac */ /* 0x000ee20008000a00 */
[----:B------:R-:W-:Y:S01]  /*4a160*/  IADD3 R76, P6, PT, R76, R68, RZ ;  /* 0x000000444c4c7210 */ /* 0x000fe20007fde0ff */
[----:B------:R-:W4:Y:S01]  /*4a170*/  LDCU.64 UR24, c[0x0][0x398] ;  /* 0x00007300ff1877ac */ /* 0x000f220008000a00 */
[----:B------:R-:W5:Y:S02]  /*4a180*/  @!P4 SYNCS.CCTL.IV [UR9+0x20000] ;  /* 0x02000000ff00c9b1 */ /* 0x000f640008000009 */
[----:B-----5:R-:W-:Y:S06]  /*4a190*/  BAR.SYNC.DEFER_BLOCKING 0x0 ;  /* 0x0000000000007b1d */ /* 0x020fec0000010000 */
[----:B--2---:R2:W-:Y:S01]  /*4a1a0*/  STL [R1+0x1830], R13 ;  /* 0x0018300d01007387 */ /* 0x0045e20000100800 */
[----:B------:R-:W-:Y:S01]  /*4a1b0*/  IMAD.X R81, R4, 0x1, R3, P0 ;  /* 0x0000000104517824 */ /* 0x000fe200000e0603 */
[----:B------:R-:W5:Y:S01]  /*4a1c0*/  @!P4 SYNCS.CCTL.IV [UR9+0x20008] ;  /* 0x02000800ff00c9b1 */ /* 0x000f620008000009 */
[----:B------:R-:W-:Y:S01]  /*4a1d0*/  IMAD.X R79, R5, 0x1, R0, P5 ;  /* 0x00000001054f7824 */ /* 0x000fe200028e0600 */
[----:B------:R-:W0:Y:S01]  /*4a1e0*/  LDCU UR9, c[0x0][0x39c] ;  /* 0x00007380ff0977ac */ /* 0x000e220008000800 */
[----:B--2---:R-:W2:Y:S02]  /*4a1f0*/  LDTM.x64 R12, tmem[UR10] ;  /* 0x0000000a000c79ee */ /* 0x004ea40008340000 */
[----:B--2---:R-:W-:Y:S01]  /*4a200*/  STL.64 [R1+0x608], R14 ;  /* 0x0006080e01007387 */ /* 0x004fe20000100a00 */
[----:B------:R-:W-:-:S02]  /*4a210*/  IMAD.MOV.U32 R9, RZ, RZ, R12 ;  /* 0x000000ffff097224 */ /* 0x000fc400078e000c */
[----:B------:R-:W-:Y:S01]  /*4a220*/  IMAD.MOV.U32 R8, RZ, RZ, R13 ;  /* 0x000000ffff087224 */ /* 0x000fe200078e000d */
[----:B------:R-:W-:Y:S01]  /*4a230*/  STL.64 [R1+0x618], R18 ;  /* 0x0006181201007387 */ /* 0x000fe20000100a00 */
[----:B------:R-:W-:Y:S02]  /*4a240*/  IMAD.MOV.U32 R92, RZ, RZ, R16 ;  /* 0x000000ffff5c7224 */ /* 0x000fe400078e0010 */
[----:B------:R-:W-:Y:S01]  /*4a250*/  IMAD.MOV.U32 R91, RZ, RZ, R17 ;  /* 0x000000ffff5b7224 */ /* 0x000fe200078e0011 */
        /* <DEDUP_REMOVED lines=27> */
[----:B------:R2:W-:Y:S04]  /*4a410*/  STL.64 [R1+0x6f8], R74 ;  /* 0x0006f84a01007387 */ /* 0x0005e80000100a00 */
[----:B------:R-:W-:Y:S01]  /*4a420*/  STL [R1+0x182c], R92 ;  /* 0x00182c5c01007387 */ /* 0x000fe20000100800 */
[----:B--2---:R-:W2:Y:S03]  /*4a430*/  LDTM.x64 R12, tmem[UR10+0x40] ;  /* 0x0000400a000c79ee */ /* 0x004ea60008340000 */
[----:B--2---:R-:W-:Y:S04]  /*4a440*/  STL.64 [R1+0x500], R12 ;  /* 0x0005000c01007387 */ /* 0x004fe80000100a00 */
        /* <DEDUP_REMOVED lines=30> */
[----:B------:R2:W-:Y:S02]  /*4a630*/  STL.64 [R1+0x5f8], R74 ;  /* 0x0005f84a01007387 */ /* 0x0005e40000100a00 */
[----:B--2---:R-:W2:Y:S02]  /*4a640*/  LDTM.x64 R12, tmem[UR10+0x80] ;  /* 0x0000800a000c79ee */ /* 0x004ea40008340000 */
        /* <DEDUP_REMOVED lines=66> */
[----:B--2---:R-:W-:Y:S01]  /*4aa70*/  STL.64 [R1+0x210], R16 ;  /* 0x0002101001007387 */ /* 0x004fe20000100a00 */
[----:B------:R-:W-:-:S02]  /*4aa80*/  IMAD.MOV.U32 R6, RZ, RZ, R13 ;  /* 0x000000ffff067224 */ /* 0x000fc400078e000d */
[----:B------:R-:W-:Y:S01]  /*4aa90*/  IMAD.MOV.U32 R7, RZ, RZ, R12 ;  /* 0x000000ffff077224 */ /* 0x000fe200078e000c */
[----:B------:R-:W-:Y:S01]  /*4aaa0*/  STL.64 [R1+0x218], R18 ;  /* 0x0002181201007387 */ /* 0x000fe20000100a00 */
[----:B------:R-:W-:Y:S01]  /*4aab0*/  IMAD.X R77, R5, 0x1, R3, P6 ;  /* 0x00000001054d7824 */ /* 0x000fe200030e0603 */
[----:B------:R-:W-:Y:S01]  /*4aac0*/  F2FP.SATFINITE.E5M2.F32.PACK_AB_MERGE_C R90, R8, R9, RZ ;  /* 0x00000009085a723e */ /* 0x000fe200048060ff */
[----:B------:R-:W-:Y:S01]  /*4aad0*/  IMAD.MOV.U32 R92, RZ, RZ, R14 ;  /* 0x000000ffff5c7224 */ /* 0x000fe200078e000e */
[----:B------:R-:W-:Y:S01]  /*4aae0*/  STL.64 [R1+0x220], R20 ;  /* 0x0002201401007387 */ /* 0x000fe20000100a00 */
[----:B------:R-:W-:-:S03]  /*4aaf0*/  IMAD.MOV.U32 R93, RZ, RZ, R15 ;  /* 0x000000ffff5d7224 */ /* 0x000fc600078e000f */
        /* <DEDUP_REMOVED lines=26> */
[----:B------:R0:W-:Y:S04]  /*4aca0*/  STL.64 [R1+0x2f8], R74 ;  /* 0x0002f84a01007387 */ /* 0x0001e80000100a00 */
[----:B--2---:R-:W2:Y:S04]  /*4acb0*/  LDL.LU R72, [R1+0x183c] ;  /* 0x00183c0001487983 */ /* 0x004ea80000300800 */
[----:B------:R-:W3:Y:S04]  /*4acc0*/  LDL.LU R68, [R1+0x1838] ;  /* 0x0018380001447983 */ /* 0x000ee80000300800 */
[----:B------:R-:W3:Y:S04]  /*4acd0*/  LDL.LU R64, [R1+0x1834] ;  /* 0x0018340001407983 */ /* 0x000ee80000300800 */
[----:B------:R-:W4:Y:S04]  /*4ace0*/  LDL.LU R13, [R1+0x1830] ;  /* 0x00183000010d7983 */ /* 0x000f280000300800 */
[----:B------:R-:W5:Y:S04]  /*4acf0*/  LDL.LU R12, [R1+0x133c] ;  /* 0x00133c00010c7983 */ /* 0x000f680000300800 */
[----:B------:R-:W5:Y:S04]  /*4ad00*/  LDL R11, [R1+0x704] ;  /* 0x00070400010b7983 */ /* 0x000f680000100800 */
[----:B------:R-:W5:Y:S01]  /*4ad10*/  LDL.LU R10, [R1+0x1338] ;  /* 0x00133800010a7983 */ /* 0x000f620000300800 */
[----:B------:R-:W-:-:S02]  /*4ad20*/  F2FP.SATFINITE.E5M2.F32.PACK_AB_MERGE_C R89, R6, R7, RZ ;  /* 0x000000070659723e */ /* 0x000fc400048060ff */
[----:B--2---:R-:W-:Y:S01]  /*4ad30*/  SHF.R.S32.HI R4, RZ, 0x1f, R72 ;  /* 0x0000001fff047819 */ /* 0x004fe20000011448 */
[C---:B------:R-:W-:Y:S01]  /*4ad40*/  VIADD R69, R72.reuse, UR26 ;  /* 0x0000001a48457c36 */ /* 0x040fe20008000000 */
[----:B0-----:R-:W-:-:S04]  /*4ad50*/  IADD3 R74, P5, PT, R72, R2, RZ ;  /* 0x00000002484a7210 */ /* 0x001fc80007fbe0ff */
[----:B------:R-:W-:Y:S01]  /*4ad60*/  SHF.R.S32.HI R88, RZ, 0x1f, R69 ;  /* 0x0000001fff587819 */ /* 0x000fe20000011445 */
[--C-:B------:R-:W-:Y:S01]  /*4ad70*/  IMAD.X R75, R4, 0x1, R0.reuse, P5 ;  /* 0x00000001044b7824 */ /* 0x100fe200028e0600 */
[----:B---3--:R-:W-:Y:S02]  /*4ad80*/  IADD3 R72, P5, PT, R72, R68, RZ ;  /* 0x0000004448487210 */ /* 0x008fe40007fbe0ff */
[----:B------:R-:W-:Y:S02]  /*4ad90*/  IADD3 R70, P4, PT, R69, R2, RZ ;  /* 0x0000000245467210 */ /* 0x000fe40007f9e0ff */
[----:B----4-:R-:W-:Y:S01]  /*4ada0*/  ISETP.GE.AND P0, PT, R13, UR14, PT ;  /* 0x0000000e0d007c0c */ /* 0x010fe2000bf06270 */
[----:B------:R-:W-:Y:S01]  /*4adb0*/  IMAD.X R73, R4, 0x1, R3, P5 ;  /* 0x0000000104497824 */ /* 0x000fe200028e0603 */
[----:B------:R-:W-:Y:S01]  /*4adc0*/  ISETP.GE.AND P6, PT, R64, UR15, PT ;  /* 0x0000000f40007c0c */ /* 0x000fe2000bfc6270 */
[----:B------:R-:W-:Y:S01]  /*4add0*/  IMAD.X R71, R88, 0x1, R0, P4 ;  /* 0x0000000158477824 */ /* 0x000fe200020e0600 */
[----:B------:R-:W-:Y:S01]  /*4ade0*/  ISETP.LT.AND P0, PT, R64, UR31, !P0 ;  /* 0x0000001f40007c0c */ /* 0x000fe2000c701270 */
[----:B------:R-:W0:Y:S01]  /*4adf0*/  LDCU.64 UR14, c[0x0][0x398] ;  /* 0x00007300ff0e77ac */ /* 0x000e220008000a00 */
[----:B-----5:R-:W-:-:S02]  /*4ae00*/  ISETP.GE.AND P5, PT, R12, UR16, PT ;  /* 0x000000100c007c0c */ /* 0x020fc4000bfa6270 */
[----:B------:R-:W-:Y:S01]  /*4ae10*/  ISETP.LT.AND P6, PT, R11, UR18, !P6 ;  /* 0x000000120b007c0c */ /* 0x000fe2000f7c1270 */
[----:B------:R-:W2:Y:S01]  /*4ae20*/  LDCU.64 UR18, c[0x0][0x398] ;  /* 0x00007300ff1277ac */ /* 0x000ea20008000a00 */
[----:B------:R-:W-:Y:S01]  /*4ae30*/  ISETP.GE.AND P4, PT, R10, UR17, PT ;  /* 0x000000110a007c0c */ /* 0x000fe2000bf86270 */
[----:B------:R-:W3:Y:S01]  /*4ae40*/  LDCU.64 UR16, c[0x0][0x398] ;  /* 0x00007300ff1077ac */ /* 0x000ee20008000a00 */
[----:B------:R-:W4:Y:S02]  /*4ae50*/  LDTM.x64 R4, tmem[UR10+0x140] ;  /* 0x0001400a000479ee */ /* 0x000f240008340000 */
[----:B----4-:R-:W-:Y:S04]  /*4ae60*/  STL.64 [R1+0x100], R4 ;  /* 0x0001000401007387 */ /* 0x010fe80000100a00 */
        /* <DEDUP_REMOVED lines=31> */
[----:B----4-:R-:W4:Y:S02]  /*4b060*/  LDTM.x64 R4, tmem[UR10+0x180] ;  /* 0x0001800a000479ee */ /* 0x010f240008340000 */
[----:B----4-:R-:W-:Y:S04]  /*4b070*/  STL.64 [R1], R4 ;  /* 0x0000000401007387 */ /* 0x010fe80000100a00 */
        /* <DEDUP_REMOVED lines=31> */
[----:B----4-:R-:W4:Y:S01]  /*4b270*/  LDTM.x64 R4, tmem[UR10+0x1c0] ;  /* 0x0001c00a000479ee */ /* 0x010f220008340000 */
[----:B------:R-:W-:Y:S01]  /*4b280*/  NOP ;  /* 0x0000000000007918 */ /* 0x000fe20000000000 */
[----:B------:R-:W5:Y:S01]  /*4b290*/  LDCU.64 UR10, c[0x0][0x398] ;  /* 0x00007300ff0a77ac */ /* 0x000f620008000a00 */
[----:B----4-:R4:W-:Y:S04]  /*4b2a0*/  STL.64 [R1+0x1808], R4 ;  /* 0x0018080401007387 */ /* 0x0109e80000100a00 */
[----:B----4-:R-:W4:Y:S04]  /*4b2b0*/  LDL.LU R4, [R1+0x1378] ;  /* 0x0013780001047983 */ /* 0x010f280000300800 */
[----:B------:R-:W1:Y:S04]  /*4b2c0*/  LDL R5, [R1+0x704] ;  /* 0x0007040001057983 */ /* 0x000e680000100800 */
[----:B------:R0:W-:Y:S04]  /*4b2d0*/  STL.64 [R1+0x17f8], R6 ;  /* 0x0017f80601007387 */ /* 0x0001e80000100a00 */
[----:B0-----:R-:W2:Y:S04]  /*4b2e0*/  LDL.LU R6, [R1+0x608] ;  /* 0x0006080001067983 */ /* 0x001ea80000300800 */
[----:B------:R-:W2:Y:S04]  /*4b2f0*/  LDL.LU R7, [R1+0x60c] ;  /* 0x00060c0001077983 */ /* 0x000ea80000300800 */
[----:B------:R0:W-:Y:S04]  /*4b300*/  STL.64 [R1+0x17f0], R8 ;  /* 0x0017f00801007387 */ /* 0x0001e80000100a00 */
[----:B0-----:R-:W2:Y:S04]  /*4b310*/  LDL.LU R8, [R1+0x1374] ;  /* 0x0013740001087983 */ /* 0x001ea80000300800 */
[----:B------:R-:W2:Y:S04]  /*4b320*/  LDL R9, [R1+0x700] ;  /* 0x0007000001097983 */ /* 0x000ea80000100800 */
[----:B------:R-:W-:Y:S04]  /*4b330*/  STL [R1+0x17e8], R12 ;  /* 0x0017e80c01007387 */ /* 0x000fe80000100800 */
[----:B------:R-:W-:Y:S04]  /*4b340*/  STL.64 [R1+0x17d8], R10 ;  /* 0x0017d80a01007387 */ /* 0x000fe80000100a00 */
        /* <DEDUP_REMOVED lines=10> */
[----:B------:R0:W-:Y:S04]  /*4b3f0*/  @P0 STG.E.U8 desc[UR20][R86.64], R90 ;  /* 0x0000005a56000986 */ /* 0x0001e8000c101114 */
[----:B------:R-:W-:Y:S04]  /*4b400*/  STL.64 [R1+0x1770], R32 ;  /* 0x0017702001007387 */ /* 0x000fe80000100a00 */
[----:B------:R-:W-:Y:S01]  /*4b410*/  STL.64 [R1+0x1768], R34 ;  /* 0x0017682201007387 */ /* 0x000fe20000100a00 */
[----:B0-----:R-:W-:-:S03]  /*4b420*/  PRMT R90, R90, 0x9910, RZ ;  /* 0x000099105a5a7816 */ /* 0x001fc600000000ff */
[----:B------:R-:W-:Y:S04]  /*4b430*/  STL.64 [R1+0x1760], R36 ;  /* 0x0017602401007387 */ /* 0x000fe80000100a00 */
[----:B------:R-:W-:Y:S04]  /*4b440*/  STL.64 [R1+0x1758], R38 ;  /* 0x0017582601007387 */ /* 0x000fe80000100a00 */
[----:B------:R-:W-:Y:S04]  /*4b450*/  STL.64 [R1+0x1750], R40 ;  /* 0x0017502801007387 */ /* 0x000fe80000100a00 */
[----:B------:R0:W-:Y:S04]  /*4b460*/  @P6 STG.E.U8 desc[UR20][R84.64], R89 ;  /* 0x0000005954006986 */ /* 0x0001e8000c101114 */
[----:B------:R-:W-:Y:S04]  /*4b470*/  STL.64 [R1+0x1748], R42 ;  /* 0x0017482a01007387 */ /* 0x000fe80000100a00 */
[----:B------:R-:W-:Y:S01]  /*4b480*/  STL.64 [R1+0x1740], R44 ;  /* 0x0017402c01007387 */ /* 0x000fe20000100a00 */
[----:B0-----:R-:W-:-:S03]  /*4b490*/  IMAD.MOV.U32 R84, RZ, RZ, R90 ;  /* 0x000000ffff547224 */ /* 0x001fc600078e005a */
[----:B------:R-:W-:Y:S01]  /*4b4a0*/  STL.64 [R1+0x1738], R46 ;  /* 0x0017382e01007387 */ /* 0x000fe20000100a00 */
[----:B------:R-:W-:-:S03]  /*4b4b0*/  PRMT R85, R89, 0x9910, RZ ;  /* 0x0000991059557816 */ /* 0x000fc600000000ff */
[----:B------:R-:W-:Y:S01]  /*4b4c0*/  STL.64 [R1+0x1730], R48 ;  /* 0x0017303001007387 */ /* 0x000fe20000100a00 */
[----:B------:R-:W-:Y:S02]  /*4b4d0*/  SHF.R.S32.HI R84, RZ, 0x8, R84 ;  /* 0x00000008ff547819 */ /* 0x000fe40000011454 */
[----:B------:R-:W-:Y:S01]  /*4b4e0*/  SHF.R.S32.HI R85, RZ, 0x8, R85 ;  /* 0x00000008ff557819 */ /* 0x000fe20000011455 */
        /* <DEDUP_REMOVED lines=8> */
[----:B------:R-:W-:Y:S01]  /*4b570*/  STL.64 [R1+0x16e8], R66 ;  /* 0x0016e84201007387 */ /* 0x000fe20000100a00 */
[----:B--2---:R-:W-:Y:S01]  /*4b580*/  ISETP.LT.AND P0, PT, R9, UR6, !P2 ;  /* 0x0000000609007c0c */ /* 0x004fe2000d701270 */
[----:B------:R-:W0:Y:S01]  /*4b590*/  LDCU UR6, c[0x0][0x39c] ;  /* 0x00007380ff0677ac */ /* 0x000e220008000800 */
[----:B-1----:R-:W-:-:S02]  /*4b5a0*/  ISETP.LT.AND P2, PT, R5, UR4, !P2 ;  /* 0x0000000405007c0c */ /* 0x002fc4000d741270 */
[----:B------:R-:W-:Y:S01]  /*4b5b0*/  ISETP.LT.AND P6, PT, R9, UR12, !P5 ;  /* 0x0000000c09007c0c */ /* 0x000fe2000efc1270 */
[----:B------:R-:W1:Y:S01]  /*4b5c0*/  LDCU UR4, c[0x0][0x39c] ;  /* 0x00007380ff0477ac */ /* 0x000e620008000800 */
[----:B------:R-:W-:Y:S01]  /*4b5d0*/  ISETP.LT.AND P5, PT, R5, UR14, !P5 ;  /* 0x0000000e05007c0c */ /* 0x000fe2000efa1270 */
[----:B------:R-:W2:Y:S06]  /*4b5e0*/  LDCU UR12, c[0x0][0x398] ;  /* 0x00007300ff0c77ac */ /* 0x000eac0008000800 */
[----:B------:R0:W-:Y:S01]  /*4b5f0*/  @P0 STG.E.U8 desc[UR20][R82.64], R84 ;  /* 0x0000005452000986 */ /* 0x0001e2000c101114 */
[----:B------:R-:W-:Y:S01]  /*4b600*/  ISETP.GE.AND P0, PT, R8, UR22, PT ;  /* 0x0000001608007c0c */ /* 0x000fe2000bf06270 */
[----:B------:R-:W1:Y:S02]  /*4b610*/  LDCU.64 UR22, c[0x0][0x398] ;  /* 0x00007300ff1677ac */ /* 0x000e640008000a00 */
[----:B------:R2:W-:Y:S01]  /*4b620*/  @P2 STG.E.U8 desc[UR20][R80.64], R85 ;  /* 0x0000005550002986 */ /* 0x0005e2000c101114 */
[----:B----4-:R-:W-:Y:S01]  /*4b630*/  ISETP.GE.AND P2, PT, R4, UR9, PT ;  /* 0x0000000904007c0c */ /* 0x010fe2000bf46270 */
[----:B------:R-:W4:Y:S01]  /*4b640*/  LDCU UR9, c[0x0][0x398] ;  /* 0x00007300ff0977ac */ /* 0x000f220008000800 */
[----:B------:R-:W1:Y:S01]  /*4b650*/  LDCU UR14, c[0x0][0x398] ;  /* 0x00007300ff0e77ac */ /* 0x000e620008000800 */
[----:B0-----:R-:W-:-:S02]  /*4b660*/  F2FP.SATFINITE.E5M2.F32.PACK_AB_MERGE_C R82, R7, R6, RZ ;  /* 0x000000060752723e */ /* 0x001fc400048060ff */
[----:B--2---:R-:W-:Y:S02]  /*4b670*/  F2FP.SATFINITE.E5M2.F32.PACK_AB_MERGE_C R80, R93, R92, RZ ;  /* 0x0000005c5d50723e */ /* 0x004fe400048060ff */
[----:B------:R-:W2:Y:S04]  /*4b680*/  LDL.LU R92, [R1+0x182c] ;  /* 0x00182c00015c7983 */ /* 0x000ea80000300800 */
[----:B------:R0:W-:Y:S01]  /*4b690*/  @P6 STG.E.U8 desc[UR20][R78.64], R82 ;  /* 0x000000524e006986 */ /* 0x0001e2000c101114 */
[----:B------:R-:W-:Y:S01]  /*4b6a0*/  ISETP.LT.AND P6, PT, R9, UR18, !P4 ;  /* 0x0000001209007c0c */ /* 0x000fe2000e7c1270 */
[----:B------:R-:W1:Y:S01]  /*4b6b0*/  LDCU UR18, c[0x0][0x398] ;  /* 0x00007300ff1277ac */ /* 0x000e620008000800 */
[----:B-----5:R-:W-:Y:S01]  /*4b6c0*/  ISETP.LT.AND P4, PT, R5, UR10, !P4 ;  /* 0x0000000a05007c0c */ /* 0x020fe2000e781270 */
[----:B------:R5:W-:Y:S01]  /*4b6d0*/  @P5 STG.E.U8 desc[UR20][R76.64], R80 ;  /* 0x000000504c005986 */ /* 0x000be2000c101114 */
[----:B---3--:R-:W-:Y:S01]  /*4b6e0*/  ISETP.LT.AND P5, PT, R9, UR16, !P0 ;  /* 0x0000001009007c0c */ /* 0x008fe2000c7a1270 */
[----:B------:R-:W3:Y:S01]  /*4b6f0*/  LDCU UR10, c[0x0][0x398] ;  /* 0x00007300ff0a77ac */ /* 0x000ee20008000800 */
[----:B------:R-:W1:Y:S01]  /*4b700*/  LDCU UR16, c[0x0][0x398] ;  /* 0x00007300ff1077ac */ /* 0x000e620008000800 */
[----:B0-----:R-:W-:-:S02]  /*4b710*/  PRMT R82, R82, 0x9910, RZ ;  /* 0x0000991052527816 */ /* 0x001fc400000000ff */
[----:B------:R-:W-:-:S03]  /*4b720*/  PRMT R78, R80, 0x9910, RZ ;  /* 0x00009910504e7816 */ /* 0x000fc600000000ff */
[----:B-----5:R-:W-:Y:S02]  /*4b730*/  IMAD.MOV.U32 R77, RZ, RZ, R82 ;  /* 0x000000ffff4d7224 */ /* 0x020fe400078e0052 */
[----:B------:R-:W-:Y:S02]  /*4b740*/  IMAD.MOV.U32 R76, RZ, RZ, R78 ;  /* 0x000000ffff4c7224 */ /* 0x000fe400078e004e */
[C---:B------:R-:W-:Y:S01]  /*4b750*/  VIADD R82, R69.reuse, UR26 ;  /* 0x0000001a45527c36 */ /* 0x040fe20008000000 */
[----:B------:R-:W-:Y:S02]  /*4b760*/  SHF.R.S32.HI R77, RZ, 0x8, R77 ;  /* 0x00000008ff4d7819 */ /* 0x000fe4000001144d */
[----:B------:R-:W-:Y:S01]  /*4b770*/  SHF.R.S32.HI R76, RZ, 0x8, R76 ;  /* 0x00000008ff4c7819 */ /* 0x000fe2000001144c */
[----:B------:R-:W-:Y:S02]  /*4b780*/  VIADD R78, R82, UR26 ;  /* 0x0000001a524e7c36 */ /* 0x000fe40008000000 */
[----:B------:R0:W-:Y:S04]  /*4b790*/  @P6 STG.E.U8 desc[UR20][R74.64], R77 ;  /* 0x0000004d4a006986 */ /* 0x0001e8000c101114 */
[----:B------:R-:W-:Y:S01]  /*4b7a0*/  @P4 STG.E.U8 desc[UR20][R72.64], R76 ;  /* 0x0000004c48004986 */ /* 0x000fe2000c101114 */
[----:B------:R-:W-:-:S02]  /*4b7b0*/  IADD3 R86, P4, PT, R69, R68, RZ ;  /* 0x0000004445567210 */ /* 0x000fc40007f9e0ff */
[----:B------:R-:W-:-:S03]  /*4b7c0*/  SHF.R.S32.HI R69, RZ, 0x1f, R78 ;  /* 0x0000001fff457819 */ /* 0x000fc6000001144e */
[----:B------:R-:W-:Y:S01]  /*4b7d0*/  IMAD.X R87, R88, 0x1, R3, P4 ;  /* 0x0000000158577824 */ /* 0x000fe200020e0603 */
[----:B------:R-:W-:Y:S01]  /*4b7e0*/  IADD3 R84, P4, PT, R82, R2, RZ ;  /* 0x0000000252547210 */ /* 0x000fe20007f9e0ff */
[----:B0-----:R-:W-:-:S03]  /*4b7f0*/  VIADD R74, R78, UR26 ;  /* 0x0000001a4e4a7c36 */ /* 0x001fc60008000000 */
[----:B------:R-:W-:Y:S01]  /*4b800*/  STL [R1+0x1828], R87 ;  /* 0x0018285701007387 */ /* 0x000fe20000100800 */
[----:B--2---:R-:W-:-:S05]  /*4b810*/  F2FP.SATFINITE.E5M2.F32.PACK_AB_MERGE_C R24, R91, R92, RZ ;  /* 0x0000005c5b18723e */ /* 0x004fca00048060ff */
[----:B------:R0:W-:Y:S02]  /*4b820*/  @P5 STG.E.U8 desc[UR20][R70.64], R24 ;  /* 0x0000001846005986 */ /* 0x0001e4000c101114 */
[----:B0-----:R-:W-:Y:S02]  /*4b830*/  SHF.R.S32.HI R70, RZ, 0x1f, R82 ;  /* 0x0000001fff467819 */ /* 0x001fe40000011452 */
[----:B------:R-:W-:Y:S02]  /*4b840*/  IADD3 R82, P5, PT, R82, R68, RZ ;  /* 0x0000004452527210 */ /* 0x000fe40007fbe0ff */
[----:B------:R-:W-:Y:S01]  /*4b850*/  SHF.R.S32.HI R71, RZ, 0x1f, R74 ;  /* 0x0000001fff477819 */ /* 0x000fe2000001144a */
[----:B------:R-:W-:Y:S01]  /*4b860*/  IMAD.X R85, R70, 0x1, R0, P4 ;  /* 0x0000000146557824 */ /* 0x000fe200020e0600 */
[----:B------:R-:W-:Y:S01]  /*4b870*/  IADD3 R80, P4, PT, R78, R2, RZ ;  /* 0x000000024e507210 */ /* 0x000fe20007f9e0ff */
[----:B------:R-:W-:Y:S01]  /*4b880*/  IMAD.X R83, R70, 0x1, R3, P5 ;  /* 0x0000000146537824 */ /* 0x000fe200028e0603 */
[----:B------:R-:W-:Y:S01]  /*4b890*/  IADD3 R78, P5, PT, R78, R68, RZ ;  /* 0x000000444e4e7210 */ /* 0x000fe20007fbe0ff */
[----:B------:R-:W-:-:S02]  /*4b8a0*/  VIADD R70, R74, UR26 ;  /* 0x0000001a4a467c36 */ /* 0x000fc40008000000 */
[C---:B------:R-:W-:Y:S01]  /*4b8b0*/  IMAD.X R81, R69.reuse, 0x1, R0, P4 ;  /* 0x0000000145517824 */ /* 0x040fe200020e0600 */
[C---:B------:R-:W-:Y:S01]  /*4b8c0*/  IADD3 R76, P4, PT, R74.reuse, R2, RZ ;  /* 0x000000024a4c7210 */ /* 0x040fe20007f9e0ff */
[--C-:B------:R-:W-:Y:S01]  /*4b8d0*/  IMAD.X R79, R69, 0x1, R3.reuse, P5 ;  /* 0x00000001454f7824 */ /* 0x100fe200028e0603 */
[----:B------:R-:W-:Y:S01]  /*4b8e0*/  IADD3 R74, P5, PT, R74, R68, RZ ;  /* 0x000000444a4a7210 */ /* 0x000fe20007fbe0ff */
[C---:B------:R-:W-:Y:S01]  /*4b8f0*/  VIADD R69, R70.reuse, UR26 ;  /* 0x0000001a46457c36 */ /* 0x040fe20008000000 */
[----:B------:R-:W-:Y:S01]  /*4b900*/  SHF.R.S32.HI R88, RZ, 0x1f, R70 ;  /* 0x0000001fff587819 */ /* 0x000fe20000011446 */
[C-C-:B------:R-:W-:Y:S01]  /*4b910*/  IMAD.X R77, R71.reuse, 0x1, R0.reuse, P4 ;  /* 0x00000001474d7824 */ /* 0x140fe200020e0600 */
[C---:B------:R-:W-:Y:S01]  /*4b920*/  IADD3 R72, P4, PT, R70.reuse, R2, RZ ;  /* 0x0000000246487210 */ /* 0x040fe20007f9e0ff */
[----:B------:R-:W-:Y:S01]  /*4b930*/  IMAD.X R75, R71, 0x1, R3, P5 ;  /* 0x00000001474b7824 */ /* 0x000fe200028e0603 */
[----:B------:R-:W-:Y:S01]  /*4b940*/  IADD3 R70, P5, PT, R70, R68, RZ ;  /* 0x0000004446467210 */ /* 0x000fe20007fbe0ff */
[----:B------:R-:W-:Y:S01]  /*4b950*/  VIADD R90, R69, UR26 ;  /* 0x0000001a455a7c36 */ /* 0x000fe20008000000 */
[----:B------:R-:W-:Y:S01]  /*4b960*/  SHF.R.S32.HI R91, RZ, 0x1f, R69 ;  /* 0x0000001fff5b7819 */ /* 0x000fe20000011445 */
[----:B------:R-:W-:-:S02]  /*4b970*/  IMAD.X R73, R88, 0x1, R0, P4 ;  /* 0x0000000158497824 */ /* 0x000fc400020e0600 */
[--C-:B------:R-:W-:Y:S01]  /*4b980*/  IMAD.X R71, R88, 0x1, R3.reuse, P5 ;  /* 0x0000000158477824 */ /* 0x100fe200028e0603 */
[C---:B------:R-:W-:Y:S02]  /*4b990*/  IADD3 R88, P4, PT, R69.reuse, R2, RZ ;  /* 0x0000000245587210 */ /* 0x040fe40007f9e0ff */
[----:B------:R-:W-:Y:S01]  /*4b9a0*/  IADD3 R14, P5, PT, R69, R68, RZ ;  /* 0x00000044450e7210 */ /* 0x000fe20007fbe0ff */
[C---:B------:R-:W-:Y:S01]  /*4b9b0*/  VIADD R69, R90.reuse, UR26 ;  /* 0x0000001a5a457c36 */ /* 0x040fe20008000000 */
[----:B------:R-:W-:Y:S01]  /*4b9c0*/  SHF.R.S32.HI R4, RZ, 0x1f, R90 ;  /* 0x0000001fff047819 */ /* 0x000fe2000001145a */
[C-C-:B------:R-:W-:Y:S01]  /*4b9d0*/  IMAD.X R89, R91.reuse, 0x1, R0.reuse, P4 ;  /* 0x000000015b597824 */ /* 0x140fe200020e0600 */
[C---:B------:R-:W-:Y:S01]  /*4b9e0*/  IADD3 R92, P4, PT, R90.reuse, R2, RZ ;  /* 0x000000025a5c7210 */ /* 0x040fe20007f9e0ff */
[----:B------:R-:W-:Y:S01]  /*4b9f0*/  IMAD.X R15, R91, 0x1, R3, P5 ;  /* 0x000000015b0f7824 */ /* 0x000fe200028e0603 */
[----:B------:R-:W-:Y:S01]  /*4ba00*/  IADD3 R90, P5, PT, R90, R68, RZ ;  /* 0x000000445a5a7210 */ /* 0x000fe20007fbe0ff */
[C---:B------:R-:W-:Y:S01]  /*4ba10*/  VIADD R6, R69.reuse, UR26 ;  /* 0x0000001a45067c36 */ /* 0x040fe20008000000 */
[----:B------:R-:W-:Y:S01]  /*4ba20*/  SHF.R.S32.HI R7, RZ, 0x1f, R69 ;  /* 0x0000001fff077819 */ /* 0x000fe20000011445 */
[C---:B------:R-:W-:Y:S01]  /*4ba30*/  IMAD.X R93, R4.reuse, 0x1, R0, P4 ;  /* 0x00000001045d7824 */ /* 0x040fe200020e0600 */
[C---:B------:R-:W-:Y:S01]  /*4ba40*/  IADD3 R10, P4, PT, R69.reuse, R2, RZ ;  /* 0x00000002450a7210 */ /* 0x040fe20007f9e0ff */
[--C-:B------:R-:W-:Y:S01]  /*4ba50*/  IMAD.X R91, R4, 0x1, R3.reuse, P5 ;  /* 0x00000001045b7824 */ /* 0x100fe200028e0603 */
[----:B------:R-:W-:Y:S01]  /*4ba60*/  IADD3 R60, P5, PT, R69, R68, RZ ;  /* 0x00000044453c7210 */ /* 0x000fe20007fbe0ff */
[C---:B------:R-:W-:Y:S01]  /*4ba70*/  VIADD R69, R6.reuse, UR26 ;  /* 0x0000001a06457c36 */ /* 0x040fe20008000000 */
[----:B------:R-:W-:Y:S01]  /*4ba80*/  SHF.R.S32.HI R4, RZ, 0x1f, R6 ;  /* 0x0000001fff047819 */ /* 0x000fe20000011406 */
[C---:B------:R-:W-:Y:S01]  /*4ba90*/  IMAD.X R11, R7.reuse, 0x1, R0, P4 ;  /* 0x00000001070b7824 */ /* 0x040fe200020e0600 */
[----:B------:R-:W-:Y:S01]  /*4baa0*/  IADD3 R12, P4, PT, R6, R2, RZ ;  /* 0x00000002060c7210 */ /* 0x000fe20007f9e0ff */
[----:B------:R-:W-:Y:S01]  /*4bab0*/  IMAD.X R61, R7, 0x1, R3, P5 ;  /* 0x00000001073d7824 */ /* 0x000fe200028e0603 */
[----:B------:R-:W-:-:S02]  /*4bac0*/  SHF.R.S32.HI R7, RZ, 0x1f, R69 ;  /* 0x0000001fff077819 */ /* 0x000fc40000011445 */
[----:B------:R0:W-:Y:S01]  /*4bad0*/  STL.64 [R1+0x708], R10 ;  /* 0x0007080a01007387 */ /* 0x0001e20000100a00 */
[----:B------:R-:W-:-:S05]  /*4bae0*/  IMAD.X R13, R4, 0x1, R0, P4 ;  /* 0x00000001040d7824 */ /* 0x000fca00020e0600 */
[----:B------:R2:W-:Y:S01]  /*4baf0*/  STL.64 [R1+0x608], R12 ;  /* 0x0006080c01007387 */ /* 0x0005e20000100a00 */
[----:B0-----:R-:W-:Y:S01]  /*4bb00*/  IADD3 R10, P5, PT, R6, R68, RZ ;  /* 0x00000044060a7210 */ /* 0x001fe20007fbe0ff */
[----:B------:R-:W-:-:S04]  /*4bb10*/  VIADD R6, R69, UR26 ;  /* 0x0000001a45067c36 */ /* 0x000fc80008000000 */
[----:B------:R-:W-:Y:S01]  /*4bb20*/  IMAD.X R11, R4, 0x1, R3, P5 ;  /* 0x00000001040b7824 */ /* 0x000fe200028e0603 */
[-C--:B--2---:R-:W-:Y:S02]  /*4bb30*/  IADD3 R12, P4, PT, R69, R2.reuse, RZ ;  /* 0x00000002450c7210 */ /* 0x084fe40007f9e0ff */
[----:B------:R-:W-:Y:S02]  /*4bb40*/  SHF.R.S32.HI R4, RZ, 0x1f, R6 ;  /* 0x0000001fff047819 */ /* 0x000fe40000011406 */
[----:B------:R0:W-:Y:S01]  /*4bb50*/  STL.64 [R1+0x600], R10 ;  /* 0x0006000a01007387 */ /* 0x0001e20000100a00 */
[----:B------:R-:W-:Y:S01]  /*4bb60*/  IMAD.X R13, R7, 0x1, R0, P4 ;  /* 0x00000001070d7824 */ /* 0x000fe200020e0600 */
[----:B------:R-:W-:-:S05]  /*4bb70*/  IADD3 R64, P4, PT, R6, R2, RZ ;  /* 0x0000000206407210 */ /* 0x000fca0007f9e0ff */
[----:B------:R-:W-:Y:S01]  /*4bb80*/  IMAD.X R65, R4, 0x1, R0, P4 ;  /* 0x0000000104417824 */ /* 0x000fe200020e0600 */
[----:B0-----:R-:W-:Y:S01]  /*4bb90*/  IADD3 R10, P5, PT, R69, R68, RZ ;  /* 0x00000044450a7210 */ /* 0x001fe20007fbe0ff */
[----:B------:R-:W-:-:S04]  /*4bba0*/  VIADD R69, R6, UR26 ;  /* 0x0000001a06457c36 */ /* 0x000fc80008000000 */
[----:B------:R-:W-:Y:S01]  /*4bbb0*/  IMAD.X R11, R7, 0x1, R3, P5 ;  /* 0x00000001070b7824 */ /* 0x000fe200028e0603 */
[----:B------:R-:W-:-:S04]  /*4bbc0*/  SHF.R.S32.HI R7, RZ, 0x1f, R69 ;  /* 0x0000001fff077819 */ /* 0x000fc80000011445 */
[----:B------:R0:W-:Y:S04]  /*4bbd0*/  STL.64 [R1+0x720], R10 ;  /* 0x0007200a01007387 */ /* 0x0001e80000100a00 */
[----:B------:R2:W-:Y:S01]  /*4bbe0*/  STL.64 [R1+0x728], R12 ;  /* 0x0007280c01007387 */ /* 0x0005e20000100a00 */
[----:B0-----:R-:W-:Y:S01]  /*4bbf0*/  IADD3 R10, P5, PT, R6, R68, RZ ;  /* 0x00000044060a7210 */ /* 0x001fe20007fbe0ff */
[----:B------:R-:W-:-:S04]  /*4bc00*/  VIADD R6, R69, UR26 ;  /* 0x0000001a45067c36 */ /* 0x000fc80008000000 */
[--C-:B------:R-:W-:Y:S01]  /*4bc10*/  IMAD.X R11, R4, 0x1, R3.reuse, P5 ;  /* 0x00000001040b7824 */ /* 0x100fe200028e0603 */
[-C--:B--2---:R-:W-:Y:S02]  /*4bc20*/  IADD3 R12, P5, PT, R69, R68.reuse, RZ ;  /* 0x00000044450c7210 */ /* 0x084fe40007fbe0ff */
[----:B------:R-:W-:Y:S02]  /*4bc30*/  SHF.R.S32.HI R4, RZ, 0x1f, R6 ;  /* 0x0000001fff047819 */ /* 0x000fe40000011406 */
[----:B------:R0:W-:Y:S01]  /*4bc40*/  STL.64 [R1+0x710], R10 ;  /* 0x0007100a01007387 */ /* 0x0001e20000100a00 */
[----:B------:R-:W-:Y:S01]  /*4bc50*/  IMAD.X R13, R7, 0x1, R3, P5 ;  /* 0x00000001070d7824 */ /* 0x000fe200028e0603 */
[----:B------:R-:W-:-:S04]  /*4bc60*/  IADD3 R62, P5, PT, R6, R68, RZ ;  /* 0x00000044063e7210 */ /* 0x000fc80007fbe0ff */
[----:B------:R2:W-:Y:S01]  /*4bc70*/  STL.64 [R1+0x748], R12 ;  /* 0x0007480c01007387 */ /* 0x0005e20000100a00 */
[----:B------:R-:W-:Y:S01]  /*4bc80*/  IMAD.X R63, R4, 0x1, R3, P5 ;  /* 0x00000001043f7824 */ /* 0x000fe200028e0603 */
[----:B0-----:R-:W-:Y:S01]  /*4bc90*/  IADD3 R10, P4, PT, R69, R2, RZ ;  /* 0x00000002450a7210 */ /* 0x001fe20007f9e0ff */
[----:B------:R-:W-:-:S04]  /*4bca0*/  VIADD R69, R6, UR26 ;  /* 0x0000001a06457c36 */ /* 0x000fc80008000000 */
[--C-:B------:R-:W-:Y:S01]  /*4bcb0*/  IMAD.X R11, R7, 0x1, R0.reuse, P4 ;  /* 0x00000001070b7824 */ /* 0x100fe200020e0600 */
[----:B------:R-:W-:Y:S01]  /*4bcc0*/  IADD3 R66, P4, PT, R6, R2, RZ ;  /* 0x0000000206427210 */ /* 0x000fe20007f9e0ff */
[C---:B------:R-:W-:Y:S01]  /*4bcd0*/  VIADD R6, R69.reuse, UR26 ;  /* 0x0000001a45067c36 */ /* 0x040fe20008000000 */
[----:B------:R-:W-:Y:S02]  /*4bce0*/  SHF.R.S32.HI R7, RZ, 0x1f, R69 ;  /* 0x0000001fff077819 */ /* 0x000fe40000011445 */
        /* <DEDUP_REMOVED lines=20> */
[----:B--2---:R-:W-:Y:S01]  /*4be30*/  IADD3 R12, P4, PT, R6, R2, RZ ;  /* 0x00000002060c7210 */ /* 0x004fe20007f9e0ff */
        /* <DEDUP_REMOVED lines=10> */
[----:B------:R-:W-:Y:S01]  /*4bee0*/  IMAD.X R47, R7, 0x1, R0, P4 ;  /* 0x00000001072f7824 */ /* 0x000fe200020e0600 */
[----:B------:R-:W-:Y:S01]  /*4bef0*/  IADD3 R42, P4, PT, R6, R2, RZ ;  /* 0x00000002062a7210 */ /* 0x000fe20007f9e0ff */
[----:B------:R-:W-:Y:S01]  /*4bf00*/  VIADD R7, R69, UR26 ;  /* 0x0000001a45077c36 */ /* 0x000fe20008000000 */
[----:B------:R-:W-:Y:S01]  /*4bf10*/  SHF.R.S32.HI R16, RZ, 0x1f, R69 ;  /* 0x0000001fff107819 */ /* 0x000fe20000011445 */
[----:B------:R-:W-:-:S02]  /*4bf20*/  IMAD.X R41, R4, 0x1, R3, P5 ;  /* 0x0000000104297824 */ /* 0x000fc400028e0603 */
[----:B------:R-:W-:Y:S02]  /*4bf30*/  IMAD.X R43, R4, 0x1, R0, P4 ;  /* 0x00000001042b7824 */ /* 0x000fe400020e0600 */
[----:B------:R-:W1:Y:S04]  /*4bf40*/  LDL.LU R4, [R1+0x137c] ;  /* 0x00137c0001047983 */ /* 0x000e680000300800 */
[----:B------:R-:W2:Y:S04]  /*4bf50*/  LDL.LU R25, [R1+0x210] ;  /* 0x0002100001197983 */ /* 0x000ea80000300800 */
[----:B------:R-:W2:Y:S01]  /*4bf60*/  LDL.LU R8, [R1+0x214] ;  /* 0x0002140001087983 */ /* 0x000ea20000300800 */
[----:B------:R-:W-:-:S02]  /*4bf70*/  IADD3 R38, P4, PT, R69, R2, RZ ;  /* 0x0000000245267210 */ /* 0x000fc40007f9e0ff */
[----:B------:R-:W-:Y:S01]  /*4bf80*/  IADD3 R34, P5, PT, R69, R68, RZ ;  /* 0x0000004445227210 */ /* 0x000fe20007fbe0ff */
[----:B------:R-:W5:Y:S01]  /*4bf90*/  LDL.LU R87, [R1+0x1380] ;  /* 0x0013800001577983 */ /* 0x000f620000300800 */
[----:B------:R-:W-:Y:S01]  /*4bfa0*/  SHF.R.S32.HI R6, RZ, 0x1f, R7 ;  /* 0x0000001fff067819 */ /* 0x000fe20000011407 */
[C-C-:B------:R-:W-:Y:S01]  /*4bfb0*/  IMAD.X R39, R16.reuse, 0x1, R0.reuse, P4 ;  /* 0x0000000110277824 */ /* 0x140fe200020e0600 */
[C---:B------:R-:W-:Y:S01]  /*4bfc0*/  IADD3 R32, P4, PT, R7.reuse, R2, RZ ;  /* 0x0000000207207210 */ /* 0x040fe20007f9e0ff */
[--C-:B------:R-:W-:Y:S01]  /*4bfd0*/  IMAD.X R35, R16, 0x1, R3.reuse, P5 ;  /* 0x0000000110237824 */ /* 0x100fe200028e0603 */
[C---:B------:R-:W-:Y:S01]  /*4bfe0*/  IADD3 R30, P5, PT, R7.reuse, R68, RZ ;  /* 0x00000044071e7210 */ /* 0x040fe20007fbe0ff */
[----:B------:R-:W-:Y:S01]  /*4bff0*/  VIADD R69, R7, UR26 ;  /* 0x0000001a07457c36 */ /* 0x000fe20008000000 */
[----:B------:R-:W3:Y:S01]  /*4c000*/  LDL.LU R22, [R1+0x618] ;  /* 0x0006180001167983 */ /* 0x000ee20000300800 */
[C-C-:B------:R-:W-:Y:S02]  /*4c010*/  IMAD.X R33, R6.reuse, 0x1, R0.reuse, P4 ;  /* 0x0000000106217824 */ /* 0x140fe400020e0600 */
[----:B------:R-:W-:Y:S01]  /*4c020*/  IMAD.X R31, R6, 0x1, R3, P5 ;  /* 0x00000001061f7824 */ /* 0x000fe200028e0603 */
[----:B------:R-:W-:Y:S01]  /*4c030*/  SHF.R.S32.HI R16, RZ, 0x1f, R69 ;  /* 0x0000001fff107819 */ /* 0x000fe20000011445 */
[C---:B------:R-:W-:Y:S01]  /*4c040*/  VIADD R7, R69.reuse, UR26 ;  /* 0x0000001a45077c36 */ /* 0x040fe20008000000 */
[C---:B------:R-:W-:Y:S01]  /*4c050*/  IADD3 R28, P4, PT, R69.reuse, R2, RZ ;  /* 0x00000002451c7210 */ /* 0x040fe20007f9e0ff */
[----:B------:R-:W3:Y:S01]  /*4c060*/  LDL.LU R23, [R1+0x61c] ;  /* 0x00061c0001177983 */ /* 0x000ee20000300800 */
[-C--:B------:R-:W-:Y:S01]  /*4c070*/  IADD3 R26, P5, PT, R69, R68.reuse, RZ ;  /* 0x00000044451a7210 */ /* 0x080fe20007fbe0ff */
[C---:B------:R-:W-:Y:S01]  /*4c080*/  VIADD R69, R7.reuse, UR26 ;  /* 0x0000001a07457c36 */ /* 0x040fe20008000000 */
[----:B------:R-:W-:Y:S01]  /*4c090*/  SHF.R.S32.HI R6, RZ, 0x1f, R7 ;  /* 0x0000001fff067819 */ /* 0x000fe20000011407 */
[C---:B------:R-:W-:Y:S01]  /*4c0a0*/  IMAD.X R29, R16.reuse, 0x1, R0, P4 ;  /* 0x00000001101d7824 */ /* 0x040fe200020e0600 */
[----:B------:R-:W3:Y:S01]  /*4c0b0*/  LDL.LU R18, [R1+0x218] ;  /* 0x0002180001127983 */ /* 0x000ee20000300800 */
[----:B------:R-:W-:Y:S01]  /*4c0c0*/  IMAD.X R27, R16, 0x1, R3, P5 ;  /* 0x00000001101b7824 */ /* 0x000fe200028e0603 */
[----:B------:R-:W-:-:S02]  /*4c0d0*/  IADD3 R16, P6, PT, R7, R68, RZ ;  /* 0x0000004407107210 */ /* 0x000fc40007fde0ff */
[----:B------:R-:W3:Y:S01]  /*4c0e0*/  LDL.LU R19, [R1+0x21c] ;  /* 0x00021c0001137983 */ /* 0x000ee20000300800 */
[----:B------:R-:W-:Y:S02]  /*4c0f0*/  IADD3 R20, P4, PT, R7, R2, RZ ;  /* 0x0000000207147210 */ /* 0x000fe40007f9e0ff */
[----:B------:R-:W-:Y:S01]  /*4c100*/  IMAD.X R17, R6, 0x1, R3, P6 ;  /* 0x0000000106117824 */ /* 0x000fe200030e0603 */
[----:B--2---:R-:W-:Y:S02]  /*4c110*/  F2FP.SATFINITE.E5M2.F32.PACK_AB_MERGE_C R25, R8, R25, RZ ;  /* 0x000000190819723e */ /* 0x004fe400048060ff */
[----:B------:R-:W2:Y:S01]  /*4c120*/  LDL.LU R8, [R1+0x1384] ;  /* 0x0013840001087983 */ /* 0x000ea20000300800 */
[----:B-----5:R-:W-:Y:S02]  /*4c130*/  ISETP.GE.AND P6, PT, R87, UR6, PT ;  /* 0x0000000657007c0c */ /* 0x020fe4000bfc6270 */
[----:B------:R-:W-:Y:S01]  /*4c140*/  ISETP.LT.AND P5, PT, R5, UR24, !P0 ;  /* 0x0000001805007c0c */ /* 0x000fe2000c7a1270 */
[----:B------:R-:W5:Y:S01]  /*4c150*/  LDL.LU R87, [R1+0x1828] ;  /* 0x0018280001577983 */ /* 0x000f620000300800 */
[----:B------:R-:W-:Y:S01]  /*4c160*/  PRMT R24, R24, 0x9910, RZ ;  /* 0x0000991018187816 */ /* 0x000fe200000000ff */
[----:B------:R-:W-:Y:S01]  /*4c170*/  IMAD.X R21, R6, 0x1, R0, P4 ;  /* 0x0000000106157824 */ /* 0x000fe200020e0600 */
[----:B-1----:R-:W-:Y:S01]  /*4c180*/  ISETP.GE.AND P4, PT, R4, UR4, PT ;  /* 0x0000000404007c0c */ /* 0x002fe2000bf86270 */
[----:B------:R-:W2:Y:S01]  /*4c190*/  LDCU UR4, c[0x0][0x39c] ;  /* 0x00007380ff0477ac */ /* 0x000ea20008000800 */
[----:B------:R-:W-:-:S02]  /*4c1a0*/  SHF.R.S32.HI R4, RZ, 0x1f, R69 ;  /* 0x0000001fff047819 */ /* 0x000fc40000011445 */
[----:B------:R-:W-:Y:S01]  /*4c1b0*/  IADD3 R6, P0, PT, R69, R2, RZ ;  /* 0x0000000245067210 */ /* 0x000fe20007f1e0ff */
[----:B------:R-:W0:Y:S04]  /*4c1c0*/  LDCU UR6, c[0x0][0x39c] ;  /* 0x00007380ff0677ac */ /* 0x000e280008000800 */
[----:B------:R-:W-:Y:S01]  /*4c1d0*/  IMAD.X R7, R4, 0x1, R0, P0 ;  /* 0x0000000104077824 */ /* 0x000fe200000e0600 */
[----:B------:R-:W-:Y:S02]  /*4c1e0*/  ISETP.LT.AND P0, PT, R9, UR22, !P2 ;  /* 0x0000001609007c0c */ /* 0x000fe4000d701270 */
[----:B------:R-:W-:Y:S01]  /*4c1f0*/  ISETP.LT.AND P2, PT, R5, UR28, !P2 ;  /* 0x0000001c05007c0c */ /* 0x000fe2000d741270 */
[----:B-----5:R1:W-:Y:S02]  /*4c200*/  @P5 STG.E.U8 desc[UR20][R86.64], R25 ;  /* 0x0000001956005986 */ /* 0x0203e4000c101114 */
[----:B-1----:R-:W-:-:S02]  /*4c210*/  SHF.R.S32.HI R86, RZ, 0x8, R24 ;  /* 0x00000008ff567819 */ /* 0x002fc40000011418 */
[----:B------:R-:W-:Y:S01]  /*4c220*/  IADD3 R24, P5, PT, R69, R68, RZ ;  /* 0x0000004445187210 */ /* 0x000fe20007fbe0ff */
[----:B------:R-:W-:-:S04]  /*4c230*/  IMAD.MOV.U32 R87, RZ, RZ, R25 ;  /* 0x000000ffff577224 */ /* 0x000fc800078e0019 */
[----:B------:R-:W-:Y:S02]  /*4c240*/  IMAD.X R25, R4, 0x1, R3, P5 ;  /* 0x0000000104197824 */ /* 0x000fe400028e0603 */
[----:B------:R-:W0:Y:S01]  /*4c250*/  LDL.LU R4, [R1+0x1388] ;  /* 0x0013880001047983 */ /* 0x000e220000300800 */
[----:B------:R-:W-:-:S03]  /*4c260*/  PRMT R87, R87, 0x9910, RZ ;  /* 0x0000991057577816 */ /* 0x000fc600000000ff */
[----:B------:R1:W-:Y:S01]  /*4c270*/  @P0 STG.E.U8 desc[UR20][R84.64], R86 ;  /* 0x0000005654000986 */ /* 0x0003e2000c101114 */
[----:B------:R-:W-:Y:S02]  /*4c280*/  ISETP.LT.AND P0, PT, R9, UR30, !P4 ;  /* 0x0000001e09007c0c */ /* 0x000fe4000e701270 */
[----:B--2---:R-:W-:Y:S01]  /*4c290*/  ISETP.GE.AND P5, PT, R8, UR4, PT ;  /* 0x0000000408007c0c */ /* 0x004fe2000bfa6270 */
[----:B------:R-:W2:Y:S01]  /*4c2a0*/  LDCU UR4, c[0x0][0x39c] ;  /* 0x00007380ff0477ac */ /* 0x000ea20008000800 */
[----:B-1----:R-:W-:Y:S01]  /*4c2b0*/  IMAD.MOV.U32 R86, RZ, RZ, R87 ;  /* 0x000000ffff567224 */ /* 0x002fe200078e0057 */
[----:B---3--:R-:W-:Y:S01]  /*4c2c0*/  F2FP.SATFINITE.E5M2.F32.PACK_AB_MERGE_C R85, R19, R18, RZ ;  /* 0x000000121355723e */ /* 0x008fe200048060ff */
[----:B------:R-:W3:Y:S03]  /*4c2d0*/  LDL.LU R87, [R1+0x620] ;  /* 0x0006200001577983 */ /* 0x000ee60000300800 */
[----:B------:R-:W-:Y:S01]  /*4c2e0*/  SHF.R.S32.HI R86, RZ, 0x8, R86 ;  /* 0x00000008ff567819 */ /* 0x000fe20000011456 */
[----:B------:R-:W3:Y:S04]  /*4c2f0*/  LDL.LU R8, [R1+0x624] ;  /* 0x0006240001087983 */ /* 0x000ee80000300800 */
[----:B------:R-:W5:Y:S04]  /*4c300*/  LDL.LU R18, [R1+0x220] ;  /* 0x0002200001127983 */ /* 0x000f680000300800 */
[----:B------:R-:W5:Y:S04]  /*4c310*/  LDL.LU R19, [R1+0x224] ;  /* 0x0002240001137983 */ /* 0x000f680000300800 */
[----:B------:R1:W-:Y:S01]  /*4c320*/  @P2 STG.E.U8 desc[UR20][R82.64], R86 ;  /* 0x0000005652002986 */ /* 0x0003e2000c101114 */
[----:B------:R-:W-:-:S03]  /*4c330*/  F2FP.SATFINITE.E5M2.F32.PACK_AB_MERGE_C R84, R23, R22, RZ ;  /* 0x000000161754723e */ /* 0x000fc600048060ff */
[----:B-1----:R-:W2:Y:S04]  /*4c340*/  LDL.LU R83, [R1+0x138c] ;  /* 0x00138c0001537983 */ /* 0x002ea80000300800 */
[----:B------:R1:W-:Y:S01]  /*4c350*/  @P0 STG.E.U8 desc[UR20][R80.64], R84 ;  /* 0x0000005450000986 */ /* 0x0003e2000c101114 */
[----:B0-----:R-:W-:Y:S01]  /*4c360*/  ISETP.GE.AND P0, PT, R4, UR6, PT ;  /* 0x0000000604007c0c */ /* 0x001fe2000bf06270 */
[----:B------:R-:W0:Y:S02]  /*4c370*/  LDCU UR6, c[0x0][0x39c] ;  /* 0x00007380ff0677ac */ /* 0x000e240008000800 */
[----:B------:R-:W0:Y:S01]  /*4c380*/  LDL.LU R4, [R1+0x1390] ;  /* 0x0013900001047983 */ /* 0x000e220000300800 */
[----:B----4-:R-:W-:Y:S01]  /*4c390*/  ISETP.LT.AND P4, PT, R5, UR9, !P4 ;  /* 0x0000000905007c0c */ /* 0x010fe2000e781270 */
[----:B------:R-:W4:Y:S01]  /*4c3a0*/  LDCU UR9, c[0x0][0x398] ;  /* 0x00007300ff0977ac */ /* 0x000f220008000800 */
[----:B-1----:R-:W-:-:S02]  /*4c3b0*/  PRMT R84, R84, 0x9910, RZ ;  /* 0x0000991054547816 */ /* 0x002fc400000000ff */
[----:B------:R-:W-:Y:S01]  /*4c3c0*/  ISETP.LT.AND P2, PT, R9, UR10, !P6 ;  /* 0x0000000a09007c0c */ /* 0x000fe2000f741270 */
[----:B------:R-:W1:Y:S08]  /*4c3d0*/  LDCU UR10, c[0x0][0x398] ;  /* 0x00007300ff0a77ac */ /* 0x000e700008000800 */
[----:B------:R1:W-:Y:S01]  /*4c3e0*/  @P4 STG.E.U8 desc[UR20][R78.64], R85 ;  /* 0x000000554e004986 */ /* 0x0003e2000c101114 */
[----:B------:R-:W-:Y:S01]  /*4c3f0*/  ISETP.LT.AND P6, PT, R5, UR12, !P6 ;  /* 0x0000000c05007c0c */ /* 0x000fe2000f7c1270 */
[----:B------:R-:W0:Y:S01]  /*4c400*/  LDCU UR12, c[0x0][0x398] ;  /* 0x00007300ff0c77ac */ /* 0x000e220008000800 */
[----:B-1----:R-:W-:-:S02]  /*4c410*/  IMAD.MOV.U32 R79, RZ, RZ, R84 ;  /* 0x000000ffff4f7224 */ /* 0x002fc400078e0054 */
[----:B------:R-:W-:-:S03]  /*4c420*/  VIADD R78, R69, UR26 ;  /* 0x0000001a454e7c36 */ /* 0x000fc60008000000 */
[----:B------:R-:W-:Y:S02]  /*4c430*/  SHF.R.S32.HI R69, RZ, 0x8, R79 ;  /* 0x00000008ff457819 */ /* 0x000fe4000001144f */
[----:B------:R-:W-:Y:S02]  /*4c440*/  SHF.R.S32.HI R79, RZ, 0x1f, R78 ;  /* 0x0000001fff4f7819 */ /* 0x000fe4000001144e */
[----:B------:R-:W-:Y:S02]  /*4c450*/  IADD3 R22, P4, PT, R78, R2, RZ ;  /* 0x000000024e167210 */ /* 0x000fe40007f9e0ff */
[----:B------:R-:W-:Y:S01]  /*4c460*/  PRMT R85, R85, 0x9910, RZ ;  /* 0x0000991055557816 */ /* 0x000fe200000000ff */
[----:B------:R1:W-:Y:S02]  /*4c470*/  @P2 STG.E.U8 desc[UR20][R76.64], R69 ;  /* 0x000000454c002986 */ /* 0x0003e4000c101114 */
[----:B------:R-:W-:Y:S01]  /*4c480*/  IMAD.X R23, R79, 0x1, R0, P4 ;  /* 0x000000014f177824 */ /* 0x000fe200020e0600 */
[----:B----4-:R-:W-:Y:S01]  /*4c490*/  ISETP.LT.AND P4, PT, R9, UR9, !P5 ;  /* 0x0000000909007c0c */ /* 0x010fe2000ef81270 */
[----:B------:R-:W4:Y:S01]  /*4c4a0*/  LDCU UR9, c[0x0][0x398] ;  /* 0x00007300ff0977ac */ /* 0x000f220008000800 */
[----:B--2---:R-:W-:Y:S01]  /*4c4b0*/  ISETP.GE.AND P2, PT, R83, UR4, PT ;  /* 0x0000000453007c0c */ /* 0x004fe2000bf46270 */
[----:B-1----:R-:W2:Y:S01]  /*4c4c0*/  LDL.LU R77, [R1+0x1394] ;  /* 0x00139400014d7983 */ /* 0x002ea20000300800 */
[----:B------:R-:W-:Y:S01]  /*4c4d0*/  IMAD.MOV.U32 R76, RZ, RZ, R85 ;  /* 0x000000ffff4c7224 */ /* 0x000fe200078e0055 */
[----:B---3--:R-:W-:Y:S01]  /*4c4e0*/  F2FP.SATFINITE.E5M2.F32.PACK_AB_MERGE_C R69, R8, R87, RZ ;  /* 0x000000570845723e */ /* 0x008fe200048060ff */
[----:B------:R-:W2:Y:S01]  /*4c4f0*/  LDCU UR4, c[0x0][0x39c] ;  /* 0x00007380ff0477ac */ /* 0x000ea20008000800 */
[----:B------:R-:W3:Y:S04]  /*4c500*/  LDL.LU R82, [R1+0x628] ;  /* 0x0006280001527983 */ /* 0x000ee80000300800 */
[----:B------:R-:W3:Y:S01]  /*4c510*/  LDL.LU R8, [R1+0x62c] ;  /* 0x00062c0001087983 */ /* 0x000ee20000300800 */
[----:B------:R-:W-:-:S03]  /*4c520*/  SHF.R.S32.HI R76, RZ, 0x8, R76 ;  /* 0x00000008ff4c7819 */ /* 0x000fc6000001144c */
[----:B------:R-:W2:Y:S04]  /*4c530*/  LDL.LU R83, [R1+0x228] ;  /* 0x0002280001537983 */ /* 0x000ea80000300800 */
[----:B------:R-:W2:Y:S04]  /*4c540*/  LDL.LU R87, [R1+0x22c] ;  /* 0x00022c0001577983 */ /* 0x000ea80000300800 */
[----:B------:R1:W-:Y:S04]  /*4c550*/  @P6 STG.E.U8 desc[UR20][R74.64], R76 ;  /* 0x0000004c4a006986 */ /* 0x0003e8000c101114 */
[----:B------:R0:W-:Y:S02]  /*4c560*/  @P4 STG.E.U8 desc[UR20][R72.64], R69 ;  /* 0x0000004548004986 */ /* 0x0001e4000c101114 */
[----:B0-----:R-:W-:Y:S01]  /*4c570*/  ISETP.GE.AND P4, PT, R4, UR6, PT ;  /* 0x0000000604007c0c */ /* 0x001fe2000bf86270 */
[----:B------:R-:W0:Y:S01]  /*4c580*/  LDCU UR6, c[0x0][0x39c] ;  /* 0x00007380ff0677ac */ /* 0x000e220008000800 */
[----:B------:R-:W0:Y:S01]  /*4c590*/  LDL.LU R4, [R1+0x1398] ;  /* 0x0013980001047983 */ /* 0x000e220000300800 */
[----:B------:R-:W-:Y:S01]  /*4c5a0*/  ISETP.LT.AND P5, PT, R5, UR10, !P5 ;  /* 0x0000000a05007c0c */ /* 0x000fe2000efa1270 */
[----:B------:R-:W4:Y:S01]  /*4c5b0*/  LDCU UR10, c[0x0][0x398] ;  /* 0x00007300ff0a77ac */ /* 0x000f220008000800 */
[----:B-1----:R-:W-:Y:S01]  /*4c5c0*/  PRMT R74, R69, 0x9910, RZ ;  /* 0x00009910454a7816 */ /* 0x002fe200000000ff */
[----:B------:R-:W2:Y:S01]  /*4c5d0*/  LDL.LU.64 R84, [R1+0x708] ;  /* 0x0007080001547983 */ /* 0x000ea20000300a00 */
[----:B------:R-:W-:Y:S01]  /*4c5e0*/  ISETP.LT.AND P6, PT, R9, UR14, !P0 ;  /* 0x0000000e09007c0c */ /* 0x000fe2000c7c1270 */
[----:B------:R-:W1:Y:S02]  /*4c5f0*/  LDCU UR14, c[0x0][0x398] ;  /* 0x00007300ff0e77ac */ /* 0x000e640008000800 */
[----:B------:R-:W-:Y:S01]  /*4c600*/  IMAD.MOV.U32 R69, RZ, RZ, R74 ;  /* 0x000000ffff457224 */ /* 0x000fe200078e004a */
[----:B-----5:R-:W-:Y:S01]  /*4c610*/  F2FP.SATFINITE.E5M2.F32.PACK_AB_MERGE_C R75, R19, R18, RZ ;  /* 0x00000012134b723e */ /* 0x020fe200048060ff */
[----:B------:R-:W5:Y:S03]  /*4c620*/  LDL.LU R73, [R1+0x139c] ;  /* 0x00139c0001497983 */ /* 0x000f660000300800 */
[----:B------:R-:W-:Y:S01]  /*4c630*/  SHF.R.S32.HI R69, RZ, 0x8, R69 ;  /* 0x00000008ff457819 */ /* 0x000fe20000011445 */
[----:B------:R1:W-:Y:S01]  /*4c640*/  @P5 STG.E.U8 desc[UR20][R70.64], R75 ;  /* 0x0000004b46005986 */ /* 0x0003e2000c101114 */
[----:B----4-:R-:W-:Y:S01]  /*4c650*/  ISETP.LT.AND P0, PT, R5, UR9, !P0 ;  /* 0x0000000905007c0c */ /* 0x010fe2000c701270 */
[----:B------:R-:W-:-:S02]  /*4c660*/  VIADD R74, R78, UR26 ;  /* 0x0000001a4e4a7c36 */ /* 0x000fc40008000000 */
[----:B------:R4:W-:Y:S01]  /*4c670*/  @P6 STG.E.U8 desc[UR20][R88.64], R69 ;  /* 0x0000004558006986 */ /* 0x0009e2000c101114 */
[----:B------:R-:W-:Y:S01]  /*4c680*/  IADD3 R78, P5, PT, R78, R68, RZ ;  /* 0x000000444e4e7210 */ /* 0x000fe20007fbe0ff */
[----:B------:R-:W5:Y:S01]  /*4c690*/  LDCU UR9, c[0x0][0x39c] ;  /* 0x00007380ff0977ac */ /* 0x000f620008000800 */
[----:B------:R-:W-:Y:S01]  /*4c6a0*/  ISETP.LT.AND P6, PT, R9, UR10, !P2 ;  /* 0x0000000a09007c0c */ /* 0x000fe2000d7c1270 */
[----:B------:R-:W5:Y:S01]  /*4c6b0*/  LDL.LU R81, [R1+0x630] ;  /* 0x0006300001517983 */ /* 0x000f620000300800 */
[----:B-1----:R-:W-:Y:S01]  /*4c6c0*/  PRMT R71, R75, 0x9910, RZ ;  /* 0x000099104b477816 */ /* 0x002fe200000000ff */
[----:B------:R-:W-:Y:S01]  /*4c6d0*/  IMAD.X R79, R79, 0x1, R3, P5 ;  /* 0x000000014f4f7824 */ /* 0x000fe200028e0603 */
[----:B------:R-:W-:Y:S01]  /*4c6e0*/  IADD3 R18, P5, PT, R74, R2, RZ ;  /* 0x000000024a127210 */ /* 0x000fe20007fbe0ff */
[----:B------:R-:W1:Y:S01]  /*4c6f0*/  LDCU UR10, c[0x0][0x398] ;  /* 0x00007300ff0a77ac */ /* 0x000e620008000800 */
[----:B----4-:R-:W-:Y:S02]  /*4c700*/  SHF.R.S32.HI R69, RZ, 0x1f, R74 ;  /* 0x0000001fff457819 */ /* 0x010fe4000001144a */
[----:B------:R-:W-:-:S03]  /*4c710*/  SHF.R.S32.HI R71, RZ, 0x8, R71 ;  /* 0x00000008ff477819 */ /* 0x000fc60000011447 */
[----:B------:R-:W-:Y:S02]  /*4c720*/  IMAD.X R19, R69, 0x1, R0, P5 ;  /* 0x0000000145137824 */ /* 0x000fe400028e0600 */
[----:B------:R4:W-:Y:S01]  /*4c730*/  @P0 STG.E.U8 desc[UR20][R14.64], R71 ;  /* 0x000000470e000986 */ /* 0x0009e2000c101114 */
[----:B---3--:R-:W-:-:S03]  /*4c740*/  F2FP.SATFINITE.E5M2.F32.PACK_AB_MERGE_C R70, R8, R82, RZ ;  /* 0x000000520846723e */ /* 0x008fc600048060ff */
[----:B------:R-:W5:Y:S04]  /*4c750*/  LDL.LU R8, [R1+0x634] ;  /* 0x0006340001087983 */ /* 0x000f680000300800 */
[----:B------:R-:W3:Y:S01]  /*4c760*/  LDL.LU R82, [R1+0x230] ;  /* 0x0002300001527983 */ /* 0x000ee20000300800 */
[----:B--2---:R-:W-:-:S03]  /*4c770*/  F2FP.SATFINITE.E5M2.F32.PACK_AB_MERGE_C R72, R87, R83, RZ ;  /* 0x000000535748723e */ /* 0x004fc600048060ff */
[----:B------:R-:W3:Y:S01]  /*4c780*/  LDL.LU R83, [R1+0x234] ;  /* 0x0002340001537983 */ /* 0x000ee20000300800 */
[----:B------:R-:W-:Y:S01]  /*4c790*/  ISETP.GE.AND P5, PT, R77, UR4, PT ;  /* 0x000000044d007c0c */ /* 0x000fe2000bfa6270 */
[----:B------:R-:W2:Y:S02]  /*4c7a0*/  LDCU UR4, c[0x0][0x39c] ;  /* 0x00007380ff0477ac */ /* 0x000ea40008000800 */
[----:B------:R0:W-:Y:S04]  /*4c7b0*/  @P6 STG.E.U8 desc[UR20][R92.64], R70 ;  /* 0x000000465c006986 */ /* 0x0001e8000c101114 */
[----:B------:R-:W2:Y:S01]  /*4c7c0*/  LDL.LU.64 R76, [R1+0x608] ;  /* 0x00060800014c7983 */ /* 0x000ea20000300a00 */
[----:B0-----:R-:W-:Y:S01]  /*4c7d0*/  ISETP.GE.AND P6, PT, R4, UR6, PT ;  /* 0x0000000604007c0c */ /* 0x001fe2000bfc6270 */
[----:B------:R-:W0:Y:S02]  /*4c7e0*/  LDCU UR6, c[0x0][0x39c] ;  /* 0x00007380ff0677ac */ /* 0x000e240008000800 */
[----:B------:R-:W2:Y:S01]  /*4c7f0*/  LDL.LU R4, [R1+0x13a0] ;  /* 0x0013a00001047983 */ /* 0x000ea20000300800 */
[----:B------:R-:W-:Y:S01]  /*4c800*/  ISETP.LT.AND P2, PT, R5, UR12, !P2 ;  /* 0x0000000c05007c0c */ /* 0x000fe2000d741270 */
[----:B------:R-:W0:Y:S01]  /*4c810*/  LDCU UR12, c[0x0][0x398] ;  /* 0x00007300ff0c77ac */ /* 0x000e220008000800 */
[----:B----4-:R-:W-:Y:S01]  /*4c820*/  PRMT R71, R70, 0x9910, RZ ;  /* 0x0000991046477816 */ /* 0x010fe200000000ff */
[----:B------:R-:W4:Y:S01]  /*4c830*/  LDL.LU.64 R86, [R1+0x600] ;  /* 0x0006000001567983 */ /* 0x000f220000300a00 */
[----:B------:R-:W-:Y:S01]  /*4c840*/  ISETP.LT.AND P0, PT, R9, UR14, !P4 ;  /* 0x0000000e09007c0c */ /* 0x000fe2000e701270 */
[----:B------:R-:W2:Y:S02]  /*4c850*/  LDCU UR14, c[0x0][0x398] ;  /* 0x00007300ff0e77ac */ /* 0x000ea40008000800 */
[----:B------:R-:W-:Y:S01]  /*4c860*/  IMAD.MOV.U32 R70, RZ, RZ, R71 ;  /* 0x000000ffff467224 */ /* 0x000fe200078e0047 */
[----:B-1----:R-:W-:Y:S01]  /*4c870*/  ISETP.LT.AND P4, PT, R5, UR10, !P4 ;  /* 0x0000000a05007c0c */ /* 0x002fe2000e781270 */
[----:B------:R-:W1:Y:S01]  /*4c880*/  LDCU UR10, c[0x0][0x398] ;  /* 0x00007300ff0a77ac */ /* 0x000e620008000800 */
[----:B------:R-:W-:-:S02]  /*4c890*/  PRMT R71, R72, 0x9910, RZ ;  /* 0x0000991048477816 */ /* 0x000fc400000000ff */
[----:B------:R-:W-:Y:S01]  /*4c8a0*/  SHF.R.S32.HI R70, RZ, 0x8, R70 ;  /* 0x00000008ff467819 */ /* 0x000fe20000011446 */
[----:B------:R-:W-:Y:S01]  /*4c8b0*/  @P2 STG.E.U8 desc[UR20][R90.64], R72 ;  /* 0x000000485a002986 */ /* 0x000fe2000c101114 */
[C---:B------:R-:W-:Y:S02]  /*4c8c0*/  IADD3 R14, P2, PT, R74.reuse, R68, RZ ;  /* 0x000000444a0e7210 */ /* 0x040fe40007f5e0ff */
[----:B------:R-:W-:Y:S01]  /*4c8d0*/  SHF.R.S32.HI R71, RZ, 0x8, R71 ;  /* 0x00000008ff477819 */ /* 0x000fe20000011447 */
[----:B------:R1:W-:Y:S01]  /*4c8e0*/  @P0 STG.E.U8 desc[UR20][R84.64], R70 ;  /* 0x0000004654000986 */ /* 0x0003e2000c101114 */
[----:B0-----:R-:W-:Y:S01]  /*4c8f0*/  ISETP.LT.AND P0, PT, R9, UR12, !P5 ;  /* 0x0000000c09007c0c */ /* 0x001fe2000ef01270 */
[----:B------:R-:W-:Y:S02]  /*4c900*/  IMAD.X R15, R69, 0x1, R3, P2 ;  /* 0x00000001450f7824 */ /* 0x000fe400010e0603 */
[----:B------:R0:W-:Y:S01]  /*4c910*/  @P4 STG.E.U8 desc[UR20][R60.64], R71 ;  /* 0x000000473c004986 */ /* 0x0001e2000c101114 */
[----:B------:R-:W-:Y:S01]  /*4c920*/  VIADD R74, R74, UR26 ;  /* 0x0000001a4a4a7c36 */ /* 0x000fe20008000000 */
[----:B------:R-:W0:Y:S02]  /*4c930*/  LDCU UR12, c[0x0][0x398] ;  /* 0x00007300ff0c77ac */ /* 0x000e240008000800 */
[----:B-1----:R-:W4:Y:S04]  /*4c940*/  LDL.LU.64 R84, [R1+0x728] ;  /* 0x0007280001547983 */ /* 0x002f280000300a00 */
[----:B------:R-:W4:Y:S01]  /*4c950*/  LDL.LU R72, [R1+0x13a4] ;  /* 0x0013a40001487983 */ /* 0x000f220000300800 */
[----:B-----5:R-:W-:-:S03]  /*4c960*/  F2FP.SATFINITE.E5M2.F32.PACK_AB_MERGE_C R69, R8, R81, RZ ;  /* 0x000000510845723e */ /* 0x020fc600048060ff */
[----:B------:R-:W5:Y:S04]  /*4c970*/  LDL.LU R81, [R1+0x638] ;  /* 0x0006380001517983 */ /* 0x000f680000300800 */
[----:B------:R-:W5:Y:S01]  /*4c980*/  LDL.LU R8, [R1+0x63c] ;  /* 0x00063c0001087983 */ /* 0x000f620000300800 */
[----:B---3--:R-:W-:-:S03]  /*4c990*/  F2FP.SATFINITE.E5M2.F32.PACK_AB_MERGE_C R70, R83, R82, RZ ;  /* 0x000000525346723e */ /* 0x008fc600048060ff */
[----:B------:R-:W3:Y:S04]  /*4c9a0*/  LDL.LU.64 R82, [R1+0x720] ;  /* 0x0007200001527983 */ /* 0x000ee80000300a00 */
[----:B0-----:R-:W3:Y:S04]  /*4c9b0*/  LDL.LU R60, [R1+0x238] ;  /* 0x00023800013c7983 */ /* 0x001ee80000300800 */
[----:B------:R-:W3:Y:S04]  /*4c9c0*/  LDL.LU R61, [R1+0x23c] ;  /* 0x00023c00013d7983 */ /* 0x000ee80000300800 */
[----:B--2---:R0:W-:Y:S01]  /*4c9d0*/  @P0 STG.E.U8 desc[UR20][R76.64], R69 ;  /* 0x000000454c000986 */ /* 0x0041e2000c101114 */
[----:B------:R-:W-:Y:S01]  /*4c9e0*/  ISETP.GE.AND P0, PT, R4, UR4, PT ;  /* 0x0000000404007c0c */ /* 0x000fe2000bf06270 */
[----:B------:R-:W1:Y:S02]  /*4c9f0*/  LDCU UR4, c[0x0][0x39c] ;  /* 0x00007380ff0477ac */ /* 0x000e640008000800 */
[----:B------:R-:W1:Y:S01]  /*4ca00*/  LDL.LU R4, [R1+0x13a8] ;  /* 0x0013a80001047983 */ /* 0x000e620000300800 */
[----:B------:R-:W-:Y:S01]  /*4ca10*/  ISETP.GE.AND P2, PT, R73, UR9, PT ;  /* 0x0000000949007c0c */ /* 0x000fe2000bf46270 */
[----:B------:R-:W2:Y:S01]  /*4ca20*/  LDCU UR9, c[0x0][0x398] ;  /* 0x00007300ff0977ac */ /* 0x000ea20008000800 */
[----:B------:R-:W-:-:S02]  /*4ca30*/  ISETP.LT.AND P5, PT, R5, UR16, !P5 ;  /* 0x0000001005007c0c */ /* 0x000fc4000efa1270 */
[----:B------:R-:W-:Y:S01]  /*4ca40*/  ISETP.LT.AND P4, PT, R9, UR14, !P6 ;  /* 0x0000000e09007c0c */ /* 0x000fe2000f781270 */
[----:B------:R-:W1:Y:S01]  /*4ca50*/  LDCU UR14, c[0x0][0x398] ;  /* 0x00007300ff0e77ac */ /* 0x000e620008000800 */
[----:B0-----:R-:W-:Y:S02]  /*4ca60*/  PRMT R69, R69, 0x9910, RZ ;  /* 0x0000991045457816 */ /* 0x001fe400000000ff */
[----:B------:R-:W-:Y:S01]  /*4ca70*/  SHF.R.S32.HI R71, RZ, 0x1f, R74 ;  /* 0x0000001fff477819 */ /* 0x000fe2000001144a */
[----:B------:R-:W0:Y:S01]  /*4ca80*/  LDCU UR16, c[0x0][0x398] ;  /* 0x00007300ff1077ac */ /* 0x000e220008000800 */
[----:B------:R-:W-:-:S05]  /*4ca90*/  SHF.R.S32.HI R69, RZ, 0x8, R69 ;  /* 0x00000008ff457819 */ /* 0x000fca0000011445 */
[----:B----4-:R4:W-:Y:S01]  /*4caa0*/  @P5 STG.E.U8 desc[UR20][R86.64], R70 ;  /* 0x0000004656005986 */ /* 0x0109e2000c101114 */
[----:B------:R-:W-:Y:S02]  /*4cab0*/  IADD3 R92, P5, PT, R74, R2, RZ ;  /* 0x000000024a5c7210 */ /* 0x000fe40007fbe0ff */
[----:B--2---:R-:W-:Y:S01]  /*4cac0*/  ISETP.LT.AND P6, PT, R5, UR9, !P6 ;  /* 0x0000000905007c0c */ /* 0x004fe2000f7c1270 */
[----:B------:R-:W2:Y:S02]  /*4cad0*/  LDCU UR9, c[0x0][0x398] ;  /* 0x00007300ff0977ac */ /* 0x000ea40008000800 */
[----:B------:R-:W-:Y:S01]  /*4cae0*/  IMAD.X R93, R71, 0x1, R0, P5 ;  /* 0x00000001475d7824 */ /* 0x000fe200028e0600 */
[----:B------:R5:W-:Y:S01]  /*4caf0*/  @P4 STG.E.U8 desc[UR20][R84.64], R69 ;  /* 0x0000004554004986 */ /* 0x000be2000c101114 */
[----:B------:R-:W-:Y:S01]  /*4cb00*/  ISETP.LT.AND P4, PT, R9, UR10, !P2 ;  /* 0x0000000a09007c0c */ /* 0x000fe2000d781270 */
[----:B------:R-:W0:Y:S02]  /*4cb10*/  LDCU UR10, c[0x0][0x398] ;  /* 0x00007300ff0a77ac */ /* 0x000e240008000800 */
[----:B----4-:R-:W4:Y:S01]  /*4cb20*/  LDL.LU.64 R86, [R1+0x710] ;  /* 0x0007100001567983 */ /* 0x010f220000300a00 */
[----:B------:R-:W-:-:S02]  /*4cb30*/  PRMT R70, R70, 0x9910, RZ ;  /* 0x0000991046467816 */ /* 0x000fc400000000ff */
[----:B------:R-:W-:Y:S01]  /*4cb40*/  ISETP.GE.AND P5, PT, R72, UR6, PT ;  /* 0x0000000648007c0c */ /* 0x000fe2000bfa6270 */
[----:B------:R-:W0:Y:S01]  /*4cb50*/  LDCU UR6, c[0x0][0x39c] ;  /* 0x00007380ff0677ac */ /* 0x000e220008000800 */
[----:B------:R-:W-:Y:S02]  /*4cb60*/  SHF.R.S32.HI R70, RZ, 0x8, R70 ;  /* 0x00000008ff467819 */ /* 0x000fe40000011446 */
[----:B-----5:R-:W-:Y:S02]  /*4cb70*/  F2FP.SATFINITE.E5M2.F32.PACK_AB_MERGE_C R69, R8, R81, RZ ;  /* 0x000000510845723e */ /* 0x020fe400048060ff */
[----:B------:R-:W0:Y:S04]  /*4cb80*/  LDL.LU R8, [R1+0x13ac] ;  /* 0x0013ac0001087983 */ /* 0x000e280000300800 */
[----:B---3--:R-:W-:Y:S01]  /*4cb90*/  @P6 STG.E.U8 desc[UR20][R82.64], R70 ;  /* 0x0000004652006986 */ /* 0x008fe2000c101114 */
[----:B------:R-:W-:-:S03]  /*4cba0*/  F2FP.SATFINITE.E5M2.F32.PACK_AB_MERGE_C R72, R61, R60, RZ ;  /* 0x0000003c3d48723e */ /* 0x000fc600048060ff */
[----:B------:R-:W3:Y:S04]  /*4cbb0*/  LDL.LU R60, [R1+0x640] ;  /* 0x00064000013c7983 */ /* 0x000ee80000300800 */
[----:B------:R-:W3:Y:S04]  /*4cbc0*/  LDL.LU R61, [R1+0x644] ;  /* 0x00064400013d7983 */ /* 0x000ee80000300800 */
[----:B------:R5:W-:Y:S04]  /*4cbd0*/  @P4 STG.E.U8 desc[UR20][R64.64], R69 ;  /* 0x0000004540004986 */ /* 0x000be8000c101114 */
[----:B-----5:R-:W5:Y:S01]  /*4cbe0*/  LDL.LU R65, [R1+0x240] ;  /* 0x0002400001417983 */ /* 0x020f620000300800 */
[----:B-1----:R-:W-:Y:S01]  /*4cbf0*/  ISETP.GE.AND P4, PT, R4, UR4, PT ;  /* 0x0000000404007c0c */ /* 0x002fe2000bf86270 */
[----:B------:R-:W1:Y:S02]  /*4cc00*/  LDCU UR4, c[0x0][0x39c] ;  /* 0x00007380ff0477ac */ /* 0x000e640008000800 */
[----:B------:R-:W5:Y:S01]  /*4cc10*/  LDL.LU R4, [R1+0x244] ;  /* 0x0002440001047983 */ /* 0x000f620000300800 */
[----:B------:R-:W-:-:S02]  /*4cc20*/  ISETP.LT.AND P2, PT, R5, UR12, !P2 ;  /* 0x0000000c05007c0c */ /* 0x000fc4000d741270 */
[----:B------:R-:W-:Y:S01]  /*4cc30*/  PRMT R70, R69, 0x9910, RZ ;  /* 0x0000991045467816 */ /* 0x000fe200000000ff */
[----:B------:R-:W2:Y:S01]  /*4cc40*/  LDL.LU.64 R82, [R1+0x748] ;  /* 0x0007480001527983 */ /* 0x000ea20000300a00 */
[----:B------:R-:W-:Y:S01]  /*4cc50*/  ISETP.LT.AND P6, PT, R9, UR14, !P0 ;  /* 0x0000000e09007c0c */ /* 0x000fe2000c7c1270 */
[----:B------:R-:W0:Y:S02]  /*4cc60*/  LDCU UR12, c[0x0][0x398] ;  /* 0x00007300ff0c77ac */ /* 0x000e240008000800 */
[----:B------:R-:W-:Y:S01]  /*4cc70*/  IMAD.MOV.U32 R69, RZ, RZ, R70 ;  /* 0x000000ffff457224 */ /* 0x000fe200078e0046 */
[----:B------:R-:W1:Y:S01]  /*4cc80*/  LDL.LU R64, [R1+0x13b0] ;  /* 0x0013b00001407983 */ /* 0x000e620000300800 */
[C---:B------:R-:W-:Y:S01]  /*4cc90*/  VIADD R70, R74.reuse, UR26 ;  /* 0x0000001a4a467c36 */ /* 0x040fe20008000000 */
[----:B------:R-:W0:Y:S02]  /*4cca0*/  LDCU UR14, c[0x0][0x398] ;  /* 0x00007300ff0e77ac */ /* 0x000e240008000800 */
[----:B------:R-:W-:Y:S01]  /*4ccb0*/  SHF.R.S32.HI R69, RZ, 0x8, R69 ;  /* 0x00000008ff457819 */ /* 0x000fe20000011445 */
[----:B----4-:R-:W-:Y:S01]  /*4ccc0*/  @P2 STG.E.U8 desc[UR20][R86.64], R72 ;  /* 0x0000004856002986 */ /* 0x010fe2000c101114 */
[----:B------:R-:W-:-:S03]  /*4ccd0*/  IADD3 R74, P2, PT, R74, R68, RZ ;  /* 0x000000444a4a7210 */ /* 0x000fc60007f5e0ff */
[----:B------:R4:W-:Y:S02]  /*4cce0*/  @P6 STG.E.U8 desc[UR20][R10.64], R69 ;  /* 0x000000450a006986 */ /* 0x0009e4000c101114 */
[----:B------:R-:W-:Y:S02]  /*4ccf0*/  IMAD.X R75, R71, 0x1, R3, P2 ;  /* 0x00000001474b7824 */ /* 0x000fe400010e0603 */
[----:B----4-:R-:W4:Y:S04]  /*4cd00*/  LDL.LU R10, [R1+0x13b4] ;  /* 0x0013b400010a7983 */ /* 0x010f280000300800 */
[----:B------:R-:W4:Y:S01]  /*4cd10*/  LDL.LU R11, [R1+0x248] ;  /* 0x00024800010b7983 */ /* 0x000f220000300800 */
[----:B0-----:R-:W-:Y:S01]  /*4cd20*/  ISETP.GE.AND P6, PT, R8, UR6, PT ;  /* 0x0000000608007c0c */ /* 0x001fe2000bfc6270 */
[----:B------:R-:W0:Y:S02]  /*4cd30*/  LDCU UR6, c[0x0][0x398] ;  /* 0x00007300ff0677ac */ /* 0x000e240008000800 */
[----:B------:R-:W4:Y:S01]  /*4cd40*/  LDL.LU R8, [R1+0x24c] ;  /* 0x00024c0001087983 */ /* 0x000f220000300800 */
[----:B---3--:R-:W-:-:S03]  /*4cd50*/  F2FP.SATFINITE.E5M2.F32.PACK_AB_MERGE_C R71, R61, R60, RZ ;  /* 0x0000003c3d47723e */ /* 0x008fc600048060ff */
[----:B------:R-:W3:Y:S04]  /*4cd60*/  LDL.LU R60, [R1+0x648] ;  /* 0x00064800013c7983 */ /* 0x000ee80000300800 */
[----:B------:R-:W3:Y:S01]  /*4cd70*/  LDL.LU R61, [R1+0x64c] ;  /* 0x00064c00013d7983 */ /* 0x000ee20000300800 */
[----:B-----5:R-:W-:-:S03]  /*4cd80*/  F2FP.SATFINITE.E5M2.F32.PACK_AB_MERGE_C R73, R4, R65, RZ ;  /* 0x000000410449723e */ /* 0x020fc600048060ff */
[----:B------:R-:W5:Y:S01]  /*4cd90*/  LDL.LU R4, [R1+0x13b8] ;  /* 0x0013b80001047983 */ /* 0x000f620000300800 */
[----:B------:R-:W-:Y:S02]  /*4cda0*/  SHF.R.S32.HI R69, RZ, 0x1f, R70 ;  /* 0x0000001fff457819 */ /* 0x000fe40000011446 */
[----:B------:R-:W-:Y:S02]  /*4cdb0*/  IADD3 R90, P2, PT, R70, R2, RZ ;  /* 0x00000002465a7210 */ /* 0x000fe40007f5e0ff */
[----:B--2---:R-:W-:Y:S01]  /*4cdc0*/  ISETP.LT.AND P0, PT, R5, UR9, !P0 ;  /* 0x0000000905007c0c */ /* 0x004fe2000c701270 */
[----:B------:R-:W4:Y:S01]  /*4cdd0*/  LDCU UR9, c[0x0][0x39c] ;  /* 0x00007380ff0977ac */ /* 0x000f220008000800 */
[----:B------:R-:W-:Y:S01]  /*4cde0*/  PRMT R72, R72, 0x9910, RZ ;  /* 0x0000991048487816 */ /* 0x000fe200000000ff */
[----:B------:R-:W-:Y:S01]  /*4cdf0*/  IMAD.X R91, R69, 0x1, R0, P2 ;  /* 0x00000001455b7824 */ /* 0x000fe200010e0600 */
[----:B------:R-:W-:Y:S01]  /*4ce00*/  ISETP.LT.AND P2, PT, R9, UR10, !P5 ;  /* 0x0000000a09007c0c */ /* 0x000fe2000ef41270 */
[----:B------:R-:W2:Y:S01]  /*4ce10*/  LDCU UR10, c[0x0][0x398] ;  /* 0x00007300ff0a77ac */ /* 0x000ea20008000800 */
[----:B------:R-:W-:-:S02]  /*4ce20*/  SHF.R.S32.HI R72, RZ, 0x8, R72 ;  /* 0x00000008ff487819 */ /* 0x000fc40000011448 */
[----:B------:R-:W-:Y:S01]  /*4ce30*/  ISETP.LT.AND P5, PT, R5, UR12, !P5 ;  /* 0x0000000c05007c0c */ /* 0x000fe2000efa1270 */
[----:B------:R-:W0:Y:S04]  /*4ce40*/  LDCU UR12, c[0x0][0x398] ;  /* 0x00007300ff0c77ac */ /* 0x000e280008000800 */
[----:B------:R1:W-:Y:S01]  /*4ce50*/  @P0 STG.E.U8 desc[UR20][R82.64], R72 ;  /* 0x0000004852000986 */ /* 0x0003e2000c101114 */
[----:B------:R-:W-:Y:S01]  /*4ce60*/  ISETP.LT.AND P0, PT, R9, UR14, !P4 ;  /* 0x0000000e09007c0c */ /* 0x000fe2000e701270 */
[----:B------:R-:W0:Y:S02]  /*4ce70*/  LDCU UR14, c[0x0][0x398] ;  /* 0x00007300ff0e77ac */ /* 0x000e240008000800 */
[----:B------:R2:W-:Y:S01]  /*4ce80*/  @P2 STG.E.U8 desc[UR20][R66.64], R71 ;  /* 0x0000004742002986 */ /* 0x0005e2000c101114 */
[----:B-1----:R-:W-:-:S05]  /*4ce90*/  PRMT R72, R71, 0x9910, RZ ;  /* 0x0000991047487816 */ /* 0x002fca00000000ff */
[----:B--2---:R-:W-:Y:S01]  /*4cea0*/  IMAD.MOV.U32 R71, RZ, RZ, R72 ;  /* 0x000000ffff477224 */ /* 0x004fe200078e0048 */
[----:B------:R-:W-:Y:S01]  /*4ceb0*/  ISETP.GE.AND P2, PT, R64, UR4, PT ;  /* 0x0000000440007c0c */ /* 0x000fe2000bf46270 */
[----:B------:R-:W5:Y:S01]  /*4cec0*/  LDCU UR4, c[0x0][0x39c] ;  /* 0x00007380ff0477ac */ /* 0x000f620008000800 */
[----:B------:R-:W-:Y:S02]  /*4ced0*/  @P5 STG.E.U8 desc[UR20][R62.64], R73 ;  /* 0x000000493e005986 */ /* 0x000fe4000c101114 */
[----:B------:R-:W-:Y:S02]  /*4cee0*/  SHF.R.S32.HI R71, RZ, 0x8, R71 ;  /* 0x00000008ff477819 */ /* 0x000fe40000011447 */
[----:B------:R-:W-:Y:S02]  /*4cef0*/  IADD3 R88, P5, PT, R70, R68, RZ ;  /* 0x0000004446587210 */ /* 0x000fe40007fbe0ff */
[----:B0-----:R-:W-:Y:S01]  /*4cf00*/  ISETP.LT.AND P4, PT, R5, UR6, !P4 ;  /* 0x0000000605007c0c */ /* 0x001fe2000e781270 */
[----:B------:R0:W-:Y:S01]  /*4cf10*/  @P0 STG.E.U8 desc[UR20][R50.64], R71 ;  /* 0x0000004732000986 */ /* 0x0001e2000c101114 */
[----:B------:R-:W-:Y:S01]  /*4cf20*/  ISETP.LT.AND P0, PT, R9, UR10, !P6 ;  /* 0x0000000a09007c0c */ /* 0x000fe2000f701270 */
[----:B------:R-:W-:Y:S01]  /*4cf30*/  IMAD.X R89, R69, 0x1, R3, P5 ;  /* 0x0000000145597824 */ /* 0x000fe200028e0603 */
[----:B------:R-:W-:Y:S01]  /*4cf40*/  PRMT R72, R73, 0x9910, RZ ;  /* 0x0000991049487816 */ /* 0x000fe200000000ff */
[----:B------:R-:W1:Y:S01]  /*4cf50*/  LDCU UR10, c[0x0][0x398] ;  /* 0x00007300ff0a77ac */ /* 0x000e620008000800 */
[----:B----4-:R-:W-:-:S02]  /*4cf60*/  ISETP.GE.AND P5, PT, R10, UR9, PT ;  /* 0x000000090a007c0c */ /* 0x010fc4000bfa6270 */
[----:B------:R-:W-:Y:S01]  /*4cf70*/  SHF.R.S32.HI R72, RZ, 0x8, R72 ;  /* 0x00000008ff487819 */ /* 0x000fe20000011448 */
[----:B------:R-:W2:Y:S01]  /*4cf80*/  LDCU UR9, c[0x0][0x398] ;  /* 0x00007300ff0977ac */ /* 0x000ea20008000800 */
[----:B0-----:R-:W4:Y:S01]  /*4cf90*/  LDL.LU R50, [R1+0x13bc] ;  /* 0x0013bc0001327983 */ /* 0x001f220000300800 */
[----:B------:R-:W-:Y:S01]  /*4cfa0*/  VIADD R70, R70, UR26 ;  /* 0x0000001a46467c36 */ /* 0x000fe20008000000 */
[----:B------:R-:W4:Y:S02]  /*4cfb0*/  LDCU UR6, c[0x0][0x39c] ;  /* 0x00007380ff0677ac */ /* 0x000f240008000800 */
[----:B------:R-:W4:Y:S04]  /*4cfc0*/  LDL.LU R51, [R1+0x650] ;  /* 0x0006500001337983 */ /* 0x000f280000300800 */
[----:B------:R-:W4:Y:S01]  /*4cfd0*/  LDL.LU R10, [R1+0x654] ;  /* 0x00065400010a7983 */ /* 0x000f220000300800 */
[----:B------:R-:W-:-:S03]  /*4cfe0*/  F2FP.SATFINITE.E5M2.F32.PACK_AB_MERGE_C R71, R8, R11, RZ ;  /* 0x0000000b0847723e */ /* 0x000fc600048060ff */
[----:B------:R-:W-:Y:S04]  /*4cff0*/  @P4 STG.E.U8 desc[UR20][R58.64], R72 ;  /* 0x000000483a004986 */ /* 0x000fe8000c101114 */
[----:B------:R-:W4:Y:S04]  /*4d000*/  LDL.LU R11, [R1+0x250] ;  /* 0x00025000010b7983 */ /* 0x000f280000300800 */
[----:B------:R-:W4:Y:S01]  /*4d010*/  LDL.LU R8, [R1+0x254] ;  /* 0x0002540001087983 */ /* 0x000f220000300800 */
[----:B---3--:R-:W-:-:S05]  /*4d020*/  F2FP.SATFINITE.E5M2.F32.PACK_AB_MERGE_C R69, R61, R60, RZ ;  /* 0x0000003c3d45723e */ /* 0x008fca00048060ff */
[----:B------:R0:W-:Y:S01]  /*4d030*/  @P0 STG.E.U8 desc[UR20][R56.64], R69 ;  /* 0x0000004538000986 */ /* 0x0001e2000c101114 */
[----:B-----5:R-:W-:Y:S01]  /*4d040*/  ISETP.GE.AND P0, PT, R4, UR4, PT ;  /* 0x0000000404007c0c */ /* 0x020fe2000bf06270 */
[----:B------:R-:W3:Y:S02]  /*4d050*/  LDCU UR4, c[0x0][0x39c] ;  /* 0x00007380ff0477ac */ /* 0x000ee40008000800 */
[----:B------:R-:W3:Y:S01]  /*4d060*/  LDL.LU R4, [R1+0x13c0] ;  /* 0x0013c00001047983 */ /* 0x000ee20000300800 */
[----:B------:R-:W-:Y:S02]  /*4d070*/  ISETP.LT.AND P6, PT, R5, UR12, !P6 ;  /* 0x0000000c05007c0c */ /* 0x000fe4000f7c1270 */
[----:B------:R-:W-:Y:S01]  /*4d080*/  ISETP.LT.AND P4, PT, R9, UR14, !P2 ;  /* 0x0000000e09007c0c */ /* 0x000fe2000d781270 */
[----:B------:R-:W5:Y:S01]  /*4d090*/  LDCU UR12, c[0x0][0x398] ;  /* 0x00007300ff0c77ac */ /* 0x000f620008000800 */
[----:B--2---:R-:W-:Y:S02]  /*4d0a0*/  ISETP.LT.AND P2, PT, R5, UR9, !P2 ;  /* 0x0000000905007c0c */ /* 0x004fe4000d741270 */
[----:B0-----:R-:W-:Y:S01]  /*4d0b0*/  PRMT R69, R69, 0x9910, RZ ;  /* 0x0000991045457816 */ /* 0x001fe200000000ff */
[----:B------:R-:W0:Y:S01]  /*4d0c0*/  LDCU UR14, c[0x0][0x398] ;  /* 0x00007300ff0e77ac */ /* 0x000e220008000800 */
[----:B------:R-:W-:-:S05]  /*4d0d0*/  PRMT R72, R71, 0x9910, RZ ;  /* 0x0000991047487816 */ /* 0x000fca00000000ff */
[----:B------:R2:W-:Y:S01]  /*4d0e0*/  @P6 STG.E.U8 desc[UR20][R54.64], R71 ;  /* 0x0000004736006986 */ /* 0x0005e2000c101114 */
[----:B------:R-:W-:Y:S01]  /*4d0f0*/  IADD3 R86, P6, PT, R70, R2, RZ ;  /* 0x0000000246567210 */ /* 0x000fe20007fde0ff */
[----:B------:R-:W0:Y:S01]  /*4d100*/  LDCU UR9, c[0x0][0x398] ;  /* 0x00007300ff0977ac */ /* 0x000e220008000800 */
[----:B------:R-:W-:Y:S02]  /*4d110*/  SHF.R.S32.HI R69, RZ, 0x8, R69 ;  /* 0x00000008ff457819 */ /* 0x000fe40000011445 */
[----:B------:R-:W-:Y:S02]  /*4d120*/  SHF.R.S32.HI R72, RZ, 0x8, R72 ;  /* 0x00000008ff487819 */ /* 0x000fe40000011448 */
[----:B--2---:R-:W-:Y:S01]  /*4d130*/  SHF.R.S32.HI R71, RZ, 0x1f, R70 ;  /* 0x0000001fff477819 */ /* 0x004fe20000011446 */
[----:B------:R4:W-:Y:S04]  /*4d140*/  @P4 STG.E.U8 desc[UR20][R52.64], R69 ;  /* 0x0000004534004986 */ /* 0x0009e8000c101114 */
[----:B------:R-:W-:Y:S01]  /*4d150*/  IMAD.X R87, R71, 0x1, R0, P6 ;  /* 0x0000000147577824 */ /* 0x000fe200030e0600 */
[----:B-1----:R-:W-:Y:S01]  /*4d160*/  ISETP.LT.AND P6, PT, R9, UR10, !P5 ;  /* 0x0000000a09007c0c */ /* 0x002fe2000efc1270 */
[----:B------:R1:W-:Y:S01]  /*4d170*/  @P2 STG.E.U8 desc[UR20][R36.64], R72 ;  /* 0x0000004824002986 */ /* 0x0003e2000c101114 */
[----:B----4-:R-:W-:Y:S01]  /*4d180*/  F2FP.SATFINITE.E5M2.F32.PACK_AB_MERGE_C R69, R10, R51, RZ ;  /* 0x000000330a45723e */ /* 0x010fe200048060ff */
[----:B------:R-:W2:Y:S02]  /*4d190*/  LDCU UR10, c[0x0][0x398] ;  /* 0x00007300ff0a77ac */ /* 0x000ea40008000800 */
[----:B------:R-:W4:Y:S04]  /*4d1a0*/  LDL.LU R10, [R1+0x13c4] ;  /* 0x0013c400010a7983 */ /* 0x000f280000300800 */
[----:B-1----:R-:W4:Y:S04]  /*4d1b0*/  LDL.LU R36, [R1+0x658] ;  /* 0x0006580001247983 */ /* 0x002f280000300800 */
[----:B------:R-:W4:Y:S04]  /*4d1c0*/  LDL.LU R37, [R1+0x65c] ;  /* 0x00065c0001257983 */ /* 0x000f280000300800 */
[----:B------:R1:W-:Y:S01]  /*4d1d0*/  @P6 STG.E.U8 desc[UR20][R12.64], R69 ;  /* 0x000000450c006986 */ /* 0x0003e2000c101114 */
[----:B------:R-:W-:-:S03]  /*4d1e0*/  F2FP.SATFINITE.E5M2.F32.PACK_AB_MERGE_C R73, R8, R11, RZ ;  /* 0x0000000b0849723e */ /* 0x000fc600048060ff */
[----:B-1----:R-:W4:Y:S01]  /*4d1f0*/  LDL.LU R12, [R1+0x258] ;  /* 0x00025800010c7983 */ /* 0x002f220000300800 */
[----:B---3--:R-:W-:Y:S01]  /*4d200*/  ISETP.GE.AND P6, PT, R4, UR4, PT ;  /* 0x0000000404007c0c */ /* 0x008fe2000bfc6270 */
[----:B------:R-:W-:Y:S02]  /*4d210*/  VIADD R76, R70, UR26 ;  /* 0x0000001a464c7c36 */ /* 0x000fe40008000000 */
[----:B------:R-:W3:Y:S01]  /*4d220*/  LDL.LU R4, [R1+0x25c] ;  /* 0x00025c0001047983 */ /* 0x000ee20000300800 */
[----:B-----5:R-:W-:Y:S01]  /*4d230*/  ISETP.LT.AND P5, PT, R5, UR12, !P5 ;  /* 0x0000000c05007c0c */ /* 0x020fe2000efa1270 */
[----:B------:R-:W1:Y:S02]  /*4d240*/  LDCU UR12, c[0x0][0x398] ;  /* 0x00007300ff0c77ac */ /* 0x000e640008000800 */
[----:B------:R-:W5:Y:S01]  /*4d250*/  LDL.LU R11, [R1+0x13c8] ;  /* 0x0013c800010b7983 */ /* 0x000f620000300800 */
[----:B------:R-:W-:Y:S01]  /*4d260*/  PRMT R72, R69, 0x9910, RZ ;  /* 0x0000991045487816 */ /* 0x000fe200000000ff */
[----:B------:R-:W5:Y:S02]  /*4d270*/  LDCU UR4, c[0x0][0x39c] ;  /* 0x00007380ff0477ac */ /* 0x000f640008000800 */
[----:B------:R-:W5:Y:S01]  /*4d280*/  LDL.LU R8, [R1+0x13cc] ;  /* 0x0013cc0001087983 */ /* 0x000f620000300800 */
[----:B0-----:R-:W-:Y:S01]  /*4d290*/  ISETP.LT.AND P2, PT, R9, UR14, !P0 ;  /* 0x0000000e09007c0c */ /* 0x001fe2000c741270 */
[----:B------:R-:W-:Y:S01]  /*4d2a0*/  IMAD.MOV.U32 R69, RZ, RZ, R72 ;  /* 0x000000ffff457224 */ /* 0x000fe200078e0048 */
[----:B------:R-:W-:Y:S01]  /*4d2b0*/  ISETP.GE.AND P4, PT, R50, UR6, PT ;  /* 0x0000000632007c0c */ /* 0x000fe2000bf86270 */
[----:B------:R-:W4:Y:S01]  /*4d2c0*/  LDCU UR6, c[0x0][0x39c] ;  /* 0x00007380ff0677ac */ /* 0x000f220008000800 */
[----:B------:R-:W-:Y:S01]  /*4d2d0*/  PRMT R80, R73, 0x9910, RZ ;  /* 0x0000991049507816 */ /* 0x000fe200000000ff */
[----:B------:R-:W-:Y:S01]  /*4d2e0*/  @P5 STG.E.U8 desc[UR20][R48.64], R73 ;  /* 0x0000004930005986 */ /* 0x000fe2000c101114 */
[----:B------:R-:W-:Y:S01]  /*4d2f0*/  SHF.R.S32.HI R69, RZ, 0x8, R69 ;  /* 0x00000008ff457819 */ /* 0x000fe20000011445 */
[----:B------:R-:W0:Y:S01]  /*4d300*/  LDCU UR14, c[0x0][0x398] ;  /* 0x00007300ff0e77ac */ /* 0x000e220008000800 */
[----:B------:R-:W-:Y:S01]  /*4d310*/  IADD3 R70, P5, PT, R70, R68, RZ ;  /* 0x0000004446467210 */ /* 0x000fe20007fbe0ff */
[----:B------:R-:W5:Y:S04]  /*4d320*/  LDL.LU R13, [R1+0x260] ;  /* 0x00026000010d7983 */ /* 0x000f680000300800 */
[----:B------:R0:W-:Y:S01]  /*4d330*/  @P2 STG.E.U8 desc[UR20][R46.64], R69 ;  /* 0x000000452e002986 */ /* 0x0001e2000c101114 */
[----:B------:R-:W-:Y:S01]  /*4d340*/  IMAD.X R71, R71, 0x1, R3, P5 ;  /* 0x0000000147477824 */ /* 0x000fe200028e0603 */
[----:B------:R-:W-:-:S02]  /*4d350*/  IADD3 R72, P5, PT, R76, R2, RZ ;  /* 0x000000024c487210 */ /* 0x000fc40007fbe0ff */
[----:B------:R-:W-:Y:S01]  /*4d360*/  ISETP.LT.AND P2, PT, R5, UR9, !P0 ;  /* 0x0000000905007c0c */ /* 0x000fe2000c741270 */
[----:B------:R-:W3:Y:S01]  /*4d370*/  LDCU UR9, c[0x0][0x39c] ;  /* 0x00007380ff0977ac */ /* 0x000ee20008000800 */
[----:B0-----:R-:W-:-:S05]  /*4d380*/  SHF.R.S32.HI R69, RZ, 0x1f, R76 ;  /* 0x0000001fff457819 */ /* 0x001fca000001144c */
[----:B------:R-:W-:Y:S01]  /*4d390*/  IMAD.X R73, R69, 0x1, R0, P5 ;  /* 0x0000000145497824 */ /* 0x000fe200028e0600 */
[----:B--2---:R-:W-:Y:S01]  /*4d3a0*/  ISETP.LT.AND P5, PT, R9, UR10, !P4 ;  /* 0x0000000a09007c0c */ /* 0x004fe2000e7a1270 */
[----:B------:R-:W0:Y:S01]  /*4d3b0*/  LDCU UR10, c[0x0][0x398] ;  /* 0x00007300ff0a77ac */ /* 0x000e220008000800 */
[----:B------:R-:W-:Y:S02]  /*4d3c0*/  SHF.R.S32.HI R80, RZ, 0x8, R80 ;  /* 0x00000008ff507819 */ /* 0x000fe40000011450 */
[----:B-1----:R-:W-:Y:S01]  /*4d3d0*/  ISETP.LT.AND P4, PT, R5, UR12, !P4 ;  /* 0x0000000c05007c0c */ /* 0x002fe2000e781270 */
[----:B------:R-:W1:Y:S02]  /*4d3e0*/  LDCU UR12, c[0x0][0x398] ;  /* 0x00007300ff0c77ac */ /* 0x000e640008000800 */
[----:B------:R2:W-:Y:S01]  /*4d3f0*/  @P2 STG.E.U8 desc[UR20][R44.64], R80 ;  /* 0x000000502c002986 */ /* 0x0005e2000c101114 */
[----:B------:R-:W-:Y:S01]  /*4d400*/  ISETP.LT.AND P2, PT, R9, UR14, !P6 ;  /* 0x0000000e09007c0c */ /* 0x000fe2000f741270 */
[----:B------:R-:W0:Y:S01]  /*4d410*/  LDCU UR14, c[0x0][0x398] ;  /* 0x00007300ff0e77ac */ /* 0x000e220008000800 */
[----:B----4-:R-:W-:Y:S01]  /*4d420*/  ISETP.GE.AND P0, PT, R10, UR6, PT ;  /* 0x000000060a007c0c */ /* 0x010fe2000bf06270 */
[----:B------:R-:W4:Y:S01]  /*4d430*/  LDCU UR6, c[0x0][0x398] ;  /* 0x00007300ff0677ac */ /* 0x000f220008000800 */
[----:B------:R-:W4:Y:S01]  /*4d440*/  LDL.LU R10, [R1+0x264] ;  /* 0x00026400010a7983 */ /* 0x000f220000300800 */
[----:B------:R-:W-:-:S03]  /*4d450*/  F2FP.SATFINITE.E5M2.F32.PACK_AB_MERGE_C R77, R37, R36, RZ ;  /* 0x00000024254d723e */ /* 0x000fc600048060ff */
[----:B------:R-:W4:Y:S01]  /*4d460*/  LDL.LU R36, [R1+0x660] ;  /* 0x0006600001247983 */ /* 0x000f220000300800 */
[----:B--2---:R-:W-:-:S03]  /*4d470*/  PRMT R80, R77, 0x9910, RZ ;  /* 0x000099104d507816 */ /* 0x004fc600000000ff */
[----:B------:R-:W2:Y:S04]  /*4d480*/  LDL.LU R37, [R1+0x664] ;  /* 0x0006640001257983 */ /* 0x000ea80000300800 */
[----:B------:R0:W-:Y:S02]  /*4d490*/  @P5 STG.E.U8 desc[UR20][R42.64], R77 ;  /* 0x0000004d2a005986 */ /* 0x0001e4000c101114 */
[----:B0-----:R-:W-:-:S05]  /*4d4a0*/  IMAD.MOV.U32 R77, RZ, RZ, R80 ;  /* 0x000000ffff4d7224 */ /* 0x001fca00078e0050 */
[----:B------:R-:W-:Y:S02]  /*4d4b0*/  SHF.R.S32.HI R77, RZ, 0x8, R77 ;  /* 0x00000008ff4d7819 */ /* 0x000fe4000001144d */
[----:B---3--:R-:W-:Y:S02]  /*4d4c0*/  F2FP.SATFINITE.E5M2.F32.PACK_AB_MERGE_C R81, R4, R12, RZ ;  /* 0x0000000c0451723e */ /* 0x008fe400048060ff */
[----:B------:R-:W3:Y:S01]  /*4d4d0*/  LDL.LU R4, [R1+0x13d0] ;  /* 0x0013d00001047983 */ /* 0x000ee20000300800 */
[----:B-----5:R-:W-:Y:S01]  /*4d4e0*/  ISETP.GE.AND P5, PT, R11, UR4, PT ;  /* 0x000000040b007c0c */ /* 0x020fe2000bfa6270 */
[----:B------:R-:W3:Y:S02]  /*4d4f0*/  LDCU UR4, c[0x0][0x39c] ;  /* 0x00007380ff0477ac */ /* 0x000ee40008000800 */
[----:B------:R-:W-:Y:S04]  /*4d500*/  @P4 STG.E.U8 desc[UR20][R40.64], R81 ;  /* 0x0000005128004986 */ /* 0x000fe8000c101114 */
[----:B------:R0:W-:Y:S01]  /*4d510*/  @P2 STG.E.U8 desc[UR20][R38.64], R77 ;  /* 0x0000004d26002986 */ /* 0x0001e2000c101114 */
[----:B------:R-:W-:Y:S01]  /*4d520*/  ISETP.GE.AND P2, PT, R8, UR9, PT ;  /* 0x0000000908007c0c */ /* 0x000fe2000bf46270 */
[----:B------:R-:W5:Y:S02]  /*4d530*/  LDCU UR9, c[0x0][0x398] ;  /* 0x00007300ff0977ac */ /* 0x000f640008000800 */
[----:B------:R-:W5:Y:S04]  /*4d540*/  LDL.LU R11, [R1+0x13d4] ;  /* 0x0013d400010b7983 */ /* 0x000f680000300800 */
[----:B------:R-:W5:Y:S04]  /*4d550*/  LDL.LU R12, [R1+0x668] ;  /* 0x00066800010c7983 */ /* 0x000f680000300800 */
[----:B------:R-:W5:Y:S01]  /*4d560*/  LDL.LU R8, [R1+0x66c] ;  /* 0x00066c0001087983 */ /* 0x000f620000300800 */
[----:B------:R-:W-:-:S02]  /*4d570*/  IADD3 R84, P4, PT, R76, R68, RZ ;  /* 0x000000444c547210 */ /* 0x000fc40007f9e0ff */
[----:B----4-:R-:W-:Y:S01]  /*4d580*/  ISETP.LT.AND P6, PT, R5, UR6, !P6 ;  /* 0x0000000605007c0c */ /* 0x010fe2000f7c1270 */
[----:B------:R-:W5:Y:S02]  /*4d590*/  LDCU UR6, c[0x0][0x39c] ;  /* 0x00007380ff0677ac */ /* 0x000f640008000800 */
[----:B------:R-:W-:Y:S01]  /*4d5a0*/  IMAD.X R85, R69, 0x1, R3, P4 ;  /* 0x0000000145557824 */ /* 0x000fe200020e0603 */
[----:B------:R-:W-:Y:S02]  /*4d5b0*/  ISETP.LT.AND P4, PT, R9, UR10, !P0 ;  /* 0x0000000a09007c0c */ /* 0x000fe4000c781270 */
[----:B------:R-:W-:Y:S01]  /*4d5c0*/  PRMT R80, R81, 0x9910, RZ ;  /* 0x0000991051507816 */ /* 0x000fe200000000ff */
[----:B------:R-:W-:Y:S01]  /*4d5d0*/  VIADD R76, R76, UR26 ;  /* 0x0000001a4c4c7c36 */ /* 0x000fe20008000000 */
[----:B-1----:R-:W-:Y:S01]  /*4d5e0*/  ISETP.LT.AND P0, PT, R5, UR12, !P0 ;  /* 0x0000000c05007c0c */ /* 0x002fe2000c701270 */
[----:B------:R-:W1:Y:S01]  /*4d5f0*/  LDCU UR10, c[0x0][0x398] ;  /* 0x00007300ff0a77ac */ /* 0x000e620008000800 */
[----:B------:R-:W-:Y:S01]  /*4d600*/  SHF.R.S32.HI R80, RZ, 0x8, R80 ;  /* 0x00000008ff507819 */ /* 0x000fe20000011450 */
[----:B------:R-:W4:Y:S04]  /*4d610*/  LDCU UR12, c[0x0][0x398] ;  /* 0x00007300ff0c77ac */ /* 0x000f280008000800 */
[----:B------:R0:W-:Y:S01]  /*4d620*/  @P6 STG.E.U8 desc[UR20][R34.64], R80 ;  /* 0x0000005022006986 */ /* 0x0001e2000c101114 */
[----:B------:R-:W-:Y:S01]  /*4d630*/  ISETP.LT.AND P6, PT, R9, UR14, !P5 ;  /* 0x0000000e09007c0c */ /* 0x000fe2000efc1270 */
[----:B------:R-:W0:Y:S02]  /*4d640*/  LDCU UR14, c[0x0][0x398] ;  /* 0x00007300ff0e77ac */ /* 0x000e240008000800 */
[----:B0-----:R-:W-:-:S02]  /*4d650*/  F2FP.SATFINITE.E5M2.F32.PACK_AB_MERGE_C R77, R10, R13, RZ ;  /* 0x0000000d0a4d723e */ /* 0x001fc400048060ff */
[----:B------:R-:W4:Y:S04]  /*4d660*/  LDL.LU R13, [R1+0x268] ;  /* 0x00026800010d7983 */ /* 0x000f280000300800 */
[----:B------:R-:W4:Y:S01]  /*4d670*/  LDL.LU R10, [R1+0x26c] ;  /* 0x00026c00010a7983 */ /* 0x000f220000300800 */
[----:B--2---:R-:W-:-:S05]  /*4d680*/  F2FP.SATFINITE.E5M2.F32.PACK_AB_MERGE_C R69, R37, R36, RZ ;  /* 0x000000242545723e */ /* 0x004fca00048060ff */
[----:B------:R0:W-:Y:S01]  /*4d690*/  @P4 STG.E.U8 desc[UR20][R32.64], R69 ;  /* 0x0000004520004986 */ /* 0x0001e2000c101114 */
[----:B------:R-:W-:-:S03]  /*4d6a0*/  PRMT R80, R77, 0x9910, RZ ;  /* 0x000099104d507816 */ /* 0x000fc600000000ff */
[----:B------:R2:W-:Y:S01]  /*4d6b0*/  @P0 STG.E.U8 desc[UR20][R30.64], R77 ;  /* 0x0000004d1e000986 */ /* 0x0005e2000c101114 */
[----:B------:R-:W-:Y:S02]  /*4d6c0*/  IADD3 R82, P0, PT, R76, R2, RZ ;  /* 0x000000024c527210 */ /* 0x000fe40007f1e0ff */
[----:B0-----:R-:W-:Y:S02]  /*4d6d0*/  PRMT R69, R69, 0x9910, RZ ;  /* 0x0000991045457816 */ /* 0x001fe400000000ff */
[----:B--2---:R-:W-:Y:S02]  /*4d6e0*/  SHF.R.S32.HI R77, RZ, 0x1f, R76 ;  /* 0x0000001fff4d7819 */ /* 0x004fe4000001144c */
[----:B------:R-:W-:-:S03]  /*4d6f0*/  SHF.R.S32.HI R69, RZ, 0x8, R69 ;  /* 0x00000008ff457819 */ /* 0x000fc60000011445 */
[----:B------:R-:W-:Y:S02]  /*4d700*/  IMAD.X R83, R77, 0x1, R0, P0 ;  /* 0x000000014d537824 */ /* 0x000fe400000e0600 */
[----:B------:R0:W-:Y:S01]  /*4d710*/  @P6 STG.E.U8 desc[UR20][R28.64], R69 ;  /* 0x000000451c006986 */ /* 0x0001e2000c101114 */
[----:B---3--:R-:W-:Y:S01]  /*4d720*/  ISETP.GE.AND P4, PT, R4, UR4, PT ;  /* 0x0000000404007c0c */ /* 0x008fe2000bf86270 */
[----:B------:R-:W2:Y:S02]  /*4d730*/  LDCU UR4, c[0x0][0x39c] ;  /* 0x00007380ff0477ac */ /* 0x000ea40008000800 */
[----:B------:R-:W2:Y:S01]  /*4d740*/  LDL.LU R4, [R1+0x13d8] ;  /* 0x0013d80001047983 */ /* 0x000ea20000300800 */
[----:B-----5:R-:W-:Y:S01]  /*4d750*/  ISETP.GE.AND P0, PT, R11, UR6, PT ;  /* 0x000000060b007c0c */ /* 0x020fe2000bf06270 */
[----:B------:R-:W3:Y:S02]  /*4d760*/  LDCU UR6, c[0x0][0x39c] ;  /* 0x00007380ff0677ac */ /* 0x000ee40008000800 */
[----:B------:R-:W3:Y:S01]  /*4d770*/  LDL.LU R11, [R1+0x13dc] ;  /* 0x0013dc00010b7983 */ /* 0x000ee20000300800 */
[----:B0-----:R-:W-:-:S03]  /*4d780*/  F2FP.SATFINITE.E5M2.F32.PACK_AB_MERGE_C R69, R8, R12, RZ ;  /* 0x0000000c0845723e */ /* 0x001fc600048060ff */
[----:B------:R-:W5:Y:S04]  /*4d790*/  LDL.LU R12, [R1+0x670] ;  /* 0x00067000010c7983 */ /* 0x000f680000300800 */
[----:B------:R-:W5:Y:S01]  /*4d7a0*/  LDL.LU R8, [R1+0x674] ;  /* 0x0006740001087983 */ /* 0x000f620000300800 */
[----:B------:R-:W-:Y:S01]  /*4d7b0*/  ISETP.LT.AND P5, PT, R5, UR9, !P5 ;  /* 0x0000000905007c0c */ /* 0x000fe2000efa1270 */
[----:B------:R-:W0:Y:S01]  /*4d7c0*/  LDCU UR9, c[0x0][0x398] ;  /* 0x00007300ff0977ac */ /* 0x000e220008000800 */
[----:B------:R-:W-:Y:S02]  /*4d7d0*/  SHF.R.S32.HI R80, RZ, 0x8, R80 ;  /* 0x00000008ff507819 */ /* 0x000fe40000011450 */
[----:B-1----:R-:W-:Y:S01]  /*4d7e0*/  ISETP.LT.AND P6, PT, R9, UR10, !P2 ;  /* 0x0000000a09007c0c */ /* 0x002fe2000d7c1270 */
[----:B------:R-:W1:Y:S01]  /*4d7f0*/  LDCU UR10, c[0x0][0x398] ;  /* 0x00007300ff0a77ac */ /* 0x000e620008000800 */
[----:B----4-:R-:W-:Y:S01]  /*4d800*/  ISETP.LT.AND P2, PT, R5, UR12, !P2 ;  /* 0x0000000c05007c0c */ /* 0x010fe2000d741270 */
[----:B------:R-:W4:Y:S06]  /*4d810*/  LDCU UR12, c[0x0][0x398] ;  /* 0x00007300ff0c77ac */ /* 0x000f2c0008000800 */
[----:B------:R0:W-:Y:S01]  /*4d820*/  @P5 STG.E.U8 desc[UR20][R26.64], R80 ;  /* 0x000000501a005986 */ /* 0x0001e2000c101114 */
[----:B------:R-:W-:Y:S01]  /*4d830*/  ISETP.LT.AND P5, PT, R9, UR14, !P4 ;  /* 0x0000000e09007c0c */ /* 0x000fe2000e7a1270 */
[----:B------:R-:W1:Y:S02]  /*4d840*/  LDCU UR14, c[0x0][0x398] ;  /* 0x00007300ff0e77ac */ /* 0x000e640008000800 */
[----:B------:R1:W-:Y:S01]  /*4d850*/  @P6 STG.E.U8 desc[UR20][R20.64], R69 ;  /* 0x0000004514006986 */ /* 0x0003e2000c101114 */
[----:B0-----:R-:W-:-:S04]  /*4d860*/  PRMT R80, R69, 0x9910, RZ ;  /* 0x0000991045507816 */ /* 0x001fc800000000ff */
[----:B------:R-:W-:Y:S01]  /*4d870*/  SHF.R.S32.HI R80, RZ, 0x8, R80 ;  /* 0x00000008ff507819 */ /* 0x000fe20000011450 */
[----:B-1----:R-:W-:Y:S01]  /*4d880*/  VIADD R69, R76, UR26 ;  /* 0x0000001a4c457c36 */ /* 0x002fe20008000000 */
[----:B------:R-:W-:Y:S02]  /*4d890*/  F2FP.SATFINITE.E5M2.F32.PACK_AB_MERGE_C R81, R10, R13, RZ ;  /* 0x0000000d0a51723e */ /* 0x000fe400048060ff */
[----:B------:R-:W4:Y:S04]  /*4d8a0*/  LDL.LU R13, [R1+0x270] ;  /* 0x00027000010d7983 */ /* 0x000f280000300800 */
[----:B------:R-:W-:Y:S01]  /*4d8b0*/  @P2 STG.E.U8 desc[UR20][R16.64], R81 ;  /* 0x0000005110002986 */ /* 0x000fe2000c101114 */
[----:B------:R-:W-:-:S03]  /*4d8c0*/  IADD3 R76, P2, PT, R76, R68, RZ ;  /* 0x000000444c4c7210 */ /* 0x000fc60007f5e0ff */
[----:B------:R0:W-:Y:S01]  /*4d8d0*/  @P5 STG.E.U8 desc[UR20][R6.64], R80 ;  /* 0x0000005006005986 */ /* 0x0001e2000c101114 */
[----:B------:R-:W-:Y:S01]  /*4d8e0*/  SHF.R.S32.HI R10, RZ, 0x1f, R69 ;  /* 0x0000001fff0a7819 */ /* 0x000fe20000011445 */
[----:B------:R-:W-:Y:S01]  /*4d8f0*/  IMAD.X R77, R77, 0x1, R3, P2 ;  /* 0x000000014d4d7824 */ /* 0x000fe200010e0603 */
[----:B0-----:R-:W-:Y:S02]  /*4d900*/  PRMT R6, R81, 0x9910, RZ ;  /* 0x0000991051067816 */ /* 0x001fe400000000ff */
[----:B------:R-:W-:-:S03]  /*4d910*/  IADD3 R80, P2, PT, R69, R2, RZ ;  /* 0x0000000245507210 */ /* 0x000fc60007f5e0ff */
[----:B------:R-:W-:Y:S02]  /*4d920*/  IMAD.MOV.U32 R7, RZ, RZ, R6 ;  /* 0x000000ffff077224 */ /* 0x000fe400078e0006 */
[----:B------:R-:W-:Y:S01]  /*4d930*/  IMAD.X R81, R10, 0x1, R0, P2 ;  /* 0x000000010a517824 */ /* 0x000fe200010e0600 */
[----:B--2---:R-:W-:Y:S01]  /*4d940*/  ISETP.GE.AND P6, PT, R4, UR4, PT ;  /* 0x0000000404007c0c */ /* 0x004fe2000bfc6270 */
[----:B------:R-:W0:Y:S01]  /*4d950*/  LDCU UR4, c[0x0][0x39c] ;  /* 0x00007380ff0477ac */ /* 0x000e220008000800 */
[----:B------:R-:W2:Y:S04]  /*4d960*/  LDL.LU R4, [R1+0x274] ;  /* 0x0002740001047983 */ /* 0x000ea80000300800 */
[----:B------:R-:W0:Y:S04]  /*4d970*/  LDL.LU R16, [R1+0x13e0] ;  /* 0x0013e00001107983 */ /* 0x000e280000300800 */
[----:B------:R-:W2:Y:S01]  /*4d980*/  LDL.LU R6, [R1+0x13e4] ;  /* 0x0013e40001067983 */ /* 0x000ea20000300800 */
[----:B---3--:R-:W-:Y:S01]  /*4d990*/  ISETP.GE.AND P2, PT, R11, UR6, PT ;  /* 0x000000060b007c0c */ /* 0x008fe2000bf46270 */
[----:B------:R-:W1:Y:S02]  /*4d9a0*/  LDCU UR6, c[0x0][0x398] ;  /* 0x00007300ff0677ac */ /* 0x000e640008000800 */
[----:B------:R-:W3:Y:S01]  /*4d9b0*/  LDL.LU R17, [R1+0x678] ;  /* 0x0006780001117983 */ /* 0x000ee20000300800 */
[----:B-----5:R-:W-:-:S02]  /*4d9c0*/  F2FP.SATFINITE.E5M2.F32.PACK_AB_MERGE_C R20, R8, R12, RZ ;  /* 0x0000000c0814723e */ /* 0x020fc400048060ff */
[----:B------:R-:W-:Y:S02]  /*4d9d0*/  SHF.R.S32.HI R12, RZ, 0x8, R7 ;  /* 0x00000008ff0c7819 */ /* 0x000fe40000011407 */
[----:B------:R-:W3:Y:S04]  /*4d9e0*/  LDL.LU R7, [R1+0x67c] ;  /* 0x00067c0001077983 */ /* 0x000ee80000300800 */
[----:B------:R-:W5:Y:S04]  /*4d9f0*/  LDL.LU R11, [R1+0x278] ;  /* 0x00027800010b7983 */ /* 0x000f680000300800 */
[----:B------:R-:W5:Y:S01]  /*4da00*/  LDL.LU R8, [R1+0x27c] ;  /* 0x00027c0001087983 */ /* 0x000f620000300800 */
[----:B------:R-:W-:Y:S01]  /*4da10*/  ISETP.LT.AND P4, PT, R5, UR9, !P4 ;  /* 0x0000000905007c0c */ /* 0x000fe2000e781270 */
[----:B------:R-:W0:Y:S01]  /*4da20*/  LDCU UR9, c[0x0][0x39c] ;  /* 0x00007380ff0977ac */ /* 0x000e220008000800 */
[----:B------:R-:W-:-:S02]  /*4da30*/  ISETP.LT.AND P5, PT, R9, UR10, !P0 ;  /* 0x0000000a09007c0c */ /* 0x000fc4000c7a1270 */
[----:B----4-:R-:W-:Y:S01]  /*4da40*/  ISETP.LT.AND P0, PT, R5, UR12, !P0 ;  /* 0x0000000c05007c0c */ /* 0x010fe2000c701270 */
[----:B------:R-:W4:Y:S01]  /*4da50*/  LDCU UR10, c[0x0][0x398] ;  /* 0x00007300ff0a77ac */ /* 0x000f220008000800 */
[----:B------:R-:W0:Y:S07]  /*4da60*/  LDCU UR12, c[0x0][0x398] ;  /* 0x00007300ff0c77ac */ /* 0x000e2e0008000800 */
[----:B------:R4:W-:Y:S01]  /*4da70*/  @P4 STG.E.U8 desc[UR20][R24.64], R12 ;  /* 0x0000000c18004986 */ /* 0x0009e2000c101114 */
[----:B------:R-:W-:Y:S01]  /*4da80*/  ISETP.LT.AND P4, PT, R9, UR14, !P6 ;  /* 0x0000000e09007c0c */ /* 0x000fe2000f781270 */
[----:B------:R-:W0:Y:S01]  /*4da90*/  LDCU UR14, c[0x0][0x398] ;  /* 0x00007300ff0e77ac */ /* 0x000e220008000800 */
[----:B-1----:R-:W-:Y:S01]  /*4daa0*/  ISETP.LT.AND P6, PT, R5, UR6, !P6 ;  /* 0x0000000605007c0c */ /* 0x002fe2000f7c1270 */
[----:B------:R-:W-:Y:S01]  /*4dab0*/  @P5 STG.E.U8 desc[UR20][R22.64], R20 ;  /* 0x0000001416005986 */ /* 0x000fe2000c101114 */
[----:B------:R-:W1:Y:S01]  /*4dac0*/  LDCU UR6, c[0x0][0x39c] ;  /* 0x00007380ff0677ac */ /* 0x000e620008000800 */
[----:B----4-:R-:W-:-:S02]  /*4dad0*/  PRMT R12, R20, 0x9910, RZ ;  /* 0x00009910140c7816 */ /* 0x010fc400000000ff */
[----:B--2---:R-:W-:Y:S02]  /*4dae0*/  F2FP.SATFINITE.E5M2.F32.PACK_AB_MERGE_C R4, R4, R13, RZ ;  /* 0x0000000d0404723e */ /* 0x004fe400048060ff */
[----:B------:R-:W2:Y:S04]  /*4daf0*/  LDL.LU R13, [R1+0x13e8] ;  /* 0x0013e800010d7983 */ /* 0x000ea80000300800 */
[----:B------:R4:W-:Y:S02]  /*4db00*/  @P0 STG.E.U8 desc[UR20][R78.64], R4 ;  /* 0x000000044e000986 */ /* 0x0009e4000c101114 */
[----:B----4-:R-:W-:Y:S02]  /*4db10*/  SHF.R.S32.HI R79, RZ, 0x8, R12 ;  /* 0x00000008ff4f7819 */ /* 0x010fe4000001140c */
[----:B------:R-:W-:-:S02]  /*4db20*/  IADD3 R78, P0, PT, R69, R68, RZ ;  /* 0x00000044454e7210 */ /* 0x000fc40007f1e0ff */
[----:B------:R-:W-:Y:S01]  /*4db30*/  PRMT R4, R4, 0x9910, RZ ;  /* 0x0000991004047816 */ /* 0x000fe200000000ff */
[----:B------:R4:W-:Y:S03]  /*4db40*/  @P4 STG.E.U8 desc[UR20][R18.64], R79 ;  /* 0x0000004f12004986 */ /* 0x0009e6000c101114 */
[----:B------:R-:W-:-:S05]  /*4db50*/  SHF.R.S32.HI R4, RZ, 0x8, R4 ;  /* 0x00000008ff047819 */ /* 0x000fca0000011404 */
[----:B------:R1:W-:Y:S01]  /*4db60*/  @P6 STG.E.U8 desc[UR20][R14.64], R4 ;  /* 0x000000040e006986 */ /* 0x0003e2000c101114 */
[----:B----4-:R-:W-:Y:S01]  /*4db70*/  IMAD.X R79, R10, 0x1, R3, P0 ;  /* 0x000000010a4f7824 */ /* 0x010fe200000e0603 */
[----:B0-----:R-:W-:Y:S02]  /*4db80*/  ISETP.GE.AND P0, PT, R6, UR9, PT ;  /* 0x0000000906007c0c */ /* 0x001fe4000bf06270 */
[----:B------:R-:W4:Y:S01]  /*4db90*/  LDL.LU R10, [R1+0x13ec] ;  /* 0x0013ec00010a7983 */ /* 0x000f220000300800 */
[----:B-----5:R-:W-:Y:S01]  /*4dba0*/  F2FP.SATFINITE.E5M2.F32.PACK_AB_MERGE_C R11, R8, R11, RZ ;  /* 0x0000000b080b723e */ /* 0x020fe200048060ff */
[----:B------:R-:W0:Y:S02]  /*4dbb0*/  LDCU UR9, c[0x0][0x398] ;  /* 0x00007300ff0977ac */ /* 0x000e240008000800 */
[----:B------:R-:W5:Y:S04]  /*4dbc0*/  LDL.LU R12, [R1+0x680] ;  /* 0x00068000010c7983 */ /* 0x000f680000300800 */
[----:B------:R-:W5:Y:S04]  /*4dbd0*/  LDL.LU R6, [R1+0x684] ;  /* 0x0006840001067983 */ /* 0x000f680000300800 */
[----:B------:R-:W2:Y:S04]  /*4dbe0*/  LDL.LU R8, [R1+0x280] ;  /* 0x0002800001087983 */ /* 0x000ea80000300800 */
[----:B-1----:R-:W2:Y:S01]  /*4dbf0*/  LDL.LU R4, [R1+0x284] ;  /* 0x0002840001047983 */ /* 0x002ea20000300800 */
[----:B------:R-:W-:Y:S01]  /*4dc00*/  ISETP.LT.AND P4, PT, R9, UR10, !P2 ;  /* 0x0000000a09007c0c */ /* 0x000fe2000d781270 */
[----:B------:R-:W1:Y:S01]  /*4dc10*/  LDCU UR10, c[0x0][0x398] ;  /* 0x00007300ff0a77ac */ /* 0x000e620008000800 */
[----:B------:R-:W-:-:S02]  /*4dc20*/  ISETP.LT.AND P2, PT, R5, UR12, !P2 ;  /* 0x0000000c05007c0c */ /* 0x000fc4000d741270 */
[----:B---3--:R-:W-:Y:S01]  /*4dc30*/  F2FP.SATFINITE.E5M2.F32.PACK_AB_MERGE_C R7, R7, R17, RZ ;  /* 0x000000110707723e */ /* 0x008fe200048060ff */
[----:B------:R-:W3:Y:S01]  /*4dc40*/  LDCU UR12, c[0x0][0x398] ;  /* 0x00007300ff0c77ac */ /* 0x000ee20008000800 */
[----:B------:R-:W-:Y:S01]  /*4dc50*/  ISETP.GE.AND P5, PT, R16, UR4, PT ;  /* 0x0000000410007c0c */ /* 0x000fe2000bfa6270 */
[----:B------:R-:W0:Y:S03]  /*4dc60*/  LDCU UR4, c[0x0][0x39c] ;  /* 0x00007380ff0477ac */ /* 0x000e260008000800 */
[----:B------:R-:W-:-:S03]  /*4dc70*/  ISETP.LT.AND P6, PT, R9, UR14, !P5 ;  /* 0x0000000e09007c0c */ /* 0x000fc6000efc1270 */
[----:B------:R0:W-:Y:S01]  /*4dc80*/  @P4 STG.E.U8 desc[UR20][R92.64], R7 ;  /* 0x000000075c004986 */ /* 0x0001e2000c101114 */
[----:B------:R-:W1:Y:S03]  /*4dc90*/  LDCU UR14, c[0x0][0x398] ;  /* 0x00007300ff0e77ac */ /* 0x000e660008000800 */
[----:B------:R3:W-:Y:S01]  /*4dca0*/  @P2 STG.E.U8 desc[UR20][R74.64], R11 ;  /* 0x0000000b4a002986 */ /* 0x0007e2000c101114 */
[----:B0-----:R-:W-:Y:S02]  /*4dcb0*/  PRMT R92, R7, 0x9910, RZ ;  /* 0x00009910075c7816 */ /* 0x001fe400000000ff */
[----:B------:R-:W-:Y:S01]  /*4dcc0*/  ISETP.LT.AND P5, PT, R5, UR9, !P5 ;  /* 0x0000000905007c0c */ /* 0x000fe2000efa1270 */
[----:B------:R-:W4:Y:S01]  /*4dcd0*/  LDL.LU R7, [R1+0x13f0] ;  /* 0x0013f00001077983 */ /* 0x000f220000300800 */
[----:B---3--:R-:W-:Y:S01]  /*4dce0*/  PRMT R75, R11, 0x9910, RZ ;  /* 0x000099100b4b7816 */ /* 0x008fe200000000ff */
[----:B------:R-:W-:Y:S01]  /*4dcf0*/  IMAD.MOV.U32 R74, RZ, RZ, R92 ;  /* 0x000000ffff4a7224 */ /* 0x000fe200078e005c */
[----:B------:R-:W0:Y:S01]  /*4dd00*/  LDCU UR9, c[0x0][0x398] ;  /* 0x00007300ff0977ac */ /* 0x000e220008000800 */
[----:B------:R-:W-:-:S03]  /*4dd10*/  VIADD R92, R69, UR26 ;  /* 0x0000001a455c7c36 */ /* 0x000fc60008000000 */
[----:B------:R-:W-:-:S05]  /*4dd20*/  SHF.R.S32.HI R69, RZ, 0x8, R74 ;  /* 0x00000008ff457819 */ /* 0x000fca000001144a */
[----:B------:R3:W-:Y:S02]  /*4dd30*/  @P6 STG.E.U8 desc[UR20][R90.64], R69 ;  /* 0x000000455a006986 */ /* 0x0007e4000c101114 */
[----:B---3--:R-:W-:-:S05]  /*4dd40*/  IMAD.MOV.U32 R90, RZ, RZ, R75 ;  /* 0x000000ffff5a7224 */ /* 0x008fca00078e004b */
[----:B------:R-:W-:-:S05]  /*4dd50*/  SHF.R.S32.HI R90, RZ, 0x8, R90 ;  /* 0x00000008ff5a7819 */ /* 0x000fca000001145a */
[----:B------:R2:W-:Y:S01]  /*4dd60*/  @P5 STG.E.U8 desc[UR20][R88.64], R90 ;  /* 0x0000005a58005986 */ /* 0x0005e2000c101114 */
[----:B-----5:R-:W-:-:S03]  /*4dd70*/  F2FP.SATFINITE.E5M2.F32.PACK_AB_MERGE_C R69, R6, R12, RZ ;  /* 0x0000000c0645723e */ /* 0x020fc600048060ff */
[----:B------:R-:W3:Y:S01]  /*4dd80*/  LDL.LU R6, [R1+0x13f4] ;  /* 0x0013f40001067983 */ /* 0x000ee20000300800 */
[----:B--2---:R-:W-:-:S03]  /*4dd90*/  F2FP.SATFINITE.E5M2.F32.PACK_AB_MERGE_C R88, R4, R8, RZ ;  /* 0x000000080458723e */ /* 0x004fc600048060ff */
[----:B------:R-:W2:Y:S04]  /*4dda0*/  LDL.LU R8, [R1+0x688] ;  /* 0x0006880001087983 */ /* 0x000ea80000300800 */
[----:B------:R-:W2:Y:S04]  /*4ddb0*/  LDL.LU R4, [R1+0x68c] ;  /* 0x00068c0001047983 */ /* 0x000ea80000300800 */
[----:B------:R-:W5:Y:S04]  /*4ddc0*/  LDL.LU R11, [R1+0x288] ;  /* 0x00028800010b7983 */ /* 0x000f680000300800 */
[----:B------:R-:W5:Y:S01]  /*4ddd0*/  LDL.LU R12, [R1+0x28c] ;  /* 0x00028c00010c7983 */ /* 0x000f620000300800 */
[----:B-1----:R-:W-:Y:S01]  /*4dde0*/  ISETP.LT.AND P6, PT, R9, UR10, !P0 ;  /* 0x0000000a09007c0c */ /* 0x002fe2000c7c1270 */
[----:B------:R-:W1:Y:S01]  /*4ddf0*/  LDCU UR10, c[0x0][0x398] ;  /* 0x00007300ff0a77ac */ /* 0x000e620008000800 */
[----:B------:R-:W-:Y:S01]  /*4de00*/  ISETP.LT.AND P0, PT, R5, UR12, !P0 ;  /* 0x0000000c05007c0c */ /* 0x000fe2000c701270 */
[----:B------:R-:W5:Y:S01]  /*4de10*/  LDL.LU R14, [R1+0x13f8] ;  /* 0x0013f800010e7983 */ /* 0x000f620000300800 */
[----:B------:R-:W-:Y:S01]  /*4de20*/  ISETP.GE.AND P4, PT, R13, UR4, PT ;  /* 0x000000040d007c0c */ /* 0x000fe2000bf86270 */
[----:B------:R-:W0:Y:S01]  /*4de30*/  LDCU UR4, c[0x0][0x39c] ;  /* 0x00007380ff0477ac */ /* 0x000e220008000800 */
[----:B------:R-:W-:Y:S01]  /*4de40*/  SHF.R.S32.HI R93, RZ, 0x1f, R92 ;  /* 0x0000001fff5d7819 */ /* 0x000fe2000001145c */
[----:B------:R-:W5:Y:S01]  /*4de50*/  LDL.LU R13, [R1+0x1400] ;  /* 0x00140000010d7983 */ /* 0x000f620000300800 */
[----:B------:R-:W-:Y:S01]  /*4de60*/  IADD3 R74, P2, PT, R92, R2, RZ ;  /* 0x000000025c4a7210 */ /* 0x000fe20007f5e0ff */
[----:B------:R-:W0:Y:S01]  /*4de70*/  LDCU UR12, c[0x0][0x398] ;  /* 0x00007300ff0c77ac */ /* 0x000e220008000800 */
[----:B------:R-:W-:-:S02]  /*4de80*/  PRMT R89, R69, 0x9910, RZ ;  /* 0x0000991045597816 */ /* 0x000fc400000000ff */
[----:B------:R-:W-:Y:S01]  /*4de90*/  ISETP.LT.AND P5, PT, R9, UR14, !P4 ;  /* 0x0000000e09007c0c */ /* 0x000fe2000e7a1270 */
[----:B------:R-:W-:Y:S01]  /*4dea0*/  IMAD.X R75, R93, 0x1, R0, P2 ;  /* 0x000000015d4b7824 */ /* 0x000fe200010e0600 */
[----:B----4-:R-:W-:Y:S01]  /*4deb0*/  ISETP.GE.AND P2, PT, R10, UR6, PT ;  /* 0x000000060a007c0c */ /* 0x010fe2000bf46270 */
[----:B------:R4:W-:Y:S01]  /*4dec0*/  @P6 STG.E.U8 desc[UR20][R86.64], R69 ;  /* 0x0000004556006986 */ /* 0x0009e2000c101114 */
[----:B------:R-:W3:Y:S03]  /*4ded0*/  LDCU UR6, c[0x0][0x39c] ;  /* 0x00007380ff0677ac */ /* 0x000ee60008000800 */
[----:B------:R0:W-:Y:S01]  /*4dee0*/  @P0 STG.E.U8 desc[UR20][R70.64], R88 ;  /* 0x0000005846000986 */ /* 0x0001e2000c101114 */
[----:B------:R-:W1:Y:S01]  /*4def0*/  LDCU UR14, c[0x0][0x398] ;  /* 0x00007300ff0e77ac */ /* 0x000e620008000800 */
[----:B----4-:R-:W-:Y:S01]  /*4df00*/  IMAD.MOV.U32 R69, RZ, RZ, R89 ;  /* 0x000000ffff457224 */ /* 0x010fe200078e0059 */
[----:B0-----:R-:W-:-:S04]  /*4df10*/  IADD3 R70, P0, PT, R92, R68, RZ ;  /* 0x000000445c467210 */ /* 0x001fc80007f1e0ff */
[----:B------:R-:W-:Y:S01]  /*4df20*/  SHF.R.S32.HI R71, RZ, 0x8, R69 ;  /* 0x00000008ff477819 */ /* 0x000fe20000011445 */
[----:B------:R-:W-:-:S04]  /*4df30*/  VIADD R69, R92, UR26 ;  /* 0x0000001a5c457c36 */ /* 0x000fc80008000000 */
[----:B------:R0:W-:Y:S01]  /*4df40*/  @P5 STG.E.U8 desc[UR20][R72.64], R71 ;  /* 0x0000004748005986 */ /* 0x0001e2000c101114 */
[----:B------:R-:W-:Y:S02]  /*4df50*/  SHF.R.S32.HI R86, RZ, 0x1f, R69 ;  /* 0x0000001fff567819 */ /* 0x000fe40000011445 */
[----:B------:R-:W-:Y:S01]  /*4df60*/  ISETP.GE.AND P6, PT, R7, UR4, PT ;  /* 0x0000000407007c0c */ /* 0x000fe2000bfc6270 */
[----:B------:R-:W4:Y:S01]  /*4df70*/  LDCU UR4, c[0x0][0x39c] ;  /* 0x00007380ff0477ac */ /* 0x000f220008000800 */
[----:B0-----:R-:W-:Y:S01]  /*4df80*/  IMAD.X R71, R93, 0x1, R3, P0 ;  /* 0x000000015d477824 */ /* 0x001fe200000e0603 */
[----:B------:R-:W-:Y:S02]  /*4df90*/  IADD3 R72, P0, PT, R69, R2, RZ ;  /* 0x0000000245487210 */ /* 0x000fe40007f1e0ff */
[----:B------:R-:W-:-:S03]  /*4dfa0*/  PRMT R89, R88, 0x9910, RZ ;  /* 0x0000991058597816 */ /* 0x000fc600000000ff */
[----:B------:R-:W-:Y:S01]  /*4dfb0*/  IMAD.X R73, R86, 0x1, R0, P0 ;  /* 0x0000000156497824 */ /* 0x000fe200000e0600 */
[----:B---3--:R-:W-:Y:S01]  /*4dfc0*/  ISETP.GE.AND P0, PT, R6, UR6, PT ;  /* 0x0000000606007c0c */ /* 0x008fe2000bf06270 */
[----:B------:R-:W0:Y:S01]  /*4dfd0*/  LDCU UR6, c[0x0][0x398] ;  /* 0x00007300ff0677ac */ /* 0x000e220008000800 */
[----:B------:R-:W3:Y:S04]  /*4dfe0*/  LDL.LU R6, [R1+0x698] ;  /* 0x0006980001067983 */ /* 0x000ee80000300800 */
[----:B------:R-:W3:Y:S01]  /*4dff0*/  LDL.LU R7, [R1+0x69c] ;  /* 0x00069c0001077983 */ /* 0x000ee20000300800 */
[----:B--2---:R-:W-:-:S03]  /*4e000*/  F2FP.SATFINITE.E5M2.F32.PACK_AB_MERGE_C R88, R4, R8, RZ ;  /* 0x000000080458723e */ /* 0x004fc600048060ff */
[----:B------:R-:W2:Y:S04]  /*4e010*/  LDL.LU R4, [R1+0x13fc] ;  /* 0x0013fc0001047983 */ /* 0x000ea80000300800 */
[----:B------:R-:W2:Y:S01]  /*4e020*/  LDL.LU R10, [R1+0x690] ;  /* 0x00069000010a7983 */ /* 0x000ea20000300800 */
[----:B-----5:R-:W-:-:S03]  /*4e030*/  F2FP.SATFINITE.E5M2.F32.PACK_AB_MERGE_C R87, R12, R11, RZ ;  /* 0x0000000b0c57723e */ /* 0x020fc600048060ff */
[----:B------:R-:W5:Y:S04]  /*4e040*/  LDL.LU R8, [R1+0x694] ;  /* 0x0006940001087983 */ /* 0x000f680000300800 */
[----:B------:R-:W5:Y:S04]  /*4e050*/  LDL.LU R11, [R1+0x290] ;  /* 0x00029000010b7983 */ /* 0x000f680000300800 */
[----:B------:R-:W5:Y:S01]  /*4e060*/  LDL.LU R12, [R1+0x294] ;  /* 0x00029400010c7983 */ /* 0x000f620000300800 */
[----:B------:R-:W-:Y:S01]  /*4e070*/  ISETP.LT.AND P4, PT, R5, UR9, !P4 ;  /* 0x0000000905007c0c */ /* 0x000fe2000e781270 */
[----:B------:R-:W0:Y:S01]  /*4e080*/  LDCU UR9, c[0x0][0x39c] ;  /* 0x00007380ff0977ac */ /* 0x000e220008000800 */
[----:B-1----:R-:W-:-:S02]  /*4e090*/  ISETP.LT.AND P5, PT, R9, UR10, !P2 ;  /* 0x0000000a09007c0c */ /* 0x002fc4000d7a1270 */
[----:B------:R-:W-:Y:S01]  /*4e0a0*/  ISETP.LT.AND P2, PT, R5, UR12, !P2 ;  /* 0x0000000c05007c0c */ /* 0x000fe2000d741270 */
[----:B------:R-:W1:Y:S01]  /*4e0b0*/  LDCU UR10, c[0x0][0x398] ;  /* 0x00007300ff0a77ac */ /* 0x000e620008000800 */
[----:B------:R-:W-:Y:S01]  /*4e0c0*/  SHF.R.S32.HI R89, RZ, 0x8, R89 ;  /* 0x00000008ff597819 */ /* 0x000fe20000011459 */
[----:B------:R-:W0:Y:S06]  /*4e0d0*/  LDCU UR12, c[0x0][0x398] ;  /* 0x00007300ff0c77ac */ /* 0x000e2c0008000800 */
[----:B------:R0:W-:Y:S01]  /*4e0e0*/  @P4 STG.E.U8 desc[UR20][R84.64], R89 ;  /* 0x0000005954004986 */ /* 0x0001e2000c101114 */
[----:B------:R-:W-:Y:S01]  /*4e0f0*/  ISETP.LT.AND P4, PT, R9, UR14, !P6 ;  /* 0x0000000e09007c0c */ /* 0x000fe2000f781270 */
[----:B------:R-:W1:Y:S02]  /*4e100*/  LDCU UR14, c[0x0][0x398] ;  /* 0x00007300ff0e77ac */ /* 0x000e640008000800 */
[----:B------:R1:W-:Y:S01]  /*4e110*/  @P5 STG.E.U8 desc[UR20][R82.64], R88 ;  /* 0x0000005852005986 */ /* 0x0003e2000c101114 */
[----:B----4-:R-:W-:Y:S01]  /*4e120*/  ISETP.GE.AND P5, PT, R14, UR4, PT ;  /* 0x000000040e007c0c */ /* 0x010fe2000bfa6270 */
[----:B------:R-:W2:Y:S01]  /*4e130*/  LDCU UR4, c[0x0][0x39c] ;  /* 0x00007380ff0477ac */ /* 0x000ea20008000800 */
[----:B0-----:R-:W-:Y:S01]  /*4e140*/  PRMT R84, R88, 0x9910, RZ ;  /* 0x0000991058547816 */ /* 0x001fe200000000ff */
[----:B------:R0:W-:Y:S01]  /*4e150*/  @P2 STG.E.U8 desc[UR20][R76.64], R87 ;  /* 0x000000574c002986 */ /* 0x0001e2000c101114 */
[----:B------:R-:W-:Y:S01]  /*4e160*/  ISETP.LT.AND P6, PT, R5, UR6, !P6 ;  /* 0x0000000605007c0c */ /* 0x000fe2000f7c1270 */
[----:B------:R-:W4:Y:S02]  /*4e170*/  LDCU UR6, c[0x0][0x398] ;  /* 0x00007300ff0677ac */ /* 0x000f240008000800 */
[----:B-1----:R-:W-:Y:S01]  /*4e180*/  IMAD.MOV.U32 R82, RZ, RZ, R84 ;  /* 0x000000ffff527224 */ /* 0x002fe200078e0054 */
[----:B0-----:R-:W-:-:S04]  /*4e190*/  PRMT R87, R87, 0x9910, RZ ;  /* 0x0000991057577816 */ /* 0x001fc800000000ff */
[----:B------:R-:W-:Y:S01]  /*4e1a0*/  SHF.R.S32.HI R77, RZ, 0x8, R82 ;  /* 0x00000008ff4d7819 */ /* 0x000fe20000011452 */
[----:B------:R-:W-:-:S04]  /*4e1b0*/  IMAD.MOV.U32 R82, RZ, RZ, R87 ;  /* 0x000000ffff527224 */ /* 0x000fc800078e0057 */
[----:B------:R0:W-:Y:S02]  /*4e1c0*/  @P4 STG.E.U8 desc[UR20][R80.64], R77 ;  /* 0x0000004d50004986 */ /* 0x0001e4000c101114 */
[----:B0-----:R-:W-:-:S05]  /*4e1d0*/  SHF.R.S32.HI R80, RZ, 0x8, R82 ;  /* 0x00000008ff507819 */ /* 0x001fca0000011452 */
[----:B------:R3:W-:Y:S02]  /*4e1e0*/  @P6 STG.E.U8 desc[UR20][R78.64], R80 ;  /* 0x000000504e006986 */ /* 0x0007e4000c101114 */
[----:B---3--:R-:W-:Y:S02]  /*4e1f0*/  F2FP.SATFINITE.E5M2.F32.PACK_AB_MERGE_C R80, R7, R6, RZ ;  /* 0x000000060750723e */ /* 0x008fe400048060ff */
[----:B--2---:R-:W-:Y:S01]  /*4e200*/  ISETP.GE.AND P6, PT, R4, UR4, PT ;  /* 0x0000000404007c0c */ /* 0x004fe2000bfc6270 */
[----:B------:R-:W0:Y:S01]  /*4e210*/  LDCU UR4, c[0x0][0x39c] ;  /* 0x00007380ff0477ac */ /* 0x000e220008000800 */
[----:B------:R-:W2:Y:S01]  /*4e220*/  LDL.LU R4, [R1+0x1410] ;  /* 0x0014100001047983 */ /* 0x000ea20000300800 */
[----:B-----5:R-:W-:-:S03]  /*4e230*/  F2FP.SATFINITE.E5M2.F32.PACK_AB_MERGE_C R79, R8, R10, RZ ;  /* 0x0000000a084f723e */ /* 0x020fc600048060ff */
[----:B------:R-:W3:Y:S04]  /*4e240*/  LDL.LU R8, [R1+0x1408] ;  /* 0x0014080001087983 */ /* 0x000ee80000300800 */
[----:B------:R-:W5:Y:S01]  /*4e250*/  LDL.LU R6, [R1+0x6a0] ;  /* 0x0006a00001067983 */ /* 0x000f620000300800 */
[----:B------:R-:W-:-:S03]  /*4e260*/  F2FP.SATFINITE.E5M2.F32.PACK_AB_MERGE_C R78, R12, R11, RZ ;  /* 0x0000000b0c4e723e */ /* 0x000fc600048060ff */
[----:B------:R-:W5:Y:S04]  /*4e270*/  LDL.LU R7, [R1+0x6a4] ;  /* 0x0006a40001077983 */ /* 0x000f680000300800 */
[----:B------:R-:W0:Y:S04]  /*4e280*/  LDL.LU R10, [R1+0x1404] ;  /* 0x00140400010a7983 */ /* 0x000e280000300800 */
[----:B------:R-:W2:Y:S04]  /*4e290*/  LDL.LU R11, [R1+0x298] ;  /* 0x00029800010b7983 */ /* 0x000ea80000300800 */
[----:B------:R-:W2:Y:S01]  /*4e2a0*/  LDL.LU R12, [R1+0x29c] ;  /* 0x00029c00010c7983 */ /* 0x000ea20000300800 */
[----:B------:R-:W-:Y:S01]  /*4e2b0*/  ISETP.LT.AND P4, PT, R9, UR10, !P0 ;  /* 0x0000000a09007c0c */ /* 0x000fe2000c781270 */
[----:B------:R-:W1:Y:S01]  /*4e2c0*/  LDCU UR10, c[0x0][0x398] ;  /* 0x00007300ff0a77ac */ /* 0x000e620008000800 */
[----:B------:R-:W-:-:S02]  /*4e2d0*/  IADD3 R76, P2, PT, R69, R68, RZ ;  /* 0x00000044454c7210 */ /* 0x000fc40007f5e0ff */
[----:B------:R-:W-:-:S09]  /*4e2e0*/  ISETP.LT.AND P0, PT, R5, UR12, !P0 ;  /* 0x0000000c05007c0c */ /* 0x000fd2000c701270 */
[----:B------:R1:W-:Y:S01]  /*4e2f0*/  @P4 STG.E.U8 desc[UR20][R74.64], R79 ;  /* 0x0000004f4a004986 */ /* 0x0003e2000c101114 */
[----:B------:R-:W-:Y:S01]  /*4e300*/  IMAD.X R77, R86, 0x1, R3, P2 ;  /* 0x00000001564d7824 */ /* 0x000fe200010e0603 */
[----:B------:R-:W-:Y:S01]  /*4e310*/  ISETP.GE.AND P2, PT, R13, UR9, PT ;  /* 0x000000090d007c0c */ /* 0x000fe2000bf46270 */
[----:B------:R-:W1:Y:S01]  /*4e320*/  LDCU UR9, c[0x0][0x398] ;  /* 0x00007300ff0977ac */ /* 0x000e620008000800 */
[----:B----4-:R-:W-:Y:S01]  /*4e330*/  ISETP.LT.AND P4, PT, R9, UR6, !P5 ;  /* 0x0000000609007c0c */ /* 0x010fe2000ef81270 */
[----:B------:R4:W-:Y:S01]  /*4e340*/  @P0 STG.E.U8 desc[UR20][R70.64], R78 ;  /* 0x0000004e46000986 */ /* 0x0009e2000c101114 */
[----:B------:R-:W-:Y:S01]  /*4e350*/  VIADD R69, R69, UR26 ;  /* 0x0000001a45457c36 */ /* 0x000fe20008000000 */
[----:B------:R-:W1:Y:S01]  /*4e360*/  LDCU UR12, c[0x0][0x398] ;  /* 0x00007300ff0c77ac */ /* 0x000e620008000800 */
[----:B------:R-:W3:Y:S01]  /*4e370*/  LDCU UR6, c[0x0][0x39c] ;  /* 0x00007380ff0677ac */ /* 0x000ee20008000800 */
[----:B-1----:R-:W-:-:S05]  /*4e380*/  PRMT R79, R79, 0x9910, RZ ;  /* 0x000099104f4f7816 */ /* 0x002fca00000000ff */
[----:B----4-:R-:W-:Y:S01]  /*4e390*/  IMAD.MOV.U32 R71, RZ, RZ, R79 ;  /* 0x000000ffff477224 */ /* 0x010fe200078e004f */
[----:B------:R-:W-:-:S04]  /*4e3a0*/  PRMT R78, R78, 0x9910, RZ ;  /* 0x000099104e4e7816 */ /* 0x000fc800000000ff */
[----:B------:R-:W-:Y:S02]  /*4e3b0*/  SHF.R.S32.HI R71, RZ, 0x8, R71 ;  /* 0x00000008ff477819 */ /* 0x000fe40000011447 */
[----:B------:R-:W-:Y:S01]  /*4e3c0*/  ISETP.LT.AND P5, PT, R5, UR9, !P5 ;  /* 0x0000000905007c0c */ /* 0x000fe2000efa1270 */
[----:B------:R-:W1:Y:S02]  /*4e3d0*/  LDCU UR9, c[0x0][0x398] ;  /* 0x00007300ff0977ac */ /* 0x000e640008000800 */
[----:B------:R4:W-:Y:S01]  /*4e3e0*/  @P4 STG.E.U8 desc[UR20][R72.64], R71 ;  /* 0x0000004748004986 */ /* 0x0009e2000c101114 */
[----:B------:R-:W-:Y:S02]  /*4e3f0*/  SHF.R.S32.HI R70, RZ, 0x1f, R69 ;  /* 0x0000001fff467819 */ /* 0x000fe40000011445 */
[----:B------:R-:W-:Y:S01]  /*4e400*/  IADD3 R74, P0, PT, R69, R2, RZ ;  /* 0x00000002454a7210 */ /* 0x000fe20007f1e0ff */
[----:B----4-:R-:W-:-:S05]  /*4e410*/  IMAD.MOV.U32 R71, RZ, RZ, R78 ;  /* 0x000000ffff477224 */ /* 0x010fca00078e004e */
[----:B------:R-:W-:Y:S01]  /*4e420*/  SHF.R.S32.HI R71, RZ, 0x8, R71 ;  /* 0x00000008ff477819 */ /* 0x000fe20000011447 */
[----:B------:R-:W-:Y:S01]  /*4e430*/  IMAD.X R75, R70, 0x1, R0, P0 ;  /* 0x00000001464b7824 */ /* 0x000fe200000e0600 */
[----:B------:R-:W-:-:S03]  /*4e440*/  IADD3 R72, P0, PT, R69, R68, RZ ;  /* 0x0000004445487210 */ /* 0x000fc60007f1e0ff */
[----:B------:R4:W-:Y:S02]  /*4e450*/  @P5 STG.E.U8 desc[UR20][R76.64], R71 ;  /* 0x000000474c005986 */ /* 0x0009e4000c101114 */
[----:B------:R-:W-:Y:S01]  /*4e460*/  IMAD.X R73, R70, 0x1, R3, P0 ;  /* 0x0000000146497824 */ /* 0x000fe200000e0603 */
[----:B------:R-:W-:Y:S01]  /*4e470*/  ISETP.LT.AND P0, PT, R9, UR10, !P2 ;  /* 0x0000000a09007c0c */ /* 0x000fe2000d701270 */
[----:B------:R-:W-:Y:S01]  /*4e480*/  VIADD R69, R69, UR26 ;  /* 0x0000001a45457c36 */ /* 0x000fe20008000000 */
[----:B------:R-:W-:Y:S01]  /*4e490*/  ISETP.LT.AND P2, PT, R5, UR12, !P2 ;  /* 0x0000000c05007c0c */ /* 0x000fe2000d741270 */
[----:B------:R-:W0:Y:S01]  /*4e4a0*/  LDCU UR10, c[0x0][0x398] ;  /* 0x00007300ff0a77ac */ /* 0x000e220008000800 */
[----:B------:R-:W-:Y:S02]  /*4e4b0*/  ISETP.LT.AND P5, PT, R9, UR14, !P6 ;  /* 0x0000000e09007c0c */ /* 0x000fe4000f7a1270 */
[----:B------:R-:W-:Y:S01]  /*4e4c0*/  SHF.R.S32.HI R78, RZ, 0x1f, R69 ;  /* 0x0000001fff4e7819 */ /* 0x000fe20000011445 */
[----:B------:R-:W0:Y:S01]  /*4e4d0*/  LDCU UR12, c[0x0][0x398] ;  /* 0x00007300ff0c77ac */ /* 0x000e220008000800 */
[----:B------:R-:W-:-:S02]  /*4e4e0*/  IADD3 R70, P4, PT, R69, R2, RZ ;  /* 0x0000000245467210 */ /* 0x000fc40007f9e0ff */
[----:B----4-:R-:W-:Y:S01]  /*4e4f0*/  PRMT R77, R80, 0x9910, RZ ;  /* 0x00009910504d7816 */ /* 0x010fe200000000ff */
[----:B------:R-:W4:Y:S02]  /*4e500*/  LDCU UR14, c[0x0][0x398] ;  /* 0x00007300ff0e77ac */ /* 0x000f240008000800 */
[----:B------:R1:W-:Y:S01]  /*4e510*/  @P0 STG.E.U8 desc[UR20][R74.64], R80 ;  /* 0x000000504a000986 */ /* 0x0003e2000c101114 */
[----:B------:R-:W-:Y:S01]  /*4e520*/  IMAD.X R71, R78, 0x1, R0, P4 ;  /* 0x000000014e477824 */ /* 0x000fe200020e0600 */
[----:B-1----:R-:W-:Y:S02]  /*4e530*/  SHF.R.S32.HI R74, RZ, 0x8, R77 ;  /* 0x00000008ff4a7819 */ /* 0x002fe4000001144d */
[----:B--2---:R-:W-:Y:S02]  /*4e540*/  F2FP.SATFINITE.E5M2.F32.PACK_AB_MERGE_C R76, R12, R11, RZ ;  /* 0x0000000b0c4c723e */ /* 0x004fe400048060ff */
[----:B------:R-:W2:Y:S04]  /*4e550*/  LDL.LU R11, [R1+0x2a0] ;  /* 0x0002a000010b7983 */ /* 0x000ea80000300800 */
[----:B------:R-:W2:Y:S01]  /*4e560*/  LDL.LU R12, [R1+0x2a4] ;  /* 0x0002a400010c7983 */ /* 0x000ea20000300800 */
[----:B---3--:R-:W-:Y:S01]  /*4e570*/  ISETP.GE.AND P0, PT, R8, UR6, PT ;  /* 0x0000000608007c0c */ /* 0x008fe2000bf06270 */
[----:B------:R-:W1:Y:S02]  /*4e580*/  LDCU UR6, c[0x0][0x39c] ;  /* 0x00007380ff0677ac */ /* 0x000e640008000800 */
[----:B------:R3:W-:Y:S04]  /*4e590*/  @P2 STG.E.U8 desc[UR20][R72.64], R76 ;  /* 0x0000004c48002986 */ /* 0x0007e8000c101114 */
[----:B------:R0:W-:Y:S04]  /*4e5a0*/  @P5 STG.E.U8 desc[UR20][R70.64], R74 ;  /* 0x0000004a46005986 */ /* 0x0001e8000c101114 */
[----:B------:R-:W1:Y:S01]  /*4e5b0*/  LDL.LU R8, [R1+0x140c] ;  /* 0x00140c0001087983 */ /* 0x000e620000300800 */
[C---:B---3--:R-:W-:Y:S01]  /*4e5c0*/  IADD3 R72, P2, PT, R69.reuse, R68, RZ ;  /* 0x0000004445487210 */ /* 0x048fe20007f5e0ff */
[----:B0-----:R-:W-:Y:S01]  /*4e5d0*/  VIADD R74, R69, UR26 ;  /* 0x0000001a454a7c36 */ /* 0x001fe20008000000 */
[----:B-----5:R-:W-:-:S02]  /*4e5e0*/  F2FP.SATFINITE.E5M2.F32.PACK_AB_MERGE_C R69, R7, R6, RZ ;  /* 0x000000060745723e */ /* 0x020fc400048060ff */
[----:B------:R-:W3:Y:S04]  /*4e5f0*/  LDL.LU R6, [R1+0x6a8] ;  /* 0x0006a80001067983 */ /* 0x000ee80000300800 */
[----:B------:R-:W3:Y:S01]  /*4e600*/  LDL.LU R7, [R1+0x6ac] ;  /* 0x0006ac0001077983 */ /* 0x000ee20000300800 */
[----:B------:R-:W-:Y:S01]  /*4e610*/  ISETP.GE.AND P4, PT, R10, UR4, PT ;  /* 0x000000040a007c0c */ /* 0x000fe2000bf86270 */
[----:B------:R-:W0:Y:S01]  /*4e620*/  LDCU UR4, c[0x0][0x39c] ;  /* 0x00007380ff0477ac */ /* 0x000e220008000800 */
[----:B------:R-:W-:Y:S01]  /*4e630*/  PRMT R75, R76, 0x9910, RZ ;  /* 0x000099104c4b7816 */ /* 0x000fe200000000ff */
[----:B------:R-:W-:Y:S01]  /*4e640*/  IMAD.X R73, R78, 0x1, R3, P2 ;  /* 0x000000014e497824 */ /* 0x000fe200010e0603 */
[----:B------:R-:W-:Y:S02]  /*4e650*/  SHF.R.S32.HI R76, RZ, 0x1f, R74 ;  /* 0x0000001fff4c7819 */ /* 0x000fe4000001144a */
[----:B------:R-:W-:-:S05]  /*4e660*/  IADD3 R70, P2, PT, R74, R2, RZ ;  /* 0x000000024a467210 */ /* 0x000fca0007f5e0ff */
[----:B------:R-:W-:Y:S01]  /*4e670*/  IMAD.X R71, R76, 0x1, R0, P2 ;  /* 0x000000014c477824 */ /* 0x000fe200010e0600 */
[----:B0-----:R-:W-:Y:S01]  /*4e680*/  ISETP.GE.AND P2, PT, R4, UR4, PT ;  /* 0x0000000404007c0c */ /* 0x001fe2000bf46270 */
[----:B------:R-:W0:Y:S01]  /*4e690*/  LDCU UR4, c[0x0][0x39c] ;  /* 0x00007380ff0477ac */ /* 0x000e220008000800 */
[----:B------:R-:W0:Y:S01]  /*4e6a0*/  LDL.LU R4, [R1+0x1414] ;  /* 0x0014140001047983 */ /* 0x000e220000300800 */
[----:B------:R-:W-:Y:S02]  /*4e6b0*/  ISETP.LT.AND P6, PT, R5, UR16, !P6 ;  /* 0x0000001005007c0c */ /* 0x000fe4000f7c1270 */
[----:B------:R-:W-:Y:S01]  /*4e6c0*/  ISETP.LT.AND P5, PT, R9, UR9, !P4 ;  /* 0x0000000909007c0c */ /* 0x000fe2000e7a1270 */
[----:B------:R-:W5:Y:S01]  /*4e6d0*/  LDCU UR9, c[0x0][0x398] ;  /* 0x00007300ff0977ac */ /* 0x000f620008000800 */
[----:B------:R-:W-:Y:S02]  /*4e6e0*/  SHF.R.S32.HI R75, RZ, 0x8, R75 ;  /* 0x00000008ff4b7819 */ /* 0x000fe4000001144b */
[----:B------:R-:W-:Y:S01]  /*4e6f0*/  ISETP.LT.AND P4, PT, R5, UR10, !P4 ;  /* 0x0000000a05007c0c */ /* 0x000fe2000e781270 */
[----:B------:R-:W0:Y:S01]  /*4e700*/  LDCU UR16, c[0x0][0x398] ;  /* 0x00007300ff1077ac */ /* 0x000e220008000800 */
[----:B------:R-:W0:Y:S05]  /*4e710*/  LDCU UR10, c[0x0][0x398] ;  /* 0x00007300ff0a77ac */ /* 0x000e2a0008000800 */
[----:B------:R4:W-:Y:S04]  /*4e720*/  @P6 STG.E.U8 desc[UR20][R72.64], R75 ;  /* 0x0000004b48006986 */ /* 0x0009e8000c101114 */
[----:B------:R5:W-:Y:S01]  /*4e730*/  @P5 STG.E.U8 desc[UR20][R70.64], R69 ;  /* 0x0000004546005986 */ /* 0x000be2000c101114 */
[----:B------:R-:W-:Y:S01]  /*4e740*/  ISETP.LT.AND P5, PT, R9, UR12, !P0 ;  /* 0x0000000c09007c0c */ /* 0x000fe2000c7a1270 */
[----:B------:R-:W0:Y:S01]  /*4e750*/  LDCU UR12, c[0x0][0x398] ;  /* 0x00007300ff0c77ac */ /* 0x000e220008000800 */
[----:B----4-:R-:W-:-:S02]  /*4e760*/  IADD3 R72, P6, PT, R74, R68, RZ ;  /* 0x000000444a487210 */ /* 0x010fc40007fde0ff */
[----:B-----5:R-:W-:Y:S01]  /*4e770*/  PRMT R71, R69, 0x9910, RZ ;  /* 0x0000991045477816 */ /* 0x020fe200000000ff */
[----:B------:R-:W-:Y:S02]  /*4e780*/  VIADD R69, R74, UR26 ;  /* 0x0000001a4a457c36 */ /* 0x000fe40008000000 */
[----:B------:R-:W-:-:S03]  /*4e790*/  IMAD.X R73, R76, 0x1, R3, P6 ;  /* 0x000000014c497824 */ /* 0x000fc600030e0603 */
[----:B------:R-:W-:Y:S02]  /*4e7a0*/  SHF.R.S32.HI R75, RZ, 0x1f, R69 ;  /* 0x0000001fff4b7819 */ /* 0x000fe40000011445 */
[----:B------:R-:W-:Y:S02]  /*4e7b0*/  IADD3 R70, P6, PT, R69, R2, RZ ;  /* 0x0000000245467210 */ /* 0x000fe40007fde0ff */
[----:B------:R-:W-:-:S03]  /*4e7c0*/  SHF.R.S32.HI R76, RZ, 0x8, R71 ;  /* 0x00000008ff4c7819 */ /* 0x000fc60000011447 */
[----:B------:R-:W-:Y:S01]  /*4e7d0*/  IMAD.X R71, R75, 0x1, R0, P6 ;  /* 0x000000014b477824 */ /* 0x000fe200030e0600 */
[----:B------:R-:W-:Y:S01]  /*4e7e0*/  ISETP.LT.AND P0, PT, R5, UR9, !P0 ;  /* 0x0000000905007c0c */ /* 0x000fe2000c701270 */
[----:B------:R-:W4:Y:S01]  /*4e7f0*/  LDCU UR9, c[0x0][0x398] ;  /* 0x00007300ff0977ac */ /* 0x000f220008000800 */
[----:B--2---:R-:W-:Y:S02]  /*4e800*/  F2FP.SATFINITE.E5M2.F32.PACK_AB_MERGE_C R74, R12, R11, RZ ;  /* 0x0000000b0c4a723e */ /* 0x004fe400048060ff */
[----:B------:R-:W2:Y:S04]  /*4e810*/  LDL.LU R11, [R1+0x2a8] ;  /* 0x0002a800010b7983 */ /* 0x000ea80000300800 */
[----:B------:R-:W2:Y:S04]  /*4e820*/  LDL.LU R12, [R1+0x2ac] ;  /* 0x0002ac00010c7983 */ /* 0x000ea80000300800 */
[----:B------:R5:W-:Y:S04]  /*4e830*/  @P4 STG.E.U8 desc[UR20][R72.64], R74 ;  /* 0x0000004a48004986 */ /* 0x000be8000c101114 */
[----:B------:R4:W-:Y:S01]  /*4e840*/  @P5 STG.E.U8 desc[UR20][R70.64], R76 ;  /* 0x0000004c46005986 */ /* 0x0009e2000c101114 */
[----:B-1----:R-:W-:Y:S01]  /*4e850*/  ISETP.GE.AND P4, PT, R8, UR6, PT ;  /* 0x0000000608007c0c */ /* 0x002fe2000bf86270 */
[----:B------:R-:W1:Y:S02]  /*4e860*/  LDCU UR6, c[0x0][0x39c] ;  /* 0x00007380ff0677ac */ /* 0x000e640008000800 */
[----:B------:R-:W1:Y:S01]  /*4e870*/  LDL.LU R8, [R1+0x1418] ;  /* 0x0014180001087983 */ /* 0x000e620000300800 */
[----:B-----5:R-:W-:-:S02]  /*4e880*/  IADD3 R72, P6, PT, R69, R68, RZ ;  /* 0x0000004445487210 */ /* 0x020fc40007fde0ff */
[----:B----4-:R-:W-:Y:S01]  /*4e890*/  PRMT R70, R74, 0x9910, RZ ;  /* 0x000099104a467816 */ /* 0x010fe200000000ff */
[----:B------:R-:W-:-:S04]  /*4e8a0*/  VIADD R74, R69, UR26 ;  /* 0x0000001a454a7c36 */ /* 0x000fc80008000000 */
[----:B------:R-:W-:Y:S02]  /*4e8b0*/  IMAD.MOV.U32 R69, RZ, RZ, R70 ;  /* 0x000000ffff457224 */ /* 0x000fe400078e0046 */
[----:B------:R-:W-:-:S03]  /*4e8c0*/  IMAD.X R73, R75, 0x1, R3, P6 ;  /* 0x000000014b497824 */ /* 0x000fc600030e0603 */
[----:B------:R-:W-:Y:S02]  /*4e8d0*/  SHF.R.S32.HI R75, RZ, 0x8, R69 ;  /* 0x00000008ff4b7819 */ /* 0x000fe40000011445 */
[----:B---3--:R-:W-:Y:S02]  /*4e8e0*/  F2FP.SATFINITE.E5M2.F32.PACK_AB_MERGE_C R69, R7, R6, RZ ;  /* 0x000000060745723e */ /* 0x008fe400048060ff */
[----:B------:R-:W3:Y:S04]  /*4e8f0*/  LDL.LU R6, [R1+0x6b0] ;  /* 0x0006b00001067983 */ /* 0x000ee80000300800 */
[----:B------:R-:W3:Y:S04]  /*4e900*/  LDL.LU R7, [R1+0x6b4] ;  /* 0x0006b40001077983 */ /* 0x000ee80000300800 */
[----:B------:R4:W-:Y:S01]  /*4e910*/  @P0 STG.E.U8 desc[UR20][R72.64], R75 ;  /* 0x0000004b48000986 */ /* 0x0009e2000c101114 */
[----:B0-----:R-:W-:Y:S01]  /*4e920*/  ISETP.GE.AND P0, PT, R4, UR4, PT ;  /* 0x0000000404007c0c */ /* 0x001fe2000bf06270 */
[----:B------:R-:W0:Y:S02]  /*4e930*/  LDCU UR4, c[0x0][0x39c] ;  /* 0x00007380ff0477ac */ /* 0x000e240008000800 */
[----:B------:R-:W0:Y:S01]  /*4e940*/  LDL.LU R4, [R1+0x1420] ;  /* 0x0014200001047983 */ /* 0x000e220000300800 */
[----:B------:R-:W-:Y:S01]  /*4e950*/  ISETP.LT.AND P5, PT, R9, UR14, !P2 ;  /* 0x0000000e09007c0c */ /* 0x000fe2000d7a1270 */
[----:B------:R-:W5:Y:S01]  /*4e960*/  LDCU UR14, c[0x0][0x398] ;  /* 0x00007300ff0e77ac */ /* 0x000f620008000800 */
[----:B------:R-:W-:-:S02]  /*4e970*/  SHF.R.S32.HI R76, RZ, 0x1f, R74 ;  /* 0x0000001fff4c7819 */ /* 0x000fc4000001144a */
[----:B------:R-:W-:-:S05]  /*4e980*/  IADD3 R70, P6, PT, R74, R2, RZ ;  /* 0x000000024a467210 */ /* 0x000fca0007fde0ff */
[----:B------:R-:W-:Y:S01]  /*4e990*/  IMAD.X R71, R76, 0x1, R0, P6 ;  /* 0x000000014c477824 */ /* 0x000fe200030e0600 */
[----:B----4-:R-:W-:-:S04]  /*4e9a0*/  IADD3 R72, P6, PT, R74, R68, RZ ;  /* 0x000000444a487210 */ /* 0x010fc80007fde0ff */
[----:B------:R4:W-:Y:S01]  /*4e9b0*/  @P5 STG.E.U8 desc[UR20][R70.64], R69 ;  /* 0x0000004546005986 */ /* 0x0009e2000c101114 */
[----:B------:R-:W-:Y:S01]  /*4e9c0*/  ISETP.LT.AND P2, PT, R5, UR16, !P2 ;  /* 0x0000001005007c0c */ /* 0x000fe2000d741270 */
[----:B------:R-:W-:Y:S01]  /*4e9d0*/  IMAD.X R73, R76, 0x1, R3, P6 ;  /* 0x000000014c497824 */ /* 0x000fe200030e0603 */
[----:B------:R-:W-:Y:S01]  /*4e9e0*/  ISETP.LT.AND P5, PT, R9, UR10, !P4 ;  /* 0x0000000a09007c0c */ /* 0x000fe2000e7a1270 */
[----:B------:R-:W0:Y:S01]  /*4e9f0*/  LDCU UR10, c[0x0][0x398] ;  /* 0x00007300ff0a77ac */ /* 0x000e220008000800 */
[----:B----4-:R-:W-:Y:S01]  /*4ea00*/  PRMT R71, R69, 0x9910, RZ ;  /* 0x0000991045477816 */ /* 0x010fe200000000ff */
[----:B------:R-:W-:Y:S01]  /*4ea10*/  VIADD R69, R74, UR26 ;  /* 0x0000001a4a457c36 */ /* 0x000fe20008000000 */
[----:B------:R-:W4:Y:S04]  /*4ea20*/  LDCU UR16, c[0x0][0x398] ;  /* 0x00007300ff1077ac */ /* 0x000f280008000800 */
[----:B------:R-:W-:-:S02]  /*4ea30*/  SHF.R.S32.HI R75, RZ, 0x1f, R69 ;  /* 0x0000001fff4b7819 */ /* 0x000fc40000011445 */
[----:B------:R-:W-:Y:S02]  /*4ea40*/  IADD3 R70, P6, PT, R69, R2, RZ ;  /* 0x0000000245467210 */ /* 0x000fe40007fde0ff */
[----:B------:R-:W-:-:S03]  /*4ea50*/  SHF.R.S32.HI R76, RZ, 0x8, R71 ;  /* 0x00000008ff4c7819 */ /* 0x000fc60000011447 */
[----:B------:R-:W-:Y:S01]  /*4ea60*/  IMAD.X R71, R75, 0x1, R0, P6 ;  /* 0x000000014b477824 */ /* 0x000fe200030e0600 */
[----:B------:R-:W-:Y:S01]  /*4ea70*/  ISETP.LT.AND P4, PT, R5, UR12, !P4 ;  /* 0x0000000c05007c0c */ /* 0x000fe2000e781270 */
[----:B------:R-:W0:Y:S01]  /*4ea80*/  LDCU UR12, c[0x0][0x398] ;  /* 0x00007300ff0c77ac */ /* 0x000e220008000800 */
        /* <DEDUP_REMOVED lines=8> */
[----:B----4-:R-:W-:-:S02]  /*4eb10*/  IADD3 R72, P6, PT, R69, R68, RZ ;  /* 0x0000004445487210 */ /* 0x010fc40007fde0ff */
[----:B-----5:R-:W-:Y:S01]  /*4eb20*/  PRMT R70, R74, 0x9910, RZ ;  /* 0x000099104a467816 */ /* 0x020fe200000000ff */
        /* <DEDUP_REMOVED lines=1223> */
[----:B------:R4:W-:Y:S01]  /*537a0*/  @P2 STG.E.U8 desc[UR20][R72.64], R74 ;  /* 0x0000004a48002986 */ /* 0x0009e2000c101114 */
[----:B-1----:R-:W-:Y:S01]  /*537b0*/  ISETP.GE.AND P2, PT, R8, UR6, PT ;  /* 0x0000000608007c0c */ /* 0x002fe2000bf46270 */
[----:B------:R-:W1:Y:S02]  /*537c0*/  LDCU UR6, c[0x0][0x39c] ;  /* 0x00007380ff0677ac */ /* 0x000e640008000800 */
[----:B------:R5:W-:Y:S04]  /*537d0*/  @P5 STG.E.U8 desc[UR20][R70.64], R76 ;  /* 0x0000004c46005986 */ /* 0x000be8000c101114 */
        /* <DEDUP_REMOVED lines=101> */
[----:B----4-:R-:W-:Y:S02]  /*53e30*/  IADD3 R72, P6, PT, R74, R68, RZ ;  /* 0x000000444a487210 */ /* 0x010fe40007fde0ff */
[----:B------:R-:W-:Y:S01]  /*53e40*/  ISETP.LT.AND P2, PT, R5, UR16, !P2 ;  /* 0x0000001005007c0c */ /* 0x000fe2000d741270 */
[----:B------:R-:W4:Y:S01]  /*53e50*/  LDCU UR16, c[0x0][0x398] ;  /* 0x00007300ff1077ac */ /* 0x000f220008000800 */
[----:B------:R5:W-:Y:S01]  /*53e60*/  @P5 STG.E.U8 desc[UR20][R70.64], R69 ;  /* 0x0000004546005986 */ /* 0x000be2000c101114 */
[----:B------:R-:W-:Y:S01]  /*53e70*/  ISETP.LT.AND P5, PT, R9, UR10, !P4 ;  /* 0x0000000a09007c0c */ /* 0x000fe2000e7a1270 */
[----:B------:R-:W-:Y:S01]  /*53e80*/  IMAD.X R73, R76, 0x1, R3, P6 ;  /* 0x000000014c497824 */ /* 0x000fe200030e0603 */
[----:B-----5:R-:W-:Y:S01]  /*53e90*/  PRMT R71, R69, 0x9910, RZ ;  /* 0x0000991045477816 */ /* 0x020fe200000000ff */
[----:B------:R-:W-:Y:S01]  /*53ea0*/  VIADD R69, R74, UR26 ;  /* 0x0000001a4a457c36 */ /* 0x000fe20008000000 */
[----:B------:R-:W5:Y:S04]  /*53eb0*/  LDCU UR10, c[0x0][0x398] ;  /* 0x00007300ff0a77ac */ /* 0x000f680008000800 */
        /* <DEDUP_REMOVED lines=12> */
[----:B------:R-:W1:Y:S04]  /*53f80*/  LDL.LU R8, [R1+0x1524] ;  /* 0x0015240001087983 */ /* 0x000e680000300800 */
[----:B------:R5:W-:Y:S01]  /*53f90*/  @P5 STG.E.U8 desc[UR20][R70.64], R76 ;  /* 0x0000004c46005986 */ /* 0x000be2000c101114 */
        /* <DEDUP_REMOVED lines=18> */
[----:B------:R-:W-:Y:S01]  /*540c0*/  ISETP.LT.AND P0, PT, R5, UR14, !P0 ;  /* 0x0000000e05007c0c */ /* 0x000fe2000c701270 */
[----:B------:R-:W0:Y:S01]  /*540d0*/  LDCU UR14, c[0x0][0x398] ;  /* 0x00007300ff0e77ac */ /* 0x000e220008000800 */
[----:B----4-:R-:W-:Y:S02]  /*540e0*/  IADD3 R72, P6, PT, R74, R68, RZ ;  /* 0x000000444a487210 */ /* 0x010fe40007fde0ff */
[----:B------:R4:W-:Y:S01]  /*540f0*/  @P5 STG.E.U8 desc[UR20][R70.64], R69 ;  /* 0x0000004546005986 */ /* 0x0009e2000c101114 */
[----:B------:R-:W-:Y:S01]  /*54100*/  ISETP.LT.AND P5, PT, R9, UR10, !P2 ;  /* 0x0000000a09007c0c */ /* 0x000fe2000d7a1270 */
[----:B------:R-:W0:Y:S01]  /*54110*/  LDCU UR10, c[0x0][0x398] ;  /* 0x00007300ff0a77ac */ /* 0x000e220008000800 */
[----:B------:R-:W-:Y:S01]  /*54120*/  IMAD.X R73, R76, 0x1, R3, P6 ;  /* 0x000000014c497824 */ /* 0x000fe200030e0603 */
[----:B----4-:R-:W-:Y:S01]  /*54130*/  PRMT R71, R69, 0x9910, RZ ;  /* 0x0000991045477816 */ /* 0x010fe200000000ff */
[----:B------:R-:W-:-:S05]  /*54140*/  VIADD R69, R74, UR26 ;  /* 0x0000001a4a457c36 */ /* 0x000fca0008000000 */
        /* <DEDUP_REMOVED lines=112> */
[----:B------:R-:W-:Y:S02]  /*54850*/  IADD3 R70, P6, PT, R74, R2, RZ ;  /* 0x000000024a467210 */ /* 0x000fe40007fde0ff */
[----:B------:R-:W-:Y:S01]  /*54860*/  ISETP.LT.AND P0, PT, R5, UR14, !P0 ;  /* 0x0000000e05007c0c */ /* 0x000fe2000c701270 */
[----:B------:R-:W0:Y:S02]  /*54870*/  LDCU UR14, c[0x0][0x398] ;  /* 0x00007300ff0e77ac */ /* 0x000e240008000800 */
[----:B------:R-:W-:Y:S01]  /*54880*/  IMAD.X R71, R76, 0x1, R0, P6 ;  /* 0x000000014c477824 */ /* 0x000fe200030e0600 */
[----:B----4-:R-:W-:-:S04]  /*54890*/  IADD3 R72, P6, PT, R74, R68, RZ ;  /* 0x000000444a487210 */ /* 0x010fc80007fde0ff */
[----:B------:R4:W-:Y:S01]  /*548a0*/  @P5 STG.E.U8 desc[UR20][R70.64], R69 ;  /* 0x0000004546005986 */ /* 0x0009e2000c101114 */
[----:B------:R-:W-:Y:S01]  /*548b0*/  ISETP.LT.AND P5, PT, R9, UR10, !P2 ;  /* 0x0000000a09007c0c */ /* 0x000fe2000d7a1270 */
[----:B------:R-:W-:Y:S01]  /*548c0*/  IMAD.X R73, R76, 0x1, R3, P6 ;  /* 0x000000014c497824 */ /* 0x000fe200030e0603 */
[----:B----4-:R-:W-:Y:S01]  /*548d0*/  PRMT R71, R69, 0x9910, RZ ;  /* 0x0000991045477816 */ /* 0x010fe200000000ff */
[----:B------:R-:W-:Y:S01]  /*548e0*/  VIADD R69, R74, UR26 ;  /* 0x0000001a4a457c36 */ /* 0x000fe20008000000 */
[----:B------:R-:W4:Y:S04]  /*548f0*/  LDCU UR10, c[0x0][0x398] ;  /* 0x00007300ff0a77ac */ /* 0x000f280008000800 */
[----:B------:R-:W-:Y:S02]  /*54900*/  SHF.R.S32.HI R75, RZ, 0x1f, R69 ;  /* 0x0000001fff4b7819 */ /* 0x000fe40000011445 */
[----:B------:R-:W-:-:S02]  /*54910*/  IADD3 R70, P6, PT, R69, R2, RZ ;  /* 0x0000000245467210 */ /* 0x000fc40007fde0ff */
        /* <DEDUP_REMOVED lines=102> */
[----:B------:R4:W-:Y:S01]  /*54f80*/  @P4 STG.E.U8 desc[UR20][R72.64], R75 ;  /* 0x0000004b48004986 */ /* 0x0009e2000c101114 */
[----:B0-----:R-:W-:Y:S01]  /*54f90*/  ISETP.GE.AND P4, PT, R4, UR4, PT ;  /* 0x0000000404007c0c */ /* 0x001fe2000bf86270 */
[----:B------:R-:W0:Y:S02]  /*54fa0*/  LDCU UR4, c[0x0][0x39c] ;  /* 0x00007380ff0477ac */ /* 0x000e240008000800 */
[----:B------:R-:W3:Y:S04]  /*54fb0*/  LDL.LU R7, [R1+0x5f4] ;  /* 0x0005f40001077983 */ /* 0x000ee80000300800 */
        /* <DEDUP_REMOVED lines=10> */
[----:B------:R-:W-:Y:S01]  /*55060*/  IMAD.X R73, R76, 0x1, R3, P6 ;  /* 0x000000014c497824 */ /* 0x000fe200030e0603 */
[----:B------:R-:W-:Y:S01]  /*55070*/  ISETP.LT.AND P5, PT, R9, UR10, !P2 ;  /* 0x0000000a09007c0c */ /* 0x000fe2000d7a1270 */
[----:B------:R-:W0:Y:S01]  /*55080*/  LDCU UR10, c[0x0][0x398] ;  /* 0x00007300ff0a77ac */ /* 0x000e220008000800 */
[----:B----4-:R-:W-:Y:S01]  /*55090*/  PRMT R71, R69, 0x9910, RZ ;  /* 0x0000991045477816 */ /* 0x010fe200000000ff */
[----:B------:R-:W-:-:S05]  /*550a0*/  VIADD R69, R74, UR26 ;  /* 0x0000001a4a457c36 */ /* 0x000fca0008000000 */
[----:B------:R-:W-:Y:S02]  /*550b0*/  SHF.R.S32.HI R75, RZ, 0x1f, R69 ;  /* 0x0000001fff4b7819 */ /* 0x000fe40000011445 */
[----:B------:R-:W-:Y:S02]  /*550c0*/  IADD3 R70, P6, PT, R69, R2, RZ ;  /* 0x0000000245467210 */ /* 0x000fe40007fde0ff */
[----:B------:R-:W-:-:S03]  /*550d0*/  SHF.R.S32.HI R76, RZ, 0x8, R71 ;  /* 0x00000008ff4c7819 */ /* 0x000fc60000011447 */
[----:B------:R-:W-:Y:S01]  /*550e0*/  IMAD.X R71, R75, 0x1, R0, P6 ;  /* 0x000000014b477824 */ /* 0x000fe200030e0600 */
[----:B--2---:R-:W-:Y:S02]  /*550f0*/  F2FP.SATFINITE.E5M2.F32.PACK_AB_MERGE_C R74, R12, R11, RZ ;  /* 0x0000000b0c4a723e */ /* 0x004fe400048060ff */
[----:B------:R-:W2:Y:S04]  /*55100*/  LDL.LU R11, [R1+0x1f0] ;  /* 0x0001f000010b7983 */ /* 0x000ea80000300800 */
[----:B------:R4:W-:Y:S01]  /*55110*/  @P0 STG.E.U8 desc[UR20][R72.64], R74 ;  /* 0x0000004a48000986 */ /* 0x0009e2000c101114 */
[----:B-1----:R-:W-:Y:S01]  /*55120*/  ISETP.GE.AND P0, PT, R8, UR6, PT ;  /* 0x0000000608007c0c */ /* 0x002fe2000bf06270 */
[----:B------:R-:W1:Y:S02]  /*55130*/  LDCU UR6, c[0x0][0x39c] ;  /* 0x00007380ff0677ac */ /* 0x000e640008000800 */
[----:B------:R-:W2:Y:S04]  /*55140*/  LDL.LU R12, [R1+0x1f4] ;  /* 0x0001f400010c7983 */ /* 0x000ea80000300800 */
[----:B------:R-:W1:Y:S04]  /*55150*/  LDL.LU R8, [R1+0x1568] ;  /* 0x0015680001087983 */ /* 0x000e680000300800 */
[----:B------:R5:W-:Y:S01]  /*55160*/  @P5 STG.E.U8 desc[UR20][R70.64], R76 ;  /* 0x0000004c46005986 */ /* 0x000be2000c101114 */
[----:B----4-:R-:W-:-:S05]  /*55170*/  IADD3 R72, P5, PT, R69, R68, RZ ;  /* 0x0000004445487210 */ /* 0x010fca0007fbe0ff */
[----:B------:R-:W-:Y:S01]  /*55180*/  IMAD.X R73, R75, 0x1, R3, P5 ;  /* 0x000000014b497824 */ /* 0x000fe200028e0603 */
[----:B-----5:R-:W-:Y:S01]  /*55190*/  PRMT R70, R74, 0x9910, RZ ;  /* 0x000099104a467816 */ /* 0x020fe200000000ff */
[----:B------:R-:W-:-:S04]  /*551a0*/  VIADD R74, R69, UR26 ;  /* 0x0000001a454a7c36 */ /* 0x000fc80008000000 */
[----:B------:R-:W-:Y:S01]  /*551b0*/  IMAD.MOV.U32 R69, RZ, RZ, R70 ;  /* 0x000000ffff457224 */ /* 0x000fe200078e0046 */
[----:B------:R-:W-:Y:S02]  /*551c0*/  SHF.R.S32.HI R76, RZ, 0x1f, R74 ;  /* 0x0000001fff4c7819 */ /* 0x000fe4000001144a */
[----:B------:R-:W-:Y:S02]  /*551d0*/  IADD3 R70, P5, PT, R74, R2, RZ ;  /* 0x000000024a467210 */ /* 0x000fe40007fbe0ff */
[----:B------:R-:W-:-:S03]  /*551e0*/  SHF.R.S32.HI R75, RZ, 0x8, R69 ;  /* 0x00000008ff4b7819 */ /* 0x000fc60000011445 */
[----:B------:R-:W-:Y:S01]  /*551f0*/  IMAD.X R71, R76, 0x1, R0, P5 ;  /* 0x000000014c477824 */ /* 0x000fe200028e0600 */
[----:B---3--:R-:W-:Y:S02]  /*55200*/  F2FP.SATFINITE.E5M2.F32.PACK_AB_MERGE_C R69, R7, R6, RZ ;  /* 0x000000060745723e */ /* 0x008fe400048060ff */
[----:B------:R-:W3:Y:S01]  /*55210*/  LDL.LU R6, [R1+0x5f8] ;  /* 0x0005f80001067983 */ /* 0x000ee20000300800 */
[----:B0-----:R-:W-:Y:S01]  /*55220*/  ISETP.GE.AND P5, PT, R4, UR4, PT ;  /* 0x0000000404007c0c */ /* 0x001fe2000bfa6270 */
[----:B------:R-:W0:Y:S02]  /*55230*/  LDCU UR4, c[0x0][0x39c] ;  /* 0x00007380ff0477ac */ /* 0x000e240008000800 */
[----:B------:R-:W3:Y:S04]  /*55240*/  LDL.LU R7, [R1+0x5fc] ;  /* 0x0005fc0001077983 */ /* 0x000ee80000300800 */
[----:B------:R-:W0:Y:S01]  /*55250*/  LDL.LU R4, [R1+0x1560] ;  /* 0x0015600001047983 */ /* 0x000e220000300800 */
[----:B------:R-:W-:Y:S01]  /*55260*/  ISETP.LT.AND P2, PT, R5, UR16, !P2 ;  /* 0x0000001005007c0c */ /* 0x000fe2000d741270 */
[----:B------:R-:W4:Y:S01]  /*55270*/  LDCU UR16, c[0x0][0x398] ;  /* 0x00007300ff1077ac */ /* 0x000f220008000800 */
[----:B------:R-:W-:Y:S01]  /*55280*/  ISETP.LT.AND P6, PT, R9, UR9, !P4 ;  /* 0x0000000909007c0c */ /* 0x000fe2000e7c1270 */
[----:B------:R-:W5:Y:S01]  /*55290*/  LDL.LU R15, [R1+0x1570] ;  /* 0x00157000010f7983 */ /* 0x000f620000300800 */
[----:B------:R-:W-:Y:S01]  /*552a0*/  ISETP.LT.AND P4, PT, R5, UR12, !P4 ;  /* 0x0000000c05007c0c */ /* 0x000fe2000e781270 */
[----:B------:R-:W0:Y:S01]  /*552b0*/  LDCU UR12, c[0x0][0x398] ;  /* 0x00007300ff0c77ac */ /* 0x000e220008000800 */
[----:B------:R-:W5:Y:S07]  /*552c0*/  LDCU UR9, c[0x0][0x39c] ;  /* 0x00007380ff0977ac */ /* 0x000f6e0008000800 */
[----:B------:R4:W-:Y:S04]  /*552d0*/  @P2 STG.E.U8 desc[UR20][R72.64], R75 ;  /* 0x0000004b48002986 */ /* 0x0009e8000c101114 */
[----:B------:R4:W-:Y:S02]  /*552e0*/  @P6 STG.E.U8 desc[UR20][R70.64], R69 ;  /* 0x0000004546006986 */ /* 0x0009e4000c101114 */
[----:B----4-:R-:W-:-:S02]  /*552f0*/  IADD3 R72, P6, PT, R74, R68, RZ ;  /* 0x000000444a487210 */ /* 0x010fc40007fde0ff */
[----:B------:R-:W-:Y:S01]  /*55300*/  PRMT R71, R69, 0x9910, RZ ;  /* 0x0000991045477816 */ /* 0x000fe200000000ff */
[----:B------:R-:W-:Y:S02]  /*55310*/  VIADD R69, R74, UR26 ;  /* 0x0000001a4a457c36 */ /* 0x000fe40008000000 */
[----:B------:R-:W-:Y:S01]  /*55320*/  IMAD.X R73, R76, 0x1, R3, P6 ;  /* 0x000000014c497824 */ /* 0x000fe200030e0603 */
[----:B------:R-:W-:Y:S01]  /*55330*/  ISETP.LT.AND P2, PT, R9, UR10, !P0 ;  /* 0x0000000a09007c0c */ /* 0x000fe2000c741270 */
[C---:B------:R-:W-:Y:S01]  /*55340*/  VIADD R88, R69.reuse, UR26 ;  /* 0x0000001a45587c36 */ /* 0x040fe20008000000 */
[----:B------:R-:W-:Y:S01]  /*55350*/  SHF.R.S32.HI R75, RZ, 0x1f, R69 ;  /* 0x0000001fff4b7819 */ /* 0x000fe20000011445 */
[----:B------:R-:W4:Y:S01]  /*55360*/  LDCU UR10, c[0x0][0x39c] ;  /* 0x00007380ff0a77ac */ /* 0x000f220008000800 */
[----:B------:R-:W-:Y:S02]  /*55370*/  IADD3 R70, P6, PT, R69, R2, RZ ;  /* 0x0000000245467210 */ /* 0x000fe40007fde0ff */
[----:B------:R-:W-:-:S03]  /*55380*/  SHF.R.S32.HI R76, RZ, 0x8, R71 ;  /* 0x00000008ff4c7819 */ /* 0x000fc60000011447 */
[----:B------:R-:W-:Y:S01]  /*55390*/  IMAD.X R71, R75, 0x1, R0, P6 ;  /* 0x000000014b477824 */ /* 0x000fe200030e0600 */
[----:B--2---:R-:W-:Y:S02]  /*553a0*/  F2FP.SATFINITE.E5M2.F32.PACK_AB_MERGE_C R74, R12, R11, RZ ;  /* 0x0000000b0c4a723e */ /* 0x004fe400048060ff */
[----:B------:R-:W2:Y:S01]  /*553b0*/  LDL.LU R11, [R1+0x1f8] ;  /* 0x0001f800010b7983 */ /* 0x000ea20000300800 */
[----:B-1----:R-:W-:Y:S02]  /*553c0*/  ISETP.GE.AND P6, PT, R8, UR6, PT ;  /* 0x0000000608007c0c */ /* 0x002fe4000bfc6270 */
[----:B------:R-:W-:Y:S01]  /*553d0*/  ISETP.LT.AND P0, PT, R5, UR14, !P0 ;  /* 0x0000000e05007c0c */ /* 0x000fe2000c701270 */
[----:B------:R-:W2:Y:S01]  /*553e0*/  LDL.LU R8, [R1+0x1fc] ;  /* 0x0001fc0001087983 */ /* 0x000ea20000300800 */
[----:B------:R-:W-:Y:S01]  /*553f0*/  VIADD R84, R88, UR26 ;  /* 0x0000001a58547c36 */ /* 0x000fe20008000000 */
[----:B------:R-:W1:Y:S02]  /*55400*/  LDCU UR14, c[0x0][0x398] ;  /* 0x00007300ff0e77ac */ /* 0x000e640008000800 */
[----:B------:R4:W-:Y:S01]  /*55410*/  @P4 STG.E.U8 desc[UR20][R72.64], R74 ;  /* 0x0000004a48004986 */ /* 0x0009e2000c101114 */
[----:B------:R-:W0:Y:S03]  /*55420*/  LDCU UR6, c[0x0][0x39c] ;  /* 0x00007380ff0677ac */ /* 0x000e260008000800 */
[----:B------:R1:W-:Y:S01]  /*55430*/  @P2 STG.E.U8 desc[UR20][R70.64], R76 ;  /* 0x0000004c46002986 */ /* 0x0003e2000c101114 */
[----:B----4-:R-:W-:-:S02]  /*55440*/  PRMT R74, R74, 0x9910, RZ ;  /* 0x000099104a4a7816 */ /* 0x010fc400000000ff */
[----:B------:R-:W-:-:S03]  /*55450*/  IADD3 R72, P2, PT, R69, R68, RZ ;  /* 0x0000004445487210 */ /* 0x000fc60007f5e0ff */
[----:B------:R-:W-:Y:S01]  /*55460*/  IMAD.MOV.U32 R69, RZ, RZ, R74 ;  /* 0x000000ffff457224 */ /* 0x000fe200078e004a */
[----:B------:R-:W-:Y:S01]  /*55470*/  SHF.R.S32.HI R74, RZ, 0x1f, R88 ;  /* 0x0000001fff4a7819 */ /* 0x000fe20000011458 */
[----:B------:R-:W-:Y:S01]  /*55480*/  IMAD.X R73, R75, 0x1, R3, P2 ;  /* 0x000000014b497824 */ /* 0x000fe200010e0603 */
[----:B-1----:R-:W-:-:S05]  /*55490*/  IADD3 R70, P2, PT, R88, R2, RZ ;  /* 0x0000000258467210 */ /* 0x002fca0007f5e0ff */
[----:B------:R-:W-:Y:S01]  /*554a0*/  IMAD.X R71, R74, 0x1, R0, P2 ;  /* 0x000000014a477824 */ /* 0x000fe200010e0600 */
[----:B0-----:R-:W-:Y:S02]  /*554b0*/  ISETP.GE.AND P2, PT, R4, UR4, PT ;  /* 0x0000000404007c0c */ /* 0x001fe4000bf46270 */
[----:B---3--:R-:W-:Y:S01]  /*554c0*/  F2FP.SATFINITE.E5M2.F32.PACK_AB_MERGE_C R14, R7, R6, RZ ;  /* 0x00000006070e723e */ /* 0x008fe200048060ff */
[----:B------:R-:W3:Y:S01]  /*554d0*/  LDL.LU R4, [R1+0x1574] ;  /* 0x0015740001047983 */ /* 0x000ee20000300800 */
[----:B------:R-:W-:Y:S01]  /*554e0*/  ISETP.LT.AND P4, PT, R9, UR16, !P5 ;  /* 0x0000001009007c0c */ /* 0x000fe2000ef81270 */
[----:B------:R-:W-:Y:S01]  /*554f0*/  VIADD R80, R84, UR26 ;  /* 0x0000001a54507c36 */ /* 0x000fe20008000000 */
[----:B------:R-:W-:Y:S01]  /*55500*/  SHF.R.S32.HI R69, RZ, 0x8, R69 ;  /* 0x00000008ff457819 */ /* 0x000fe20000011445 */
[----:B------:R-:W4:Y:S01]  /*55510*/  LDL.LU R22, [R1+0x400] ;  /* 0x0004000001167983 */ /* 0x000f220000300800 */
[----:B------:R-:W0:Y:S03]  /*55520*/  LDCU UR16, c[0x0][0x398] ;  /* 0x00007300ff1077ac */ /* 0x000e260008000800 */
[----:B------:R1:W-:Y:S01]  /*55530*/  @P0 STG.E.U8 desc[UR20][R72.64], R69 ;  /* 0x0000004548000986 */ /* 0x0003e2000c101114 */
[----:B------:R-:W-:Y:S01]  /*55540*/  IADD3 R88, P0, PT, R88, R68, RZ ;  /* 0x0000004458587210 */ /* 0x000fe20007f1e0ff */
[----:B------:R-:W0:Y:S04]  /*55550*/  LDCU UR4, c[0x0][0x39c] ;  /* 0x00007380ff0477ac */ /* 0x000e280008000800 */
[----:B------:R5:W-:Y:S01]  /*55560*/  @P4 STG.E.U8 desc[UR20][R70.64], R14 ;  /* 0x0000000e46004986 */ /* 0x000be2000c101114 */
[----:B------:R-:W-:Y:S01]  /*55570*/  IMAD.X R89, R74, 0x1, R3, P0 ;  /* 0x000000014a597824 */ /* 0x000fe200000e0603 */
[----:B------:R-:W-:Y:S01]  /*55580*/  ISETP.LT.AND P4, PT, R5, UR12, !P5 ;  /* 0x0000000c05007c0c */ /* 0x000fe2000ef81270 */
[----:B------:R-:W-:Y:S01]  /*55590*/  VIADD R76, R80, UR26 ;  /* 0x0000001a504c7c36 */ /* 0x000fe20008000000 */
[----:B------:R-:W-:Y:S01]  /*555a0*/  IADD3 R86, P0, PT, R84, R2, RZ ;  /* 0x0000000254567210 */ /* 0x000fe20007f1e0ff */
[----:B------:R-:W0:Y:S01]  /*555b0*/  LDCU UR12, c[0x0][0x398] ;  /* 0x00007300ff0c77ac */ /* 0x000e220008000800 */
[----:B-1----:R-:W-:-:S02]  /*555c0*/  SHF.R.S32.HI R69, RZ, 0x1f, R84 ;  /* 0x0000001fff457819 */ /* 0x002fc40000011454 */
[----:B------:R-:W-:-:S03]  /*555d0*/  IADD3 R84, P5, PT, R84, R68, RZ ;  /* 0x0000004454547210 */ /* 0x000fc60007fbe0ff */
[C---:B------:R-:W-:Y:S01]  /*555e0*/  IMAD.X R87, R69.reuse, 0x1, R0, P0 ;  /* 0x0000000145577824 */ /* 0x040fe200000e0600 */
[----:B-----5:R-:W-:Y:S01]  /*555f0*/  SHF.R.S32.HI R70, RZ, 0x1f, R80 ;  /* 0x0000001fff467819 */ /* 0x020fe20000011450 */
[--C-:B------:R-:W-:Y:S01]  /*55600*/  IMAD.X R85, R69, 0x1, R3.reuse, P5 ;  /* 0x0000000145557824 */ /* 0x100fe200028e0603 */
[C---:B------:R-:W-:Y:S02]  /*55610*/  IADD3 R82, P0, PT, R80.reuse, R2, RZ ;  /* 0x0000000250527210 */ /* 0x040fe40007f1e0ff */
[----:B------:R-:W-:Y:S01]  /*55620*/  IADD3 R80, P5, PT, R80, R68, RZ ;  /* 0x0000004450507210 */ /* 0x000fe20007fbe0ff */
[----:B------:R-:W-:Y:S01]  /*55630*/  VIADD R72, R76, UR26 ;  /* 0x0000001a4c487c36 */ /* 0x000fe20008000000 */
[----:B------:R-:W-:Y:S01]  /*55640*/  SHF.R.S32.HI R71, RZ, 0x1f, R76 ;  /* 0x0000001fff477819 */ /* 0x000fe2000001144c */
[----:B------:R-:W-:Y:S01]  /*55650*/  IMAD.X R83, R70, 0x1, R0, P0 ;  /* 0x0000000146537824 */ /* 0x000fe200000e0600 */
[----:B------:R-:W-:Y:S01]  /*55660*/  IADD3 R78, P0, PT, R76, R2, RZ ;  /* 0x000000024c4e7210 */ /* 0x000fe20007f1e0ff */
        /* <DEDUP_REMOVED lines=14> */
[----:B------:R-:W-:Y:S01]  /*55750*/  VIADD R69, R92, UR26 ;  /* 0x0000001a5c457c36 */ /* 0x000fe20008000000 */
[----:B------:R-:W-:Y:S01]  /*55760*/  SHF.R.S32.HI R91, RZ, 0x1f, R92 ;  /* 0x0000001fff5b7819 */ /* 0x000fe2000001145c */
[----:B------:R-:W-:Y:S01]  /*55770*/  IMAD.X R71, R90, 0x1, R0, P0 ;  /* 0x000000015a477824 */ /* 0x000fe200000e0600 */
[----:B------:R-:W-:Y:S01]  /*55780*/  IADD3 R6, P0, PT, R92, R2, RZ ;  /* 0x000000025c067210 */ /* 0x000fe20007f1e0ff */
[----:B------:R-:W-:Y:S01]  /*55790*/  IMAD.X R13, R90, 0x1, R3, P5 ;  /* 0x000000015a0d7824 */ /* 0x000fe200028e0603 */
[----:B------:R-:W-:-:S05]  /*557a0*/  IADD3 R92, P5, PT, R92, R68, RZ ;  /* 0x000000445c5c7210 */ /* 0x000fca0007fbe0ff */
[----:B------:R-:W-:Y:S01]  /*557b0*/  IMAD.X R93, R91, 0x1, R3, P5 ;  /* 0x000000015b5d7824 */ /* 0x000fe200028e0603 */
[----:B------:R-:W-:Y:S01]  /*557c0*/  ISETP.GE.AND P5, PT, R15, UR9, PT ;  /* 0x000000090f007c0c */ /* 0x000fe2000bfa6270 */
[----:B------:R-:W-:Y:S01]  /*557d0*/  IMAD.X R7, R91, 0x1, R0, P0 ;  /* 0x000000015b077824 */ /* 0x000fe200000e0600 */
[----:B------:R-:W4:Y:S01]  /*557e0*/  LDL.LU R15, [R1+0x404] ;  /* 0x00040400010f7983 */ /* 0x000f220000300800 */
[----:B------:R-:W-:Y:S01]  /*557f0*/  SHF.R.S32.HI R10, RZ, 0x1f, R69 ;  /* 0x0000001fff0a7819 */ /* 0x000fe20000011445 */
[----:B------:R-:W1:Y:S01]  /*55800*/  LDCU UR9, c[0x0][0x39c] ;  /* 0x00007380ff0977ac */ /* 0x000e620008000800 */
[----:B------:R-:W-:Y:S02]  /*55810*/  IADD3 R90, P0, PT, R69, R2, RZ ;  /* 0x00000002455a7210 */ /* 0x000fe40007f1e0ff */
[----:B------:R-:W-:-:S03]  /*55820*/  PRMT R14, R14, 0x9910, RZ ;  /* 0x000099100e0e7816 */ /* 0x000fc600000000ff */
[----:B------:R-:W-:Y:S01]  /*55830*/  IMAD.X R91, R10, 0x1, R0, P0 ;  /* 0x000000010a5b7824 */ /* 0x000fe200000e0600 */
[----:B------:R-:W-:Y:S01]  /*55840*/  ISETP.LT.AND P0, PT, R9, UR14, !P6 ;  /* 0x0000000e09007c0c */ /* 0x000fe2000f701270 */
[----:B------:R-:W5:Y:S01]  /*55850*/  LDCU UR14, c[0x0][0x398] ;  /* 0x00007300ff0e77ac */ /* 0x000f620008000800 */
[----:B--2---:R-:W-:Y:S02]  /*55860*/  F2FP.SATFINITE.E5M2.F32.PACK_AB_MERGE_C R8, R8, R11, RZ ;  /* 0x0000000b0808723e */ /* 0x004fe400048060ff */
[----:B------:R-:W2:Y:S04]  /*55870*/  LDL.LU R11, [R1+0x1578] ;  /* 0x00157800010b7983 */ /* 0x000ea80000300800 */
[----:B------:R-:W2:Y:S04]  /*55880*/  LDL.LU R23, [R1] ;  /* 0x0000000001177983 */ /* 0x000ea80000300800 */
[----:B------:R-:W2:Y:S04]  /*55890*/  LDL.LU R20, [R1+0x4] ;  /* 0x0000040001147983 */ /* 0x000ea80000300800 */
[----:B------:R0:W-:Y:S02]  /*558a0*/  @P4 STG.E.U8 desc[UR20][R88.64], R8 ;  /* 0x0000000858004986 */ /* 0x0001e4000c101114 */
[----:B0-----:R-:W-:-:S05]  /*558b0*/  IMAD.MOV.U32 R88, RZ, RZ, R14 ;  /* 0x000000ffff587224 */ /* 0x001fca00078e000e */
[----:B------:R-:W-:Y:S02]  /*558c0*/  SHF.R.S32.HI R88, RZ, 0x8, R88 ;  /* 0x00000008ff587819 */ /* 0x000fe40000011458 */
[----:B------:R-:W-:Y:S02]  /*558d0*/  PRMT R89, R8, 0x9910, RZ ;  /* 0x0000991008597816 */ /* 0x000fe400000000ff */
[----:B------:R-:W2:Y:S04]  /*558e0*/  LDL.LU R8, [R1+0x157c] ;  /* 0x00157c0001087983 */ /* 0x000ea80000300800 */
[----:B------:R0:W-:Y:S01]  /*558f0*/  @P0 STG.E.U8 desc[UR20][R86.64], R88 ;  /* 0x0000005856000986 */ /* 0x0001e2000c101114 */
[----:B---3--:R-:W-:Y:S01]  /*55900*/  ISETP.GE.AND P0, PT, R4, UR10, PT ;  /* 0x0000000a04007c0c */ /* 0x008fe2000bf06270 */
[----:B------:R-:W3:Y:S02]  /*55910*/  LDCU UR10, c[0x0][0x398] ;  /* 0x00007300ff0a77ac */ /* 0x000ee40008000800 */
[----:B------:R-:W1:Y:S04]  /*55920*/  LDL.LU R4, [R1+0x156c] ;  /* 0x00156c0001047983 */ /* 0x000e680000300800 */
[----:B------:R-:W3:Y:S04]  /*55930*/  LDL.LU R21, [R1+0x408] ;  /* 0x0004080001157983 */ /* 0x000ee80000300800 */
[----:B------:R-:W3:Y:S01]  /*55940*/  LDL.LU R18, [R1+0x40c] ;  /* 0x00040c0001127983 */ /* 0x000ee20000300800 */
[----:B------:R-:W-:Y:S01]  /*55950*/  ISETP.LT.AND P6, PT, R5, UR16, !P6 ;  /* 0x0000001005007c0c */ /* 0x000fe2000f7c1270 */
[----:B------:R-:W4:Y:S02]  /*55960*/  LDCU UR16, c[0x0][0x398] ;  /* 0x00007300ff1077ac */ /* 0x000f240008000800 */
[----:B------:R-:W3:Y:S01]  /*55970*/  LDL.LU R19, [R1+0x410] ;  /* 0x0004100001137983 */ /* 0x000ee20000300800 */
[----:B------:R-:W-:Y:S01]  /*55980*/  ISETP.LT.AND P4, PT, R9, UR12, !P2 ;  /* 0x0000000c09007c0c */ /* 0x000fe2000d781270 */
[----:B------:R-:W1:Y:S02]  /*55990*/  LDCU UR12, c[0x0][0x398] ;  /* 0x00007300ff0c77ac */ /* 0x000e640008000800 */
[----:B------:R-:W3:Y:S04]  /*559a0*/  LDL.LU R16, [R1+0x414] ;  /* 0x0004140001107983 */ /* 0x000ee80000300800 */
[----:B------:R-:W3:Y:S04]  /*559b0*/  LDL.LU R17, [R1+0x8] ;  /* 0x0000080001117983 */ /* 0x000ee80000300800 */
[----:B------:R-:W3:Y:S01]  /*559c0*/  LDL.LU R14, [R1+0xc] ;  /* 0x00000c00010e7983 */ /* 0x000ee20000300800 */
[----:B0-----:R-:W-:-:S02]  /*559d0*/  SHF.R.S32.HI R87, RZ, 0x8, R89 ;  /* 0x00000008ff577819 */ /* 0x001fc40000011459 */
[----:B-----5:R-:W-:Y:S01]  /*559e0*/  ISETP.LT.AND P2, PT, R5, UR14, !P2 ;  /* 0x0000000e05007c0c */ /* 0x020fe2000d741270 */
[----:B------:R-:W0:Y:S02]  /*559f0*/  LDCU UR14, c[0x0][0x398] ;  /* 0x00007300ff0e77ac */ /* 0x000e240008000800 */
[----:B------:R-:W-:Y:S01]  /*55a00*/  @P6 STG.E.U8 desc[UR20][R84.64], R87 ;  /* 0x0000005754006986 */ /* 0x000fe2000c101114 */
[----:B----4-:R-:W-:-:S03]  /*55a10*/  F2FP.SATFINITE.E5M2.F32.PACK_AB_MERGE_C R86, R15, R22, RZ ;  /* 0x000000160f56723e */ /* 0x010fc600048060ff */
[----:B------:R-:W4:Y:S04]  /*55a20*/  LDL.LU R15, [R1+0x10] ;  /* 0x00001000010f7983 */ /* 0x000f280000300800 */
[----:B------:R5:W-:Y:S01]  /*55a30*/  @P4 STG.E.U8 desc[UR20][R82.64], R86 ;  /* 0x0000005652004986 */ /* 0x000be2000c101114 */
[----:B------:R-:W-:Y:S02]  /*55a40*/  ISETP.LT.AND P4, PT, R9, UR18, !P5 ;  /* 0x0000001209007c0c */ /* 0x000fe4000ef81270 */
[----:B------:R-:W-:Y:S02]  /*55a50*/  ISETP.LT.AND P5, PT, R5, UR16, !P5 ;  /* 0x0000001005007c0c */ /* 0x000fe4000efa1270 */
[----:B-----5:R-:W-:Y:S02]  /*55a60*/  PRMT R82, R86, 0x9910, RZ ;  /* 0x0000991056527816 */ /* 0x020fe400000000ff */
[----:B--2---:R-:W-:Y:S01]  /*55a70*/  ISETP.GE.AND P6, PT, R11, UR6, PT ;  /* 0x000000060b007c0c */ /* 0x004fe2000bfc6270 */
[----:B------:R-:W2:Y:S01]  /*55a80*/  LDCU UR6, c[0x0][0x398] ;  /* 0x00007300ff0677ac */ /* 0x000ea20008000800 */
[----:B------:R-:W4:Y:S01]  /*55a90*/  LDL.LU R11, [R1+0x14] ;  /* 0x00001400010b7983 */ /* 0x000f220000300800 */
[----:B------:R-:W-:-:S04]  /*55aa0*/  F2FP.SATFINITE.E5M2.F32.PACK_AB_MERGE_C R84, R20, R23, RZ ;  /* 0x000000171454723e */ /* 0x000fc800048060ff */
[----:B------:R-:W-:Y:S01]  /*55ab0*/  PRMT R83, R84, 0x9910, RZ ;  /* 0x0000991054537816 */ /* 0x000fe200000000ff */
[----:B------:R5:W-:Y:S04]  /*55ac0*/  @P2 STG.E.U8 desc[UR20][R80.64], R84 ;  /* 0x0000005450002986 */ /* 0x000be8000c101114 */
[----:B-----5:R-:W-:Y:S01]  /*55ad0*/  IMAD.MOV.U32 R80, RZ, RZ, R83 ;  /* 0x000000ffff507224 */ /* 0x020fe200078e0053 */
[----:B------:R-:W-:-:S04]  /*55ae0*/  SHF.R.S32.HI R81, RZ, 0x8, R82 ;  /* 0x00000008ff517819 */ /* 0x000fc80000011452 */
[----:B------:R-:W-:Y:S01]  /*55af0*/  SHF.R.S32.HI R80, RZ, 0x8, R80 ;  /* 0x00000008ff507819 */ /* 0x000fe20000011450 */
[----:B------:R-:W-:Y:S01]  /*55b00*/  @P4 STG.E.U8 desc[UR20][R78.64], R81 ;  /* 0x000000514e004986 */ /* 0x000fe2000c101114 */
[----:B------:R-:W-:Y:S01]  /*55b10*/  ISETP.GE.AND P4, PT, R8, UR4, PT ;  /* 0x0000000408007c0c */ /* 0x000fe2000bf86270 */
[----:B------:R-:W5:Y:S02]  /*55b20*/  LDCU UR4, c[0x0][0x398] ;  /* 0x00007300ff0477ac */ /* 0x000f640008000800 */
[----:B------:R0:W-:Y:S04]  /*55b30*/  @P5 STG.E.U8 desc[UR20][R76.64], R80 ;  /* 0x000000504c005986 */ /* 0x0001e8000c101114 */
[----:B------:R-:W4:Y:S01]  /*55b40*/  LDL.LU R8, [R1+0x12ec] ;  /* 0x0012ec0001087983 */ /* 0x000f220000300800 */
[----:B-1----:R-:W-:Y:S01]  /*55b50*/  ISETP.GE.AND P5, PT, R4, UR9, PT ;  /* 0x0000000904007c0c */ /* 0x002fe2000bfa6270 */
[----:B------:R-:W1:Y:S02]  /*55b60*/  LDCU UR9, c[0x0][0x398] ;  /* 0x00007300ff0977ac */ /* 0x000e640008000800 */
[----:B------:R-:W4:Y:S01]  /*55b70*/  LDL.LU R4, [R1+0x12e8] ;  /* 0x0012e80001047983 */ /* 0x000f220000300800 */
[----:B---3--:R-:W-:-:S02]  /*55b80*/  ISETP.LT.AND P2, PT, R9, UR10, !P0 ;  /* 0x0000000a09007c0c */ /* 0x008fc4000c741270 */
[----:B--2---:R-:W-:Y:S01]  /*55b90*/  ISETP.LT.AND P0, PT, R5, UR6, !P0 ;  /* 0x0000000605007c0c */ /* 0x004fe2000c701270 */
[----:B------:R-:W2:Y:S01]  /*55ba0*/  LDCU UR6, c[0x0][0x398] ;  /* 0x00007300ff0677ac */ /* 0x000ea20008000800 */
[----:B0-----:R-:W-:Y:S01]  /*55bb0*/  F2FP.SATFINITE.E5M2.F32.PACK_AB_MERGE_C R77, R18, R21, RZ ;  /* 0x00000015124d723e */ /* 0x001fe200048060ff */
[----:B------:R-:W0:Y:S08]  /*55bc0*/  LDCU UR10, c[0x0][0x398] ;  /* 0x00007300ff0a77ac */ /* 0x000e300008000800 */
[----:B------:R3:W-:Y:S01]  /*55bd0*/  @P2 STG.E.U8 desc[UR20][R74.64], R77 ;  /* 0x0000004d4a002986 */ /* 0x0007e2000c101114 */
[----:B------:R-:W-:Y:S01]  /*55be0*/  ISETP.LT.AND P2, PT, R9, UR12, !P6 ;  /* 0x0000000c09007c0c */ /* 0x000fe2000f741270 */
[----:B------:R-:W0:Y:S01]  /*55bf0*/  LDCU UR12, c[0x0][0x398] ;  /* 0x00007300ff0c77ac */ /* 0x000e220008000800 */
[----:B------:R-:W-:-:S02]  /*55c00*/  ISETP.LT.AND P6, PT, R5, UR14, !P6 ;  /* 0x0000000e05007c0c */ /* 0x000fc4000f7c1270 */
[----:B------:R-:W-:Y:S02]  /*55c10*/  F2FP.SATFINITE.E5M2.F32.PACK_AB_MERGE_C R76, R14, R17, RZ ;  /* 0x000000110e4c723e */ /* 0x000fe400048060ff */
[----:B---3--:R-:W-:Y:S02]  /*55c20*/  PRMT R74, R77, 0x9910, RZ ;  /* 0x000099104d4a7816 */ /* 0x008fe400000000ff */
[----:B------:R-:W-:Y:S01]  /*55c30*/  PRMT R77, R76, 0x9910, RZ ;  /* 0x000099104c4d7816 */ /* 0x000fe200000000ff */
[----:B------:R3:W-:Y:S01]  /*55c40*/  @P0 STG.E.U8 desc[UR20][R72.64], R76 ;  /* 0x0000004c48000986 */ /* 0x0007e2000c101114 */
[----:B------:R-:W-:Y:S02]  /*55c50*/  SHF.R.S32.HI R74, RZ, 0x8, R74 ;  /* 0x00000008ff4a7819 */ /* 0x000fe4000001144a */
[----:B-----5:R-:W-:Y:S01]  /*55c60*/  ISETP.LT.AND P0, PT, R9, UR4, !P4 ;  /* 0x0000000409007c0c */ /* 0x020fe2000e701270 */
[----:B------:R-:W5:Y:S01]  /*55c70*/  LDCU UR4, c[0x0][0x39c] ;  /* 0x00007380ff0477ac */ /* 0x000f620008000800 */
[----:B-1----:R-:W-:Y:S01]  /*55c80*/  ISETP.LT.AND P4, PT, R5, UR9, !P4 ;  /* 0x0000000905007c0c */ /* 0x002fe2000e781270 */
[----:B------:R1:W-:Y:S01]  /*55c90*/  @P2 STG.E.U8 desc[UR20][R70.64], R74 ;  /* 0x0000004a46002986 */ /* 0x0003e2000c101114 */
[----:B------:R-:W-:Y:S01]  /*55ca0*/  F2FP.SATFINITE.E5M2.F32.PACK_AB_MERGE_C R78, R16, R19, RZ ;  /* 0x00000013104e723e */ /* 0x000fe200048060ff */
[----:B------:R-:W4:Y:S01]  /*55cb0*/  LDCU UR9, c[0x0][0x398] ;  /* 0x00007300ff0977ac */ /* 0x000f220008000800 */
[----:B---3--:R-:W-:-:S05]  /*55cc0*/  SHF.R.S32.HI R72, RZ, 0x8, R77 ;  /* 0x00000008ff487819 */ /* 0x008fca000001144d */
[----:B------:R3:W-:Y:S01]  /*55cd0*/  @P6 STG.E.U8 desc[UR20][R12.64], R72 ;  /* 0x000000480c006986 */ /* 0x0007e2000c101114 */
[----:B--2---:R-:W-:Y:S01]  /*55ce0*/  ISETP.LT.AND P6, PT, R9, UR6, !P5 ;  /* 0x0000000609007c0c */ /* 0x004fe2000efc1270 */
[----:B------:R-:W2:Y:S01]  /*55cf0*/  LDCU UR6, c[0x0][0x398] ;  /* 0x00007300ff0677ac */ /* 0x000ea20008000800 */
[----:B0-----:R-:W-:Y:S02]  /*55d00*/  ISETP.LT.AND P5, PT, R5, UR10, !P5 ;  /* 0x0000000a05007c0c */ /* 0x001fe4000efa1270 */
[----:B-1----:R-:W-:Y:S02]  /*55d10*/  IADD3 R70, P2, PT, R69, R68, RZ ;  /* 0x0000004445467210 */ /* 0x002fe40007f5e0ff */
[----:B---3--:R-:W-:Y:S01]  /*55d20*/  PRMT R72, R78, 0x9910, RZ ;  /* 0x000099104e487816 */ /* 0x008fe200000000ff */
[----:B------:R-:W-:Y:S01]  /*55d30*/  @P0 STG.E.U8 desc[UR20][R6.64], R78 ;  /* 0x0000004e06000986 */ /* 0x000fe2000c101114 */
[----:B------:R-:W0:Y:S02]  /*55d40*/  LDCU UR10, c[0x0][0x398] ;  /* 0x00007300ff0a77ac */ /* 0x000e240008000800 */
[----:B------:R-:W-:Y:S01]  /*55d50*/  SHF.R.S32.HI R72, RZ, 0x8, R72 ;  /* 0x00000008ff487819 */ /* 0x000fe20000011448 */
[----:B------:R-:W-:Y:S01]  /*55d60*/  IMAD.X R71, R10, 0x1, R3, P2 ;  /* 0x000000010a477824 */ /* 0x000fe200010e0603 */
[----:B----4-:R-:W-:-:S04]  /*55d70*/  F2FP.SATFINITE.E5M2.F32.PACK_AB_MERGE_C R75, R11, R15, RZ ;  /* 0x0000000f0b4b723e */ /* 0x010fc800048060ff */
[----:B------:R-:W-:Y:S01]  /*55d80*/  PRMT R73, R75, 0x9910, RZ ;  /* 0x000099104b497816 */ /* 0x000fe200000000ff */
[----:B------:R-:W-:Y:S03]  /*55d90*/  @P4 STG.E.U8 desc[UR20][R92.64], R75 ;  /* 0x0000004b5c004986 */ /* 0x000fe6000c101114 */
[----:B------:R-:W-:Y:S01]  /*55da0*/  SHF.R.S32.HI R73, RZ, 0x8, R73 ;  /* 0x00000008ff497819 */ /* 0x000fe20000011449 */
[----:B------:R1:W-:Y:S04]  /*55db0*/  @P6 STG.E.U8 desc[UR20][R90.64], R72 ;  /* 0x000000485a006986 */ /* 0x0003e8000c101114 */
[----:B------:R3:W-:Y:S01]  /*55dc0*/  @P5 STG.E.U8 desc[UR20][R70.64], R73 ;  /* 0x0000004946005986 */ /* 0x0007e2000c101114 */
[----:B-1----:R-:W-:-:S05]  /*55dd0*/  VIADD R72, R69, UR26 ;  /* 0x0000001a45487c36 */ /* 0x002fca0008000000 */
[----:B---3--:R-:W-:Y:S01]  /*55de0*/  SHF.R.S32.HI R71, RZ, 0x1f, R72 ;  /* 0x0000001fff477819 */ /* 0x008fe20000011448 */
[C---:B------:R-:W-:Y:S01]  /*55df0*/  VIADD R69, R72.reuse, UR26 ;  /* 0x0000001a48457c36 */ /* 0x040fe20008000000 */
[----:B------:R-:W-:Y:S02]  /*55e00*/  IADD3 R62, P4, PT, R72, R2, RZ ;  /* 0x00000002483e7210 */ /* 0x000fe40007f9e0ff */
[----:B------:R-:W-:-:S03]  /*55e10*/  ISETP.GE.AND P0, PT, R4, UR5, PT ;  /* 0x0000000504007c0c */ /* 0x000fc6000bf06270 */
[--C-:B------:R-:W-:Y:S01]  /*55e20*/  IMAD.X R63, R71, 0x1, R0.reuse, P4 ;  /* 0x00000001473f7824 */ /* 0x100fe200020e0600 */
[----:B------:R-:W-:Y:S01]  /*55e30*/  IADD3 R4, P5, PT, R72, R68, RZ ;  /* 0x0000004448047210 */ /* 0x000fe20007fbe0ff */
[----:B------:R-:W-:Y:S01]  /*55e40*/  VIADD R70, R69, UR26 ;  /* 0x0000001a45467c36 */ /* 0x000fe20008000000 */
[----:B------:R-:W-:Y:S01]  /*55e50*/  ISETP.GE.AND P2, PT, R8, UR7, PT ;  /* 0x0000000708007c0c */ /* 0x000fe2000bf46270 */
[----:B------:R-:W1:Y:S02]  /*55e60*/  LDCU UR5, c[0x0][0x39c] ;  /* 0x00007380ff0577ac */ /* 0x000e640008000800 */
[----:B------:R-:W-:Y:S01]  /*55e70*/  IMAD.X R5, R71, 0x1, R3, P5 ;  /* 0x0000000147057824 */ /* 0x000fe200028e0603 */
[----:B------:R-:W-:Y:S01]  /*55e80*/  SHF.R.S32.HI R72, RZ, 0x1f, R69 ;  /* 0x0000001fff487819 */ /* 0x000fe20000011445 */
[----:B------:R-:W3:Y:S01]  /*55e90*/  LDCU UR7, c[0x0][0x398] ;  /* 0x00007300ff0777ac */ /* 0x000ee20008000800 */
[C---:B------:R-:W-:Y:S02]  /*55ea0*/  IADD3 R6, P4, PT, R69.reuse, R2, RZ ;  /* 0x0000000245067210 */ /* 0x040fe40007f9e0ff */
[----:B------:R4:W-:Y:S03]  /*55eb0*/  STL.64 [R1+0xa00], R4 ;  /* 0x000a000401007387 */ /* 0x0009e60000100a00 */
[----:B------:R-:W-:Y:S01]  /*55ec0*/  IMAD.X R7, R72, 0x1, R0, P4 ;  /* 0x0000000148077824 */ /* 0x000fe200020e0600 */
[----:B----4-:R-:W-:-:S04]  /*55ed0*/  IADD3 R4, P5, PT, R69, R68, RZ ;  /* 0x0000004445047210 */ /* 0x010fc80007fbe0ff */
[----:B------:R4:W-:Y:S01]  /*55ee0*/  STL.64 [R1+0x9f8], R6 ;  /* 0x0009f80601007387 */ /* 0x0009e20000100a00 */
[----:B------:R-:W-:Y:S01]  /*55ef0*/  IMAD.X R5, R72, 0x1, R3, P5 ;  /* 0x0000000148057824 */ /* 0x000fe200028e0603 */
[----:B------:R-:W-:-:S04]  /*55f00*/  SHF.R.S32.HI R71, RZ, 0x1f, R70 ;  /* 0x0000001fff477819 */ /* 0x000fc80000011446 */
[----:B------:R0:W-:Y:S01]  /*55f10*/  STL.64 [R1+0x9f0], R4 ;  /* 0x0009f00401007387 */ /* 0x0001e20000100a00 */
[C---:B----4-:R-:W-:Y:S01]  /*55f20*/  IADD3 R6, P4, PT, R70.reuse, R2, RZ ;  /* 0x0000000246067210 */ /* 0x050fe20007f9e0ff */
[----:B------:R-:W-:-:S04]  /*55f30*/  VIADD R69, R70, UR26 ;  /* 0x0000001a46457c36 */ /* 0x000fc80008000000 */
[----:B------:R-:W-:Y:S01]  /*55f40*/  IMAD.X R7, R71, 0x1, R0, P4 ;  /* 0x0000000147077824 */ /* 0x000fe200020e0600 */
[----:B0-----:R-:W-:-:S04]  /*55f50*/  IADD3 R4, P5, PT, R70, R68, RZ ;  /* 0x0000004446047210 */ /* 0x001fc80007fbe0ff */
[----:B------:R0:W-:Y:S01]  /*55f60*/  STL.64 [R1+0x9e8], R6 ;  /* 0x0009e80601007387 */ /* 0x0001e20000100a00 */
[----:B------:R-:W-:Y:S01]  /*55f70*/  IMAD.X R5, R71, 0x1, R3, P5 ;  /* 0x0000000147057824 */ /* 0x000fe200028e0603 */
[----:B------:R-:W-:-:S04]  /*55f80*/  SHF.R.S32.HI R72, RZ, 0x1f, R69 ;  /* 0x0000001fff487819 */ /* 0x000fc80000011445 */
[----:B------:R4:W-:Y:S01]  /*55f90*/  STL.64 [R1+0x9e0], R4 ;  /* 0x0009e00401007387 */ /* 0x0009e20000100a00 */
[C---:B0-----:R-:W-:Y:S01]  /*55fa0*/  IADD3 R6, P4, PT, R69.reuse, R2, RZ ;  /* 0x0000000245067210 */ /* 0x041fe20007f9e0ff */
[----:B------:R-:W-:-:S04]  /*55fb0*/  VIADD R70, R69, UR26 ;  /* 0x0000001a45467c36 */ /* 0x000fc80008000000 */
[----:B------:R-:W-:Y:S01]  /*55fc0*/  IMAD.X R7, R72, 0x1, R0, P4 ;  /* 0x0000000148077824 */ /* 0x000fe200020e0600 */
[----:B----4-:R-:W-:-:S04]  /*55fd0*/  IADD3 R4, P5, PT, R69, R68, RZ ;  /* 0x0000004445047210 */ /* 0x010fc80007fbe0ff */
        /* <DEDUP_REMOVED lines=412> */
[C---:B------:R-:W-:Y:S01]  /*579a0*/  VIADD R70, R69.reuse, UR26 ;  /* 0x0000001a45467c36 */ /* 0x040fe20008000000 */
[C---:B0-----:R-:W-:Y:S02]  /*579b0*/  IADD3 R6, P4, PT, R69.reuse, R2, RZ ;  /* 0x0000000245067210 */ /* 0x041fe40007f9e0ff */
[----:B----4-:R-:W-:-:S05]  /*579c0*/  IADD3 R4, P5, PT, R69, R68, RZ ;  /* 0x0000004445047210 */ /* 0x010fca0007fbe0ff */
[C-C-:B------:R-:W-:Y:S01]  /*579d0*/  IMAD.X R5, R72.reuse, 0x1, R3.reuse, P5 ;  /* 0x0000000148057824 */ /* 0x140fe200028e0603 */
[----:B------:R-:W-:Y:S01]  /*579e0*/  SHF.R.S32.HI R71, RZ, 0x1f, R70 ;  /* 0x0000001fff477819 */ /* 0x000fe20000011446 */
[----:B------:R-:W-:Y:S01]  /*579f0*/  IMAD.X R7, R72, 0x1, R0, P4 ;  /* 0x0000000148077824 */ /* 0x000fe200020e0600 */
[C---:B------:R-:W-:Y:S02]  /*57a00*/  IADD3 R12, P5, PT, R70.reuse, R68, RZ ;  /* 0x00000044460c7210 */ /* 0x040fe40007fbe0ff */
[----:B------:R0:W-:Y:S01]  /*57a10*/  STL.64 [R1+0x688], R4 ;  /* 0x0006880401007387 */ /* 0x0001e20000100a00 */
[C---:B------:R-:W-:Y:S02]  /*57a20*/  VIADD R69, R70.reuse, UR26 ;  /* 0x0000001a46457c36 */ /* 0x040fe40008000000 */
[----:B------:R-:W-:Y:S01]  /*57a30*/  IMAD.X R13, R71, 0x1, R3, P5 ;  /* 0x00000001470d7824 */ /* 0x000fe200028e0603 */
[----:B------:R4:W-:Y:S01]  /*57a40*/  STL.64 [R1+0x690], R6 ;  /* 0x0006900601007387 */ /* 0x0009e20000100a00 */
[----:B0-----:R-:W-:-:S03]  /*57a50*/  IADD3 R4, P4, PT, R70, R2, RZ ;  /* 0x0000000246047210 */ /* 0x001fc60007f9e0ff */
[----:B------:R-:W-:Y:S02]  /*57a60*/  STL.64 [R1+0x1810], R12 ;  /* 0x0018100c01007387 */ /* 0x000fe40000100a00 */
[--C-:B------:R-:W-:Y:S01]  /*57a70*/  IMAD.X R5, R71, 0x1, R0.reuse, P4 ;  /* 0x0000000147057824 */ /* 0x100fe200020e0600 */
[----:B------:R-:W-:Y:S02]  /*57a80*/  SHF.R.S32.HI R72, RZ, 0x1f, R69 ;  /* 0x0000001fff487819 */ /* 0x000fe40000011445 */
[C---:B----4-:R-:W-:Y:S02]  /*57a90*/  IADD3 R6, P4, PT, R69.reuse, R2, RZ ;  /* 0x0000000245067210 */ /* 0x050fe40007f9e0ff */
[----:B------:R0:W-:Y:S01]  /*57aa0*/  STL.64 [R1+0x680], R4 ;  /* 0x0006800401007387 */ /* 0x0001e20000100a00 */
[C---:B------:R-:W-:Y:S02]  /*57ab0*/  VIADD R70, R69.reuse, UR26 ;  /* 0x0000001a45467c36 */ /* 0x040fe40008000000 */
[----:B------:R-:W-:Y:S01]  /*57ac0*/  IMAD.X R7, R72, 0x1, R0, P4 ;  /* 0x0000000148077824 */ /* 0x000fe200020e0600 */
[----:B0-----:R-:W-:-:S05]  /*57ad0*/  IADD3 R4, P5, PT, R69, R68, RZ ;  /* 0x0000004445047210 */ /* 0x001fca0007fbe0ff */
[----:B------:R-:W-:Y:S01]  /*57ae0*/  IMAD.X R5, R72, 0x1, R3, P5 ;  /* 0x0000000148057824 */ /* 0x000fe200028e0603 */
[----:B------:R-:W-:-:S04]  /*57af0*/  SHF.R.S32.HI R71, RZ, 0x1f, R70 ;  /* 0x0000001fff477819 */ /* 0x000fc80000011446 */
[----:B------:R0:W-:Y:S04]  /*57b00*/  STL.64 [R1+0x668], R4 ;  /* 0x0006680401007387 */ /* 0x0001e80000100a00 */
[----:B------:R4:W-:Y:S01]  /*57b10*/  STL.64 [R1+0x670], R6 ;  /* 0x0006700601007387 */ /* 0x0009e20000100a00 */
[C---:B------:R-:W-:Y:S01]  /*57b20*/  VIADD R69, R70.reuse, UR26 ;  /* 0x0000001a46457c36 */ /* 0x040fe20008000000 */
[C---:B0-----:R-:W-:Y:S02]  /*57b30*/  IADD3 R4, P4, PT, R70.reuse, R2, RZ ;  /* 0x0000000246047210 */ /* 0x041fe40007f9e0ff */
[----:B----4-:R-:W-:-:S03]  /*57b40*/  IADD3 R6, P5, PT, R70, R68, RZ ;  /* 0x0000004446067210 */ /* 0x010fc60007fbe0ff */
[C---:B------:R-:W-:Y:S02]  /*57b50*/  IMAD.X R5, R71.reuse, 0x1, R0, P4 ;  /* 0x0000000147057824 */ /* 0x040fe400020e0600 */
[----:B------:R-:W-:-:S03]  /*57b60*/  IMAD.X R7, R71, 0x1, R3, P5 ;  /* 0x0000000147077824 */ /* 0x000fc600028e0603 */
[----:B------:R0:W-:Y:S01]  /*57b70*/  STL.64 [R1+0x1818], R4 ;  /* 0x0018180401007387 */ /* 0x0001e20000100a00 */
[----:B------:R-:W-:-:S03]  /*57b80*/  SHF.R.S32.HI R72, RZ, 0x1f, R69 ;  /* 0x0000001fff487819 */ /* 0x000fc60000011445 */
[----:B------:R4:W-:Y:S01]  /*57b90*/  STL.64 [R1+0x658], R6 ;  /* 0x0006580601007387 */ /* 0x0009e20000100a00 */
[C---:B------:R-:W-:Y:S01]  /*57ba0*/  VIADD R70, R69.reuse, UR26 ;  /* 0x0000001a45467c36 */ /* 0x040fe20008000000 */
[C---:B0-----:R-:W-:Y:S02]  /*57bb0*/  IADD3 R4, P5, PT, R69.reuse, R68, RZ ;  /* 0x0000004445047210 */ /* 0x041fe40007fbe0ff */
[----:B----4-:R-:W-:-:S03]  /*57bc0*/  IADD3 R6, P4, PT, R69, R2, RZ ;  /* 0x0000000245067210 */ /* 0x010fc60007f9e0ff */
[C---:B------:R-:W-:Y:S02]  /*57bd0*/  IMAD.X R5, R72.reuse, 0x1, R3, P5 ;  /* 0x0000000148057824 */ /* 0x040fe400028e0603 */
[----:B------:R-:W-:Y:S01]  /*57be0*/  IMAD.X R7, R72, 0x1, R0, P4 ;  /* 0x0000000148077824 */ /* 0x000fe200020e0600 */
[----:B------:R-:W-:-:S04]  /*57bf0*/  SHF.R.S32.HI R71, RZ, 0x1f, R70 ;  /* 0x0000001fff477819 */ /* 0x000fc80000011446 */
[----:B------:R0:W-:Y:S04]  /*57c00*/  STL.64 [R1+0x1800], R6 ;  /* 0x0018000601007387 */ /* 0x0001e80000100a00 */
[----:B------:R4:W-:Y:S01]  /*57c10*/  STL.64 [R1+0x648], R4 ;  /* 0x0006480401007387 */ /* 0x0009e20000100a00 */
[C---:B------:R-:W-:Y:S01]  /*57c20*/  VIADD R69, R70.reuse, UR26 ;  /* 0x0000001a46457c36 */ /* 0x040fe20008000000 */
[C---:B0-----:R-:W-:Y:S02]  /*57c30*/  IADD3 R6, P4, PT, R70.reuse, R2, RZ ;  /* 0x0000000246067210 */ /* 0x041fe40007f9e0ff */
[----:B----4-:R-:W-:-:S03]  /*57c40*/  IADD3 R4, P5, PT, R70, R68, RZ ;  /* 0x0000004446047210 */ /* 0x010fc60007fbe0ff */
[C-C-:B------:R-:W-:Y:S02]  /*57c50*/  IMAD.X R7, R71.reuse, 0x1, R0.reuse, P4 ;  /* 0x0000000147077824 */ /* 0x140fe400020e0600 */
[----:B------:R-:W-:Y:S01]  /*57c60*/  IMAD.X R5, R71, 0x1, R3, P5 ;  /* 0x0000000147057824 */ /* 0x000fe200028e0603 */
[----:B------:R-:W-:Y:S02]  /*57c70*/  SHF.R.S32.HI R72, RZ, 0x1f, R69 ;  /* 0x0000001fff487819 */ /* 0x000fe40000011445 */
[C---:B------:R-:W-:Y:S02]  /*57c80*/  IADD3 R8, P4, PT, R69.reuse, R2, RZ ;  /* 0x0000000245087210 */ /* 0x040fe40007f9e0ff */
[----:B------:R0:W-:Y:S01]  /*57c90*/  STL.64 [R1+0x638], R4 ;  /* 0x0006380401007387 */ /* 0x0001e20000100a00 */
[C---:B------:R-:W-:Y:S02]  /*57ca0*/  VIADD R70, R69.reuse, UR26 ;  /* 0x0000001a45467c36 */ /* 0x040fe40008000000 */
[----:B------:R-:W-:Y:S01]  /*57cb0*/  IMAD.X R9, R72, 0x1, R0, P4 ;  /* 0x0000000148097824 */ /* 0x000fe200020e0600 */
[----:B------:R4:W-:Y:S01]  /*57cc0*/  STL.64 [R1+0x640], R6 ;  /* 0x0006400601007387 */ /* 0x0009e20000100a00 */
[----:B0-----:R-:W-:-:S03]  /*57cd0*/  IADD3 R4, P5, PT, R69, R68, RZ ;  /* 0x0000004445047210 */ /* 0x001fc60007fbe0ff */
[----:B------:R-:W-:Y:S02]  /*57ce0*/  STL.64 [R1+0x1820], R8 ;  /* 0x0018200801007387 */ /* 0x000fe40000100a00 */
[----:B------:R-:W-:Y:S01]  /*57cf0*/  IMAD.X R5, R72, 0x1, R3, P5 ;  /* 0x0000000148057824 */ /* 0x000fe200028e0603 */
[----:B------:R-:W-:-:S04]  /*57d00*/  SHF.R.S32.HI R71, RZ, 0x1f, R70 ;  /* 0x0000001fff477819 */ /* 0x000fc80000011446 */
[----:B------:R0:W-:Y:S01]  /*57d10*/  STL.64 [R1+0x628], R4 ;  /* 0x0006280401007387 */ /* 0x0001e20000100a00 */
[C---:B------:R-:W-:Y:S01]  /*57d20*/  VIADD R69, R70.reuse, UR26 ;  /* 0x0000001a46457c36 */ /* 0x040fe20008000000 */
[C---:B----4-:R-:W-:Y:S02]  /*57d30*/  IADD3 R6, P4, PT, R70.reuse, R2, RZ ;  /* 0x0000000246067210 */ /* 0x050fe40007f9e0ff */
[----:B0-----:R-:W-:-:S05]  /*57d40*/  IADD3 R4, P5, PT, R70, R68, RZ ;  /* 0x0000004446047210 */ /* 0x001fca0007fbe0ff */
[C---:B------:R-:W-:Y:S01]  /*57d50*/  IMAD.X R5, R71.reuse, 0x1, R3, P5 ;  /* 0x0000000147057824 */ /* 0x040fe200028e0603 */
        /* <DEDUP_REMOVED lines=10> */
[----:B------:R-:W-:Y:S02]  /*57e00*/  SHF.R.S32.HI R71, RZ, 0x1f, R70 ;  /* 0x0000001fff477819 */ /* 0x000fe40000011446 */
[C---:B----4-:R-:W-:Y:S02]  /*57e10*/  IADD3 R6, P4, PT, R70.reuse, R2, RZ ;  /* 0x0000000246067210 */ /* 0x050fe40007f9e0ff */
[----:B------:R0:W-:Y:S01]  /*57e20*/  STL.64 [R1+0x610], R4 ;  /* 0x0006100401007387 */ /* 0x0001e20000100a00 */
[C---:B------:R-:W-:Y:S02]  /*57e30*/  VIADD R69, R70.reuse, UR26 ;  /* 0x0000001a46457c36 */ /* 0x040fe40008000000 */
        /* <DEDUP_REMOVED lines=30> */
[C---:B----4-:R-:W-:Y:S01]  /*58020*/  IADD3 R6, P4, PT, R70.reuse, R2, RZ ;  /* 0x0000000246067210 */ /* 0x050fe20007f9e0ff */
[C---:B------:R-:W-:Y:S01]  /*58030*/  VIADD R69, R70.reuse, UR26 ;  /* 0x0000001a46457c36 */ /* 0x040fe20008000000 */
[----:B0-----:R-:W-:-:S03]  /*58040*/  IADD3 R4, P5, PT, R70, R68, RZ ;  /* 0x0000004446047210 */ /* 0x001fc60007fbe0ff */
        /* <DEDUP_REMOVED lines=16> */
[----:B------:R-:W-:Y:S01]  /*58150*/  IMAD.X R5, R71, 0x1, R3, P5 ;  /* 0x0000000147057824 */ /* 0x000fe200028e0603 */
[----:B------:R-:W-:-:S04]  /*58160*/  SHF.R.S32.HI R72, RZ, 0x1f, R69 ;  /* 0x0000001fff487819 */ /* 0x000fc80000011445 */
[----:B------:R0:W-:Y:S01]  /*58170*/  STL.64 [R1+0x598], R4 ;  /* 0x0005980401007387 */ /* 0x0001e20000100a00 */
[----:B------:R-:W-:Y:S02]  /*58180*/  IMAD.X R7, R71, 0x1, R0, P4 ;  /* 0x0000000147077824 */ /* 0x000fe400020e0600 */
[C---:B------:R-:W-:Y:S01]  /*58190*/  VIADD R70, R69.reuse, UR26 ;  /* 0x0000001a45467c36 */ /* 0x040fe20008000000 */
[----:B0-----:R-:W-:Y:S02]  /*581a0*/  IADD3 R4, P5, PT, R69, R68, RZ ;  /* 0x0000004445047210 */ /* 0x001fe40007fbe0ff */
[----:B------:R-:W-:Y:S03]  /*581b0*/  STL.64 [R1+0x5a0], R6 ;  /* 0x0005a00601007387 */ /* 0x000fe60000100a00 */
[----:B------:R-:W-:Y:S01]  /*581c0*/  IMAD.X R5, R72, 0x1, R3, P5 ;  /* 0x0000000148057824 */ /* 0x000fe200028e0603 */
[----:B------:R-:W-:-:S04]  /*581d0*/  SHF.R.S32.HI R71, RZ, 0x1f, R70 ;  /* 0x0000001fff477819 */ /* 0x000fc80000011446 */
[----:B------:R0:W-:Y:S01]  /*581e0*/  STL.64 [R1+0x588], R4 ;  /* 0x0005880401007387 */ /* 0x0001e20000100a00 */
[----:B------:R-:W-:Y:S01]  /*581f0*/  IADD3 R18, P4, PT, R69, R2, RZ ;  /* 0x0000000245127210 */ /* 0x000fe20007f9e0ff */
[C---:B------:R-:W-:Y:S01]  /*58200*/  VIADD R69, R70.reuse, UR26 ;  /* 0x0000001a46457c36 */ /* 0x040fe20008000000 */
[----:B0-----:R-:W-:-:S03]  /*58210*/  IADD3 R4, P5, PT, R70, R68, RZ ;  /* 0x0000004446047210 */ /* 0x001fc60007fbe0ff */
[--C-:B------:R-:W-:Y:S02]  /*58220*/  IMAD.X R19, R72, 0x1, R0.reuse, P4 ;  /* 0x0000000148137824 */ /* 0x100fe400020e0600 */
[C---:B------:R-:W-:Y:S01]  /*58230*/  IMAD.X R5, R71.reuse, 0x1, R3, P5 ;  /* 0x0000000147057824 */ /* 0x040fe200028e0603 */
[----:B------:R-:W-:Y:S02]  /*58240*/  IADD3 R6, P4, PT, R70, R2, RZ ;  /* 0x0000000246067210 */ /* 0x000fe40007f9e0ff */
[----:B------:R-:W-:Y:S02]  /*58250*/  SHF.R.S32.HI R72, RZ, 0x1f, R69 ;  /* 0x0000001fff487819 */ /* 0x000fe40000011445 */
[----:B------:R0:W-:Y:S01]  /*58260*/  STL.64 [R1+0x578], R4 ;  /* 0x0005780401007387 */ /* 0x0001e20000100a00 */
[----:B------:R-:W-:Y:S02]  /*58270*/  IMAD.X R7, R71, 0x1, R0, P4 ;  /* 0x0000000147077824 */ /* 0x000fe400020e0600 */
[C---:B------:R-:W-:Y:S01]  /*58280*/  VIADD R70, R69.reuse, UR26 ;  /* 0x0000001a45467c36 */ /* 0x040fe20008000000 */
[----:B0-----:R-:W-:-:S02]  /*58290*/  IADD3 R4, P5, PT, R69, R68, RZ ;  /* 0x0000004445047210 */ /* 0x001fc40007fbe0ff */
        /* <DEDUP_REMOVED lines=240> */
[----:B------:R0:W-:Y:S03]  /*591a0*/  STL.64 [R1+0x198], R6 ;  /* 0x0001980601007387 */ /* 0x0001e60000100a00 */
[C---:B------:R-:W-:Y:S01]  /*591b0*/  IMAD.X R5, R72.reuse, 0x1, R3, P5 ;  /* 0x0000000148057824 */ /* 0x040fe200028e0603 */
[-C--:B------:R-:W-:Y:S02]  /*591c0*/  IADD3 R52, P4, PT, R69, R2.reuse, RZ ;  /* 0x0000000245347210 */ /* 0x080fe40007f9e0ff */
[----:B------:R-:W-:Y:S02]  /*591d0*/  SHF.R.S32.HI R73, RZ, 0x1f, R70 ;  /* 0x0000001fff497819 */ /* 0x000fe40000011446 */
[----:B------:R4:W-:Y:S01]  /*591e0*/  STL.64 [R1+0x180], R4 ;  /* 0x0001800401007387 */ /* 0x0009e20000100a00 */
[----:B------:R-:W-:Y:S01]  /*591f0*/  IMAD.X R53, R72, 0x1, R0, P4 ;  /* 0x0000000148357824 */ /* 0x000fe200020e0600 */
[C---:B0-----:R-:W-:Y:S01]  /*59200*/  IADD3 R6, P4, PT, R70.reuse, R2, RZ ;  /* 0x0000000246067210 */ /* 0x041fe20007f9e0ff */
[C---:B------:R-:W-:Y:S01]  /*59210*/  VIADD R69, R70.reuse, UR26 ;  /* 0x0000001a46457c36 */ /* 0x040fe20008000000 */
[----:B----4-:R-:W-:-:S05]  /*59220*/  IADD3 R4, P5, PT, R70, R68, RZ ;  /* 0x0000004446047210 */ /* 0x010fca0007fbe0ff */
[C---:B------:R-:W-:Y:S01]  /*59230*/  IMAD.X R5, R73.reuse, 0x1, R3, P5 ;  /* 0x0000000149057824 */ /* 0x040fe200028e0603 */
[----:B------:R-:W-:Y:S01]  /*59240*/  SHF.R.S32.HI R72, RZ, 0x1f, R69 ;  /* 0x0000001fff487819 */ /* 0x000fe20000011445 */
[----:B------:R-:W-:-:S03]  /*59250*/  IMAD.X R7, R73, 0x1, R0, P4 ;  /* 0x0000000149077824 */ /* 0x000fc600020e0600 */
[----:B------:R0:W-:Y:S01]  /*59260*/  STL.64 [R1+0x170], R4 ;  /* 0x0001700401007387 */ /* 0x0001e20000100a00 */
[C---:B------:R-:W-:Y:S01]  /*59270*/  IADD3 R54, P5, PT, R69.reuse, R68, RZ ;  /* 0x0000004445367210 */ /* 0x040fe20007fbe0ff */
[C---:B------:R-:W-:Y:S01]  /*59280*/  VIADD R71, R69.reuse, UR26 ;  /* 0x0000001a45477c36 */ /* 0x040fe20008000000 */
[----:B0-----:R-:W-:Y:S01]  /*59290*/  IADD3 R4, P4, PT, R69, R2, RZ ;  /* 0x0000000245047210 */ /* 0x001fe20007f9e0ff */
[----:B------:R-:W-:Y:S04]  /*592a0*/  STL.64 [R1+0x178], R6 ;  /* 0x0001780601007387 */ /* 0x000fe80000100a00 */
[C---:B------:R-:W-:Y:S01]  /*592b0*/  IMAD.X R5, R72.reuse, 0x1, R0, P4 ;  /* 0x0000000148057824 */ /* 0x040fe200020e0600 */
[----:B------:R-:W-:Y:S01]  /*592c0*/  SHF.R.S32.HI R73, RZ, 0x1f, R71 ;  /* 0x0000001fff497819 */ /* 0x000fe20000011447 */
[----:B------:R-:W-:-:S03]  /*592d0*/  IMAD.X R55, R72, 0x1, R3, P5 ;  /* 0x0000000148377824 */ /* 0x000fc600028e0603 */
[----:B------:R0:W-:Y:S01]  /*592e0*/  STL.64 [R1+0x168], R4 ;  /* 0x0001680401007387 */ /* 0x0001e20000100a00 */
[C---:B------:R-:W-:Y:S01]  /*592f0*/  VIADD R70, R71.reuse, UR26 ;  /* 0x0000001a47467c36 */ /* 0x040fe20008000000 */
[----:B0-----:R-:W-:-:S05]  /*59300*/  IADD3 R4, P5, PT, R71, R68, RZ ;  /* 0x0000004447047210 */ /* 0x001fca0007fbe0ff */
[--C-:B------:R-:W-:Y:S01]  /*59310*/  IMAD.X R5, R73, 0x1, R3.reuse, P5 ;  /* 0x0000000149057824 */ /* 0x100fe200028e0603 */
[----:B------:R-:W-:Y:S02]  /*59320*/  IADD3 R6, P4, PT, R71, R2, RZ ;  /* 0x0000000247067210 */ /* 0x000fe40007f9e0ff */
[----:B------:R-:W-:Y:S02]  /*59330*/  SHF.R.S32.HI R71, RZ, 0x1f, R70 ;  /* 0x0000001fff477819 */ /* 0x000fe40000011446 */
        /* <DEDUP_REMOVED lines=11> */
[----:B------:R-:W-:Y:S02]  /*593f0*/  IMAD.X R57, R71, 0x1, R0, P4 ;  /* 0x0000000147397824 */ /* 0x000fe400020e0600 */
        /* <DEDUP_REMOVED lines=15> */
[----:B----4-:R-:W-:-:S03]  /*594f0*/  IADD3 R4, P5, PT, R69, R68, RZ ;  /* 0x0000004445047210 */ /* 0x010fc60007fbe0ff */
[C---:B------:R-:W-:Y:S02]  /*59500*/  IMAD.X R7, R72.reuse, 0x1, R0, P4 ;  /* 0x0000000148077824 */ /* 0x040fe400020e0600 */
[----:B------:R-:W-:Y:S01]  /*59510*/  IMAD.X R5, R72, 0x1, R3, P5 ;  /* 0x0000000148057824 */ /* 0x000fe200028e0603 */
[----:B------:R-:W-:Y:S01]  /*59520*/  SHF.R.S32.HI R71, RZ, 0x1f, R70 ;  /* 0x0000001fff477819 */ /* 0x000fe20000011446 */
[C---:B------:R-:W-:Y:S01]  /*59530*/  VIADD R69, R70.reuse, UR26 ;  /* 0x0000001a46457c36 */ /* 0x040fe20008000000 */
[C---:B------:R-:W-:Y:S02]  /*59540*/  IADD3 R60, P4, PT, R70.reuse, R2, RZ ;  /* 0x00000002463c7210 */ /* 0x040fe40007f9e0ff */
[----:B------:R0:W-:Y:S01]  /*59550*/  STL.64 [R1+0x110], R4 ;  /* 0x0001100401007387 */ /* 0x0001e20000100a00 */
[----:B------:R-:W-:Y:S02]  /*59560*/  VIADD R92, R69, UR26 ;  /* 0x0000001a455c7c36 */ /* 0x000fe40008000000 */
[----:B------:R-:W-:Y:S01]  /*59570*/  IMAD.X R61, R71, 0x1, R0, P4 ;  /* 0x00000001473d7824 */ /* 0x000fe200020e0600 */
[----:B------:R4:W-:Y:S01]  /*59580*/  STL.64 [R1+0x118], R6 ;  /* 0x0001180601007387 */ /* 0x0009e20000100a00 */
[----:B0-----:R-:W-:Y:S01]  /*59590*/  IADD3 R4, P5, PT, R70, R68, RZ ;  /* 0x0000004446047210 */ /* 0x001fe20007fbe0ff */
[----:B------:R-:W-:Y:S01]  /*595a0*/  VIADD R88, R92, UR26 ;  /* 0x0000001a5c587c36 */ /* 0x000fe20008000000 */
[----:B------:R-:W-:Y:S01]  /*595b0*/  SHF.R.S32.HI R70, RZ, 0x1f, R69 ;  /* 0x0000001fff467819 */ /* 0x000fe20000011445 */
[----:B------:R-:W5:Y:S01]  /*595c0*/  LDL.LU R8, [R1+0x1604] ;  /* 0x0016040001087983 */ /* 0x000f620000300800 */
[----:B----4-:R-:W-:Y:S01]  /*595d0*/  IMAD.MOV.U32 R6, RZ, RZ, R62 ;  /* 0x000000ffff067224 */ /* 0x010fe200078e003e */
[----:B------:R-:W-:Y:S01]  /*595e0*/  IADD3 R62, P4, PT, R69, R2, RZ ;  /* 0x00000002453e7210 */ /* 0x000fe20007f9e0ff */
[----:B------:R-:W-:Y:S01]  /*595f0*/  IMAD.X R5, R71, 0x1, R3, P5 ;  /* 0x0000000147057824 */ /* 0x000fe200028e0603 */
[----:B------:R-:W-:Y:S01]  /*59600*/  IADD3 R64, P5, PT, R69, R68, RZ ;  /* 0x0000004445407210 */ /* 0x000fe20007fbe0ff */
[----:B------:R-:W-:Y:S01]  /*59610*/  IMAD.MOV.U32 R7, RZ, RZ, R63 ;  /* 0x000000ffff077224 */ /* 0x000fe200078e003f */
[----:B------:R-:W-:Y:S01]  /*59620*/  SHF.R.S32.HI R69, RZ, 0x1f, R92 ;  /* 0x0000001fff457819 */ /* 0x000fe2000001145c */
[----:B------:R-:W-:Y:S01]  /*59630*/  IMAD.X R63, R70, 0x1, R0, P4 ;  /* 0x00000001463f7824 */ /* 0x000fe200020e0600 */
[----:B------:R-:W-:Y:S01]  /*59640*/  IADD3 R66, P4, PT, R92, R2, RZ ;  /* 0x000000025c427210 */ /* 0x000fe20007f9e0ff */
[--C-:B------:R-:W-:Y:S01]  /*59650*/  IMAD.X R65, R70, 0x1, R3.reuse, P5 ;  /* 0x0000000146417824 */ /* 0x100fe200028e0603 */
[----:B------:R-:W-:Y:S01]  /*59660*/  IADD3 R92, P5, PT, R92, R68, RZ ;  /* 0x000000445c5c7210 */ /* 0x000fe20007fbe0ff */
[C---:B------:R-:W-:Y:S01]  /*59670*/  VIADD R84, R88.reuse, UR26 ;  /* 0x0000001a58547c36 */ /* 0x040fe20008000000 */
[----:B------:R-:W-:Y:S01]  /*59680*/  SHF.R.S32.HI R70, RZ, 0x1f, R88 ;  /* 0x0000001fff467819 */ /* 0x000fe20000011458 */
[C---:B------:R-:W-:Y:S01]  /*59690*/  IMAD.X R67, R69.reuse, 0x1, R0, P4 ;  /* 0x0000000145437824 */ /* 0x040fe200020e0600 */
[C---:B------:R-:W-:Y:S01]  /*596a0*/  IADD3 R90, P4, PT, R88.reuse, R2, RZ ;  /* 0x00000002585a7210 */ /* 0x040fe20007f9e0ff */
[--C-:B------:R-:W-:Y:S01]  /*596b0*/  IMAD.X R93, R69, 0x1, R3.reuse, P5 ;  /* 0x00000001455d7824 */ /* 0x100fe200028e0603 */
        /* <DEDUP_REMOVED lines=13> */
[----:B------:R0:W-:Y:S04]  /*59790*/  STL.64 [R1+0x100], R4 ;  /* 0x0001000401007387 */ /* 0x0001e80000100a00 */
[----:B------:R-:W-:Y:S01]  /*597a0*/  IMAD.X R81, R70, 0x1, R3, P5 ;  /* 0x0000000146517824 */ /* 0x000fe200028e0603 */
[----:B0-----:R-:W1:Y:S04]  /*597b0*/  LDL.LU R5, [R1+0x1600] ;  /* 0x0016000001057983 */ /* 0x001e680000300800 */
[----:B------:R-:W4:Y:S04]  /*597c0*/  LDL.LU R14, [R1+0x418] ;  /* 0x00041800010e7983 */ /* 0x000f280000300800 */
[----:B------:R-:W4:Y:S04]  /*597d0*/  LDL.LU R15, [R1+0x41c] ;  /* 0x00041c00010f7983 */ /* 0x000f280000300800 */
[----:B------:R-:W2:Y:S04]  /*597e0*/  LDL.LU R4, [R1+0x18] ;  /* 0x0000180001047983 */ /* 0x000ea80000300800 */
[----:B------:R-:W2:Y:S04]  /*597f0*/  LDL.LU R12, [R1+0x1c] ;  /* 0x00001c00010c7983 */ /* 0x000ea80000300800 */
[----:B------:R-:W3:Y:S04]  /*59800*/  LDL.LU.64 R10, [R1+0xa00] ;  /* 0x000a0000010a7983 */ /* 0x000ee80000300a00 */
[----:B------:R0:W-:Y:S04]  /*59810*/  STL [R1+0x16e0], R81 ;  /* 0x0016e05101007387 */ /* 0x0001e80000100800 */
[----:B0-----:R-:W3:Y:S01]  /*59820*/  LDL.LU R81, [R1+0x700] ;  /* 0x0007000001517983 */ /* 0x001ee20000300800 */
[----:B------:R-:W-:-:S02]  /*59830*/  SHF.R.S32.HI R71, RZ, 0x1f, R69 ;  /* 0x0000001fff477819 */ /* 0x000fc40000011445 */
[C---:B------:R-:W-:Y:S01]  /*59840*/  IADD3 R76, P5, PT, R69.reuse, R68, RZ ;  /* 0x00000044454c7210 */ /* 0x040fe20007fbe0ff */
[----:B------:R-:W-:Y:S01]  /*59850*/  IMAD.X R83, R70, 0x1, R0, P4 ;  /* 0x0000000146537824 */ /* 0x000fe200020e0600 */
[----:B------:R-:W-:-:S03]  /*59860*/  IADD3 R78, P4, PT, R69, R2, RZ ;  /* 0x00000002454e7210 */ /* 0x000fc60007f9e0ff */
[----:B------:R-:W-:Y:S02]  /*59870*/  IMAD.X R77, R71, 0x1, R3, P5 ;  /* 0x00000001474d7824 */ /* 0x000fe400028e0603 */
[----:B------:R-:W-:-:S03]  /*59880*/  VIADD R69, R69, UR26 ;  /* 0x0000001a45457c36 */ /* 0x000fc60008000000 */
[----:B------:R0:W-:Y:S01]  /*59890*/  STL [R1+0x16dc], R77 ;  /* 0x0016dc4d01007387 */ /* 0x0001e20000100800 */
[----:B------:R-:W-:Y:S01]  /*598a0*/  IMAD.X R79, R71, 0x1, R0, P4 ;  /* 0x00000001474f7824 */ /* 0x000fe200020e0600 */
[----:B------:R-:W-:Y:S01]  /*598b0*/  SHF.R.S32.HI R73, RZ, 0x1f, R69 ;  /* 0x0000001fff497819 */ /* 0x000fe20000011445 */
[C---:B------:R-:W-:Y:S01]  /*598c0*/  VIADD R71, R69.reuse, UR26 ;  /* 0x0000001a45477c36 */ /* 0x040fe20008000000 */
[C---:B------:R-:W-:Y:S01]  /*598d0*/  IADD3 R74, P4, PT, R69.reuse, R2, RZ ;  /* 0x00000002454a7210 */ /* 0x040fe20007f9e0ff */
[----:B0-----:R-:W3:Y:S01]  /*598e0*/  LDL.LU R77, [R1+0x704] ;  /* 0x00070400014d7983 */ /* 0x001ee20000300800 */
[----:B------:R-:W-:-:S03]  /*598f0*/  IADD3 R72, P5, PT, R69, R68, RZ ;  /* 0x0000004445487210 */ /* 0x000fc60007fbe0ff */
[----:B------:R-:W-:Y:S01]  /*59900*/  IMAD.X R75, R73, 0x1, R0, P4 ;  /* 0x00000001494b7824 */ /* 0x000fe200020e0600 */
[C---:B------:R-:W-:Y:S02]  /*59910*/  IADD3 R70, P4, PT, R71.reuse, R2, RZ ;  /* 0x0000000247467210 */ /* 0x040fe40007f9e0ff */
[----:B------:R-:W-:Y:S02]  /*59920*/  IADD3 R68, P6, PT, R71, R68, RZ ;  /* 0x0000004447447210 */ /* 0x000fe40007fde0ff */
[----:B------:R-:W-:Y:S01]  /*59930*/  SHF.R.S32.HI R2, RZ, 0x1f, R71 ;  /* 0x0000001fff027819 */ /* 0x000fe20000011447 */
[----:B------:R-:W-:-:S04]  /*59940*/  IMAD.X R73, R73, 0x1, R3, P5 ;  /* 0x0000000149497824 */ /* 0x000fc800028e0603 */
[C---:B------:R-:W-:Y:S02]  /*59950*/  IMAD.X R69, R2.reuse, 0x1, R3, P6 ;  /* 0x0000000102457824 */ /* 0x040fe400030e0603 */
[----:B------:R-:W-:Y:S01]  /*59960*/  IMAD.X R71, R2, 0x1, R0, P4 ;  /* 0x0000000102477824 */ /* 0x000fe200020e0600 */
[----:B-----5:R-:W-:Y:S01]  /*59970*/  ISETP.GE.AND P5, PT, R8, UR4, PT ;  /* 0x0000000408007c0c */ /* 0x020fe2000bfa6270 */
[----:B------:R-:W0:Y:S01]  /*59980*/  LDCU UR4, c[0x0][0x39c] ;  /* 0x00007380ff0477ac */ /* 0x000e220008000800 */
[----:B------:R-:W5:Y:S04]  /*59990*/  LDL.LU.64 R8, [R1+0x9f8] ;  /* 0x0009f80001087983 */ /* 0x000f680000300a00 */
[----:B------:R-:W0:Y:S01]  /*599a0*/  LDL.LU R3, [R1+0x1634] ;  /* 0x0016340001037983 */ /* 0x000e220000300800 */
[----:B-1----:R-:W-:Y:S01]  /*599b0*/  ISETP.GE.AND P4, PT, R5, UR5, PT ;  /* 0x0000000505007c0c */ /* 0x002fe2000bf86270 */
[----:B------:R-:W1:Y:S02]  /*599c0*/  LDCU UR5, c[0x0][0x39c] ;  /* 0x00007380ff0577ac */ /* 0x000e640008000800 */
[----:B------:R-:W5:Y:S04]  /*599d0*/  LDL.LU R5, [R1+0x420] ;  /* 0x0004200001057983 */ /* 0x000f680000300800 */
[----:B------:R-:W5:Y:S01]  /*599e0*/  LDL.LU R13, [R1+0x424] ;  /* 0x00042400010d7983 */ /* 0x000f620000300800 */
[----:B----4-:R-:W-:-:S03]  /*599f0*/  F2FP.SATFINITE.E5M2.F32.PACK_AB_MERGE_C R0, R15, R14, RZ ;  /* 0x0000000e0f00723e */ /* 0x010fc600048060ff */
[----:B------:R-:W4:Y:S01]  /*59a00*/  LDL.LU.64 R16, [R1+0x9f0] ;  /* 0x0009f00001107983 */ /* 0x000f220000300a00 */
[----:B--2---:R-:W-:Y:S02]  /*59a10*/  F2FP.SATFINITE.E5M2.F32.PACK_AB_MERGE_C R2, R12, R4, RZ ;  /* 0x000000040c02723e */ /* 0x004fe400048060ff */
[----:B---3--:R-:W-:Y:S01]  /*59a20*/  ISETP.LT.AND P6, PT, R81, UR6, !P5 ;  /* 0x0000000651007c0c */ /* 0x008fe2000efc1270 */
[----:B------:R-:W2:-:S12]  /*59a30*/  LDCU UR6, c[0x0][0x398] ;  /* 0x00007300ff0677ac */ /* 0x000e980008000800 */
[----:B------:R3:W-:Y:S04]  /*59a40*/  @P6 STG.E.U8 desc[UR20][R6.64], R0 ;  /* 0x0000000006006986 */ /* 0x0007e8000c101114 */
[----:B---3--:R-:W3:Y:S04]  /*59a50*/  LDL.LU.64 R6, [R1+0x9e8] ;  /* 0x0009e80001067983 */ /* 0x008ee80000300a00 */
[----:B------:R-:W3:Y:S04]  /*59a60*/  LDL.LU R4, [R1+0x20] ;  /* 0x0000200001047983 */ /* 0x000ee80000300800 */
[----:B------:R-:W3:Y:S01]  /*59a70*/  LDL.LU R12, [R1+0x24] ;  /* 0x00002400010c7983 */ /* 0x000ee20000300800 */
[----:B------:R-:W-:Y:S01]  /*59a80*/  ISETP.LT.AND P5, PT, R77, UR7, !P5 ;  /* 0x000000074d007c0c */ /* 0x000fe2000efa1270 */
[----:B------:R-:W0:Y:S02]  /*59a90*/  LDCU UR7, c[0x0][0x398] ;  /* 0x00007300ff0777ac */ /* 0x000e240008000800 */
[----:B------:R-:W1:Y:S01]  /*59aa0*/  LDL.LU R14, [R1+0x1678] ;  /* 0x00167800010e7983 */ /* 0x000e620000300800 */
[----:B------:R-:W-:Y:S01]  /*59ab0*/  ISETP.LT.AND P6, PT, R81, UR9, !P4 ;  /* 0x0000000951007c0c */ /* 0x000fe2000e7c1270 */
[----:B------:R-:W0:Y:S01]  /*59ac0*/  LDCU UR9, c[0x0][0x398] ;  /* 0x00007300ff0977ac */ /* 0x000e220008000800 */
[----:B------:R-:W-:-:S04]  /*59ad0*/  PRMT R0, R0, 0x9910, RZ ;  /* 0x0000991000007816 */ /* 0x000fc800000000ff */
[----:B------:R-:W-:-:S03]  /*59ae0*/  SHF.R.S32.HI R0, RZ, 0x8, R0 ;  /* 0x00000008ff007819 */ /* 0x000fc60000011400 */
[----:B------:R2:W-:Y:S02]  /*59af0*/  @P5 STG.E.U8 desc[UR20][R10.64], R2 ;  /* 0x000000020a005986 */ /* 0x0005e4000c101114 */
[----:B--2---:R-:W-:Y:S01]  /*59b00*/  ISETP.LT.AND P4, PT, R77, UR6, !P4 ;  /* 0x000000064d007c0c */ /* 0x004fe2000e781270 */
[----:B------:R-:W2:Y:S01]  /*59b10*/  LDCU UR6, c[0x0][0x398] ;  /* 0x00007300ff0677ac */ /* 0x000ea20008000800 */
[----:B------:R-:W2:Y:S01]  /*59b20*/  LDL.LU.64 R10, [R1+0x9e0] ;  /* 0x0009e000010a7983 */ /* 0x000ea20000300a00 */
[----:B------:R-:W-:-:S04]  /*59b30*/  PRMT R2, R2, 0x9910, RZ ;  /* 0x0000991002027816 */ /* 0x000fc800000000ff */
[----:B------:R-:W-:Y:S01]  /*59b40*/  SHF.R.S32.HI R2, RZ, 0x8, R2 ;  /* 0x00000008ff027819 */ /* 0x000fe20000011402 */
[----:B-----5:R5:W-:Y:S01]  /*59b50*/  @P6 STG.E.U8 desc[UR20][R8.64], R0 ;  /* 0x0000000008006986 */ /* 0x020be2000c101114 */
[----:B0-----:R-:W-:Y:S01]  /*59b60*/  ISETP.GE.AND P5, PT, R3, UR4, PT ;  /* 0x0000000403007c0c */ /* 0x001fe2000bfa6270 */
[----:B------:R-:W0:Y:S03]  /*59b70*/  LDCU UR4, c[0x0][0x39c] ;  /* 0x00007380ff0477ac */ /* 0x000e260008000800 */
[----:B------:R-:W-:Y:S01]  /*59b80*/  ISETP.LT.AND P6, PT, R81, UR7, !P5 ;  /* 0x0000000751007c0c */ /* 0x000fe2000efc1270 */
[----:B------:R-:W0:Y:S01]  /*59b90*/  LDCU UR7, c[0x0][0x398] ;  /* 0x00007300ff0777ac */ /* 0x000e220008000800 */
[----:B-----5:R-:W5:Y:S04]  /*59ba0*/  LDL.LU.64 R8, [R1+0x9d8] ;  /* 0x0009d80001087983 */ /* 0x020f680000300a00 */
[----:B------:R-:W0:Y:S01]  /*59bb0*/  LDL.LU R3, [R1+0x15a8] ;  /* 0x0015a80001037983 */ /* 0x000e220000300800 */
[----:B------:R-:W-:-:S03]  /*59bc0*/  F2FP.SATFINITE.E5M2.F32.PACK_AB_MERGE_C R0, R13, R5, RZ ;  /* 0x000000050d00723e */ /* 0x000fc600048060ff */
[----:B------:R-:W5:Y:S04]  /*59bd0*/  LDL.LU R5, [R1+0x428] ;  /* 0x0004280001057983 */ /* 0x000f680000300800 */
[----:B------:R-:W5:Y:S04]  /*59be0*/  LDL.LU R13, [R1+0x42c] ;  /* 0x00042c00010d7983 */ /* 0x000f680000300800 */
[----:B----4-:R4:W-:Y:S04]  /*59bf0*/  @P4 STG.E.U8 desc[UR20][R16.64], R2 ;  /* 0x0000000210004986 */ /* 0x0109e8000c101114 */
[----:B----4-:R-:W4:Y:S04]  /*59c00*/  LDL.LU.64 R16, [R1+0x9d0] ;  /* 0x0009d00001107983 */ /* 0x010f280000300a00 */
[----:B---3--:R3:W-:Y:S01]  /*59c10*/  @P6 STG.E.U8 desc[UR20][R6.64], R0 ;  /* 0x0000000006006986 */ /* 0x0087e2000c101114 */
[----:B------:R-:W-:-:S03]  /*59c20*/  F2FP.SATFINITE.E5M2.F32.PACK_AB_MERGE_C R2, R12, R4, RZ ;  /* 0x000000040c02723e */ /* 0x000fc600048060ff */
[----:B---3--:R-:W3:Y:S04]  /*59c30*/  LDL.LU.64 R6, [R1+0x9c8] ;  /* 0x0009c80001067983 */ /* 0x008ee80000300a00 */
[----:B------:R-:W3:Y:S04]  /*59c40*/  LDL.LU R4, [R1+0x28] ;  /* 0x0000280001047983 */ /* 0x000ee80000300800 */
[----:B------:R-:W3:Y:S01]  /*59c50*/  LDL.LU R12, [R1+0x2c] ;  /* 0x00002c00010c7983 */ /* 0x000ee20000300800 */
[----:B-1----:R-:W-:Y:S01]  /*59c60*/  ISETP.GE.AND P4, PT, R14, UR5, PT ;  /* 0x000000050e007c0c */ /* 0x002fe2000bf86270 */
[----:B------:R-:W1:Y:S01]  /*59c70*/  LDCU UR5, c[0x0][0x39c] ;  /* 0x00007380ff0577ac */ /* 0x000e620008000800 */
[----:B------:R-:W-:Y:S01]  /*59c80*/  ISETP.LT.AND P5, PT, R77, UR9, !P5 ;  /* 0x000000094d007c0c */ /* 0x000fe2000efa1270 */
[----:B------:R-:W1:Y:S01]  /*59c90*/  LDL.LU R14, [R1+0x15e8] ;  /* 0x0015e800010e7983 */ /* 0x000e620000300800 */
[----:B------:R-:W-:Y:S01]  /*59ca0*/  ISETP.LT.AND P6, PT, R81, UR10, !P4 ;  /* 0x0000000a51007c0c */ /* 0x000fe2000e7c1270 */
[----:B------:R-:W0:Y:S01]  /*59cb0*/  LDCU UR9, c[0x0][0x398] ;  /* 0x00007300ff0977ac */ /* 0x000e220008000800 */
[----:B------:R-:W-:Y:S01]  /*59cc0*/  PRMT R0, R0, 0x9910, RZ ;  /* 0x0000991000007816 */ /* 0x000fe200000000ff */
[----:B------:R-:W0:Y:S03]  /*59cd0*/  LDCU UR10, c[0x0][0x398] ;  /* 0x00007300ff0a77ac */ /* 0x000e260008000800 */
[----:B------:R-:W-:-:S05]  /*59ce0*/  SHF.R.S32.HI R0, RZ, 0x8, R0 ;  /* 0x00000008ff007819 */ /* 0x000fca0000011400 */
[----:B--2---:R2:W-:Y:S01]  /*59cf0*/  @P5 STG.E.U8 desc[UR20][R10.64], R2 ;  /* 0x000000020a005986 */ /* 0x0045e2000c101114 */
[----:B------:R-:W-:Y:S01]  /*59d00*/  ISETP.LT.AND P4, PT, R77, UR6, !P4 ;  /* 0x000000064d007c0c */ /* 0x000fe2000e781270 */
[----:B------:R-:W0:Y:S02]  /*59d10*/  LDCU UR6, c[0x0][0x398] ;  /* 0x00007300ff0677ac */ /* 0x000e240008000800 */
[----:B--2---:R-:W2:Y:S01]  /*59d20*/  LDL.LU.64 R10, [R1+0x9c0] ;  /* 0x0009c000010a7983 */ /* 0x004ea20000300a00 */
        /* <DEDUP_REMOVED lines=167> */
[----:B-----5:R-:W5:Y:S01]  /*5a7a0*/  LDL.LU.64 R8, [R1+0x918] ;  /* 0x0009180001087983 */ /* 0x020f620000300a00 */
[----:B------:R-:W-:-:S03]  /*5a7b0*/  F2FP.SATFINITE.E5M2.F32.PACK_AB_MERGE_C R0, R13, R5, RZ ;  /* 0x000000050d00723e */ /* 0x000fc600048060ff */
[----:B------:R-:W0:Y:S04]  /*5a7c0*/  LDL.LU R3, [R1+0x15f8] ;  /* 0x0015f80001037983 */ /* 0x000e280000300800 */
        /* <DEDUP_REMOVED lines=233> */
[----:B------:R-:W-:Y:S01]  /*5b660*/  ISETP.LT.AND P5, PT, R77, UR9, !P5 ;  /* 0x000000094d007c0c */ /* 0x000fe2000efa1270 */
[----:B------:R-:W0:Y:S01]  /*5b670*/  LDCU UR9, c[0x0][0x398] ;  /* 0x00007300ff0977ac */ /* 0x000e220008000800 */
[----:B-1----:R-:W-:-:S02]  /*5b680*/  ISETP.GE.AND P4, PT, R14, UR5, PT ;  /* 0x000000050e007c0c */ /* 0x002fc4000bf86270 */
[----:B------:R-:W3:Y:S01]  /*5b690*/  LDL.LU R14, [R1+0x1614] ;  /* 0x00161400010e7983 */ /* 0x000ee20000300800 */
[----:B------:R-:W-:Y:S01]  /*5b6a0*/  PRMT R0, R0, 0x9910, RZ ;  /* 0x0000991000007816 */ /* 0x000fe200000000ff */
[----:B------:R-:W1:Y:S01]  /*5b6b0*/  LDCU UR5, c[0x0][0x39c] ;  /* 0x00007380ff0577ac */ /* 0x000e620008000800 */
[----:B------:R-:W-:Y:S02]  /*5b6c0*/  ISETP.LT.AND P6, PT, R81, UR10, !P4 ;  /* 0x0000000a51007c0c */ /* 0x000fe4000e7c1270 */
[----:B------:R-:W-:Y:S01]  /*5b6d0*/  SHF.R.S32.HI R0, RZ, 0x8, R0 ;  /* 0x00000008ff007819 */ /* 0x000fe20000011400 */
[----:B------:R-:W0:Y:S03]  /*5b6e0*/  LDCU UR10, c[0x0][0x398] ;  /* 0x00007300ff0a77ac */ /* 0x000e260008000800 */
        /* <DEDUP_REMOVED lines=192> */
[----:B--2---:R2:W-:Y:S04]  /*5c2f0*/  @P5 STG.E.U8 desc[UR20][R10.64], R2 ;  /* 0x000000020a005986 */ /* 0x0045e8000c101114 */
[----:B--2---:R-:W2:Y:S01]  /*5c300*/  LDL.LU.64 R10, [R1+0x760] ;  /* 0x00076000010a7983 */ /* 0x004ea20000300a00 */
[----:B------:R-:W-:Y:S01]  /*5c310*/  ISETP.LT.AND P4, PT, R77, UR6, !P4 ;  /* 0x000000064d007c0c */ /* 0x000fe2000e781270 */
[----:B------:R-:W0:Y:S01]  /*5c320*/  LDCU UR6, c[0x0][0x398] ;  /* 0x00007300ff0677ac */ /* 0x000e220008000800 */
        /* <DEDUP_REMOVED lines=57> */
[----:B------:R-:W-:-:S06]  /*5c6c0*/  ISETP.LT.AND P6, PT, R81, UR10, !P4 ;  /* 0x0000000a51007c0c */ /* 0x000fcc000e7c1270 */
[----:B--2---:R2:W-:Y:S01]  /*5c6d0*/  @P5 STG.E.U8 desc[UR20][R10.64], R2 ;  /* 0x000000020a005986 */ /* 0x0045e2000c101114 */
[----:B------:R-:W-:Y:S01]  /*5c6e0*/  SHF.R.S32.HI R0, RZ, 0x8, R0 ;  /* 0x00000008ff007819 */ /* 0x000fe20000011400 */
[----:B------:R-:W0:Y:S02]  /*5c6f0*/  LDCU UR10, c[0x0][0x398] ;  /* 0x00007300ff0a77ac */ /* 0x000e240008000800 */
        /* <DEDUP_REMOVED lines=57> */
[----:B------:R-:W-:Y:S01]  /*5ca90*/  PRMT R0, R0, 0x9910, RZ ;  /* 0x0000991000007816 */ /* 0x000fe200000000ff */
[----:B------:R-:W1:Y:S01]  /*5caa0*/  LDCU UR5, c[0x0][0x39c] ;  /* 0x00007380ff0577ac */ /* 0x000e620008000800 */
[----:B------:R-:W-:-:S07]  /*5cab0*/  ISETP.LT.AND P6, PT, R81, UR10, !P4 ;  /* 0x0000000a51007c0c */ /* 0x000fce000e7c1270 */
[----:B--2---:R2:W-:Y:S01]  /*5cac0*/  @P5 STG.E.U8 desc[UR20][R10.64], R2 ;  /* 0x000000020a005986 */ /* 0x0045e2000c101114 */
[----:B------:R-:W-:Y:S01]  /*5cad0*/  SHF.R.S32.HI R0, RZ, 0x8, R0 ;  /* 0x00000008ff007819 */ /* 0x000fe20000011400 */
[----:B------:R-:W0:Y:S02]  /*5cae0*/  LDCU UR10, c[0x0][0x398] ;  /* 0x00007300ff0a77ac */ /* 0x000e240008000800 */
[----:B--2---:R-:W1:Y:S01]  /*5caf0*/  LDL.LU R10, [R1+0x160c] ;  /* 0x00160c00010a7983 */ /* 0x004e620000300800 */
[----:B------:R-:W-:Y:S01]  /*5cb00*/  ISETP.LT.AND P4, PT, R77, UR6, !P4 ;  /* 0x000000064d007c0c */ /* 0x000fe2000e781270 */
[----:B------:R-:W2:Y:S02]  /*5cb10*/  LDCU UR6, c[0x0][0x398] ;  /* 0x00007300ff0677ac */ /* 0x000ea40008000800 */
        /* <DEDUP_REMOVED lines=19> */
[----:B------:R-:W3:Y:S04]  /*5cc50*/  LDL.LU R12, [R1+0xec] ;  /* 0x0000ec00010c7983 */ /* 0x000ee80000300800 */
[----:B------:R-:W3:Y:S01]  /*5cc60*/  LDL.LU R4, [R1+0x1664] ;  /* 0x0016640001047983 */ /* 0x000ee20000300800 */
[----:B------:R-:W-:Y:S01]  /*5cc70*/  ISETP.LT.AND P5, PT, R77, UR9, !P5 ;  /* 0x000000094d007c0c */ /* 0x000fe2000efa1270 */
[----:B------:R-:W0:Y:S01]  /*5cc80*/  LDCU UR9, c[0x0][0x398] ;  /* 0x00007300ff0977ac */ /* 0x000e220008000800 */
[----:B------:R-:W-:-:S02]  /*5cc90*/  PRMT R0, R0, 0x9910, RZ ;  /* 0x0000991000007816 */ /* 0x000fc400000000ff */
[----:B-1----:R-:W-:Y:S01]  /*5cca0*/  ISETP.GE.AND P4, PT, R10, UR5, PT ;  /* 0x000000050a007c0c */ /* 0x002fe2000bf86270 */
[----:B------:R-:W1:Y:S03]  /*5ccb0*/  LDCU UR5, c[0x0][0x39c] ;  /* 0x00007380ff0577ac */ /* 0x000e660008000800 */
[----:B------:R-:W-:-:S05]  /*5ccc0*/  ISETP.LT.AND P6, PT, R81, UR10, !P4 ;  /* 0x0000000a51007c0c */ /* 0x000fca000e7c1270 */
[----:B--2---:R2:W-:Y:S01]  /*5ccd0*/  @P5 STG.E.U8 desc[UR20][R14.64], R2 ;  /* 0x000000020e005986 */ /* 0x0045e2000c101114 */
[----:B------:R-:W-:Y:S01]  /*5cce0*/  SHF.R.S32.HI R0, RZ, 0x8, R0 ;  /* 0x00000008ff007819 */ /* 0x000fe20000011400 */
[----:B------:R-:W0:Y:S01]  /*5ccf0*/  LDCU UR10, c[0x0][0x398] ;  /* 0x00007300ff0a77ac */ /* 0x000e220008000800 */
[----:B------:R-:W-:Y:S01]  /*5cd00*/  ISETP.LT.AND P4, PT, R77, UR6, !P4 ;  /* 0x000000064d007c0c */ /* 0x000fe2000e781270 */
[----:B------:R-:W0:Y:S01]  /*5cd10*/  LDCU UR6, c[0x0][0x398] ;  /* 0x00007300ff0677ac */ /* 0x000e220008000800 */
        /* <DEDUP_REMOVED lines=14> */
[----:B---3--:R3:W-:Y:S01]  /*5ce00*/  @P6 STG.E.U8 desc[UR20][R6.64], R0 ;  /* 0x0000000006006986 */ /* 0x0087e2000c101114 */
[----:B----4-:R-:W-:-:S02]  /*5ce10*/  F2FP.SATFINITE.E5M2.F32.PACK_AB_MERGE_C R2, R12, R11, RZ ;  /* 0x0000000b0c02723e */ /* 0x010fc400048060ff */
[----:B-1----:R-:W-:Y:S01]  /*5ce20*/  ISETP.GE.AND P4, PT, R4, UR5, PT ;  /* 0x0000000504007c0c */ /* 0x002fe2000bf86270 */
[----:B------:R-:W1:Y:S01]  /*5ce30*/  LDCU UR5, c[0x0][0x39c] ;  /* 0x00007380ff0577ac */ /* 0x000e620008000800 */
[----:B------:R-:W4:Y:S04]  /*5ce40*/  LDL.LU.64 R4, [R1+0x6a8] ;  /* 0x0006a80001047983 */ /* 0x000f280000300a00 */
[----:B---3--:R-:W3:Y:S04]  /*5ce50*/  LDL.LU.64 R6, [R1+0x6a0] ;  /* 0x0006a00001067983 */ /* 0x008ee80000300a00 */
[----:B------:R-:W3:Y:S04]  /*5ce60*/  LDL.LU R16, [R1+0xf0] ;  /* 0x0000f00001107983 */ /* 0x000ee80000300800 */
[----:B------:R-:W3:Y:S04]  /*5ce70*/  LDL.LU R17, [R1+0xf4] ;  /* 0x0000f40001117983 */ /* 0x000ee80000300800 */
[----:B------:R-:W1:Y:S01]  /*5ce80*/  LDL.LU R12, [R1+0x15d4] ;  /* 0x0015d400010c7983 */ /* 0x000e620000300800 */
[----:B------:R-:W-:Y:S01]  /*5ce90*/  ISETP.LT.AND P5, PT, R77, UR9, !P5 ;  /* 0x000000094d007c0c */ /* 0x000fe2000efa1270 */
[----:B------:R-:W0:Y:S01]  /*5cea0*/  LDCU UR9, c[0x0][0x398] ;  /* 0x00007300ff0977ac */ /* 0x000e220008000800 */
[----:B------:R-:W-:-:S02]  /*5ceb0*/  ISETP.LT.AND P6, PT, R81, UR10, !P4 ;  /* 0x0000000a51007c0c */ /* 0x000fc4000e7c1270 */
        /* <DEDUP_REMOVED lines=11> */
[----:B------:R-:W0:Y:S02]  /*5cf70*/  LDCU UR4, c[0x0][0x39c] ;  /* 0x00007380ff0477ac */ /* 0x000e240008000800 */
[----:B-----5:R-:W5:Y:S01]  /*5cf80*/  LDL.LU.64 R8, [R1+0x690] ;  /* 0x0006900001087983 */ /* 0x020f620000300a00 */
[----:B------:R-:W-:-:S03]  /*5cf90*/  F2FP.SATFINITE.E5M2.F32.PACK_AB_MERGE_C R0, R13, R3, RZ ;  /* 0x000000030d00723e */ /* 0x000fc600048060ff */
[----:B------:R-:W5:Y:S04]  /*5cfa0*/  LDL.LU R10, [R1+0x4f8] ;  /* 0x0004f800010a7983 */ /* 0x000f680000300800 */
[----:B------:R-:W5:Y:S04]  /*5cfb0*/  LDL.LU R11, [R1+0x4fc] ;  /* 0x0004fc00010b7983 */ /* 0x000f680000300800 */
[----:B------:R-:W0:Y:S04]  /*5cfc0*/  LDL.LU R3, [R1+0x1344] ;  /* 0x0013440001037983 */ /* 0x000e280000300800 */
[----:B----4-:R4:W-:Y:S04]  /*5cfd0*/  @P4 STG.E.U8 desc[UR20][R4.64], R2 ;  /* 0x0000000204004986 */ /* 0x0109e8000c101114 */
[----:B----4-:R-:W4:Y:S01]  /*5cfe0*/  LDL.LU.64 R4, [R1+0x688] ;  /* 0x0006880001047983 */ /* 0x010f220000300a00 */
[----:B-1----:R-:W-:Y:S01]  /*5cff0*/  ISETP.GE.AND P4, PT, R12, UR5, PT ;  /* 0x000000050c007c0c */ /* 0x002fe2000bf86270 */
[----:B------:R-:W1:Y:S02]  /*5d000*/  LDCU UR5, c[0x0][0x39c] ;  /* 0x00007380ff0577ac */ /* 0x000e640008000800 */
[----:B------:R-:W4:Y:S01]  /*5d010*/  LDL.LU.64 R12, [R1+0x680] ;  /* 0x00068000010c7983 */ /* 0x000f220000300a00 */
[----:B------:R-:W-:-:S02]  /*5d020*/  ISETP.LT.AND P6, PT, R81, UR7, !P5 ;  /* 0x0000000751007c0c */ /* 0x000fc4000efc1270 */
[----:B------:R-:W-:Y:S01]  /*5d030*/  ISETP.LT.AND P5, PT, R77, UR9, !P5 ;  /* 0x000000094d007c0c */ /* 0x000fe2000efa1270 */
[----:B------:R-:W0:Y:S01]  /*5d040*/  LDCU UR7, c[0x0][0x398] ;  /* 0x00007300ff0777ac */ /* 0x000e220008000800 */
[----:B---3--:R-:W-:Y:S01]  /*5d050*/  F2FP.SATFINITE.E5M2.F32.PACK_AB_MERGE_C R2, R17, R16, RZ ;  /* 0x000000101102723e */ /* 0x008fe200048060ff */
[----:B------:R-:W3:Y:S08]  /*5d060*/  LDCU UR9, c[0x0][0x398] ;  /* 0x00007300ff0977ac */ /* 0x000ef00008000800 */
[----:B------:R1:W-:Y:S01]  /*5d070*/  @P6 STG.E.U8 desc[UR20][R6.64], R0 ;  /* 0x0000000006006986 */ /* 0x0003e2000c101114 */
[----:B------:R-:W-:Y:S01]  /*5d080*/  ISETP.LT.AND P6, PT, R81, UR10, !P4 ;  /* 0x0000000a51007c0c */ /* 0x000fe2000e7c1270 */
[----:B------:R-:W0:Y:S01]  /*5d090*/  LDCU UR10, c[0x0][0x398] ;  /* 0x00007300ff0a77ac */ /* 0x000e220008000800 */
[----:B------:R-:W-:Y:S01]  /*5d0a0*/  ISETP.LT.AND P4, PT, R77, UR6, !P4 ;  /* 0x000000064d007c0c */ /* 0x000fe2000e781270 */
[----:B------:R-:W0:Y:S01]  /*5d0b0*/  LDCU UR6, c[0x0][0x398] ;  /* 0x00007300ff0677ac */ /* 0x000e220008000800 */
[----:B-1----:R-:W-:Y:S01]  /*5d0c0*/  PRMT R0, R0, 0x9910, RZ ;  /* 0x0000991000007816 */ /* 0x002fe200000000ff */
[----:B--2---:R1:W-:Y:S03]  /*5d0d0*/  @P5 STG.E.U8 desc[UR20][R14.64], R2 ;  /* 0x000000020e005986 */ /* 0x0043e6000c101114 */
[----:B------:R-:W-:Y:S01]  /*5d0e0*/  SHF.R.S32.HI R0, RZ, 0x8, R0 ;  /* 0x00000008ff007819 */ /* 0x000fe20000011400 */
[----:B------:R-:W2:Y:S04]  /*5d0f0*/  LDL.LU R6, [R1+0xf8] ;  /* 0x0000f80001067983 */ /* 0x000ea80000300800 */
[----:B------:R-:W2:Y:S04]  /*5d100*/  LDL.LU R7, [R1+0xfc] ;  /* 0x0000fc0001077983 */ /* 0x000ea80000300800 */
[----:B------:R-:W2:Y:S01]  /*5d110*/  LDL.LU R17, [R1+0x1340] ;  /* 0x0013400001117983 */ /* 0x000ea20000300800 */
[----:B-1----:R-:W-:-:S03]  /*5d120*/  PRMT R2, R2, 0x9910, RZ ;  /* 0x0000991002027816 */ /* 0x002fc600000000ff */
[----:B------:R-:W2:Y:S01]  /*5d130*/  LDL.LU.64 R14, [R1+0x670] ;  /* 0x00067000010e7983 */ /* 0x000ea20000300a00 */
[----:B------:R-:W-:-:S03]  /*5d140*/  SHF.R.S32.HI R2, RZ, 0x8, R2 ;  /* 0x00000008ff027819 */ /* 0x000fc60000011402 */
[----:B-----5:R1:W-:Y:S01]  /*5d150*/  @P6 STG.E.U8 desc[UR20][R8.64], R0 ;  /* 0x0000000008006986 */ /* 0x0203e2000c101114 */
[----:B0-----:R-:W-:-:S03]  /*5d160*/  ISETP.GE.AND P5, PT, R3, UR4, PT ;  /* 0x0000000403007c0c */ /* 0x001fc6000bfa6270 */
[----:B-1----:R-:W5:Y:S01]  /*5d170*/  LDL.LU.64 R8, [R1+0x1820] ;  /* 0x0018200001087983 */ /* 0x002f620000300a00 */
[----:B------:R-:W-:Y:S01]  /*5d180*/  F2FP.SATFINITE.E5M2.F32.PACK_AB_MERGE_C R0, R11, R10, RZ ;  /* 0x0000000a0b00723e */ /* 0x000fe200048060ff */
[----:B------:R-:W0:Y:S01]  /*5d190*/  LDCU UR4, c[0x0][0x39c] ;  /* 0x00007380ff0477ac */ /* 0x000e220008000800 */
[----:B------:R-:W-:Y:S01]  /*5d1a0*/  ISETP.LT.AND P6, PT, R81, UR7, !P5 ;  /* 0x0000000751007c0c */ /* 0x000fe2000efc1270 */
[----:B------:R-:W0:Y:S01]  /*5d1b0*/  LDL.LU R3, [R1+0x164c] ;  /* 0x00164c0001037983 */ /* 0x000e220000300800 */
[----:B------:R-:W1:Y:S03]  /*5d1c0*/  LDCU UR7, c[0x0][0x398] ;  /* 0x00007300ff0777ac */ /* 0x000e660008000800 */
[----:B------:R-:W5:Y:S04]  /*5d1d0*/  LDL.LU R16, [R1+0x304] ;  /* 0x0003040001107983 */ /* 0x000f680000300800 */
[----:B------:R-:W5:Y:S04]  /*5d1e0*/  LDL.LU.64 R10, [R1+0x668] ;  /* 0x00066800010a7983 */ /* 0x000f680000300a00 */
[----:B----4-:R4:W-:Y:S04]  /*5d1f0*/  @P4 STG.E.U8 desc[UR20][R4.64], R2 ;  /* 0x0000000204004986 */ /* 0x0109e8000c101114 */
[----:B------:R1:W-:Y:S04]  /*5d200*/  @P6 STG.E.U8 desc[UR20][R12.64], R0 ;  /* 0x000000000c006986 */ /* 0x0003e8000c101114 */
[----:B----4-:R-:W4:Y:S04]  /*5d210*/  LDL.LU.64 R4, [R1+0x1818] ;  /* 0x0018180001047983 */ /* 0x010f280000300a00 */
[----:B-1----:R-:W4:Y:S01]  /*5d220*/  LDL.LU.64 R12, [R1+0x1810] ;  /* 0x00181000010c7983 */ /* 0x002f220000300a00 */
[----:B---3--:R-:W-:Y:S01]  /*5d230*/  ISETP.LT.AND P5, PT, R77, UR9, !P5 ;  /* 0x000000094d007c0c */ /* 0x008fe2000efa1270 */
[----:B------:R-:W1:Y:S01]  /*5d240*/  LDCU UR9, c[0x0][0x398] ;  /* 0x00007300ff0977ac */ /* 0x000e620008000800 */
[----:B------:R-:W-:-:S04]  /*5d250*/  PRMT R0, R0, 0x9910, RZ ;  /* 0x0000991000007816 */ /* 0x000fc800000000ff */
[----:B------:R-:W-:Y:S02]  /*5d260*/  SHF.R.S32.HI R0, RZ, 0x8, R0 ;  /* 0x00000008ff007819 */ /* 0x000fe40000011400 */
[----:B--2---:R-:W-:Y:S01]  /*5d270*/  ISETP.GE.AND P4, PT, R17, UR5, PT ;  /* 0x0000000511007c0c */ /* 0x004fe2000bf86270 */
[----:B------:R-:W2:Y:S03]  /*5d280*/  LDCU UR5, c[0x0][0x39c] ;  /* 0x00007380ff0577ac */ /* 0x000ea60008000800 */
[----:B------:R-:W-:Y:S01]  /*5d290*/  ISETP.LT.AND P6, PT, R81, UR10, !P4 ;  /* 0x0000000a51007c0c */ /* 0x000fe2000e7c1270 */
[----:B------:R-:W3:Y:S01]  /*5d2a0*/  LDCU UR10, c[0x0][0x398] ;  /* 0x00007300ff0a77ac */ /* 0x000ee20008000800 */
[----:B------:R-:W-:Y:S02]  /*5d2b0*/  F2FP.SATFINITE.E5M2.F32.PACK_AB_MERGE_C R2, R7, R6, RZ ;  /* 0x000000060702723e */ /* 0x000fe400048060ff */
[----:B------:R-:W2:Y:S04]  /*5d2c0*/  LDL.LU.64 R6, [R1+0x658] ;  /* 0x0006580001067983 */ /* 0x000ea80000300a00 */
[----:B----4-:R4:W-:Y:S05]  /*5d2d0*/  @P5 STG.E.U8 desc[UR20][R12.64], R2 ;  /* 0x000000020c005986 */ /* 0x0109ea000c101114 */
[----:B------:R0:W-:Y:S04]  /*5d2e0*/  @P6 STG.E.U8 desc[UR20][R14.64], R0 ;  /* 0x000000000e006986 */ /* 0x0001e8000c101114 */
[----:B----4-:R-:W2:Y:S04]  /*5d2f0*/  LDL.LU R13, [R1+0x167c] ;  /* 0x00167c00010d7983 */ /* 0x010ea80000300800 */
[----:B0-----:R-:W4:Y:S01]  /*5d300*/  LDL.LU R0, [R1+0x300] ;  /* 0x0003000001007983 */ /* 0x001f220000300800 */
[----:B------:R-:W-:Y:S01]  /*5d310*/  ISETP.GE.AND P5, PT, R3, UR4, PT ;  /* 0x0000000403007c0c */ /* 0x000fe2000bfa6270 */
[----:B------:R-:W0:Y:S01]  /*5d320*/  LDCU UR4, c[0x0][0x39c] ;  /* 0x00007380ff0477ac */ /* 0x000e220008000800 */
[----:B------:R-:W-:Y:S01]  /*5d330*/  ISETP.LT.AND P4, PT, R77, UR6, !P4 ;  /* 0x000000064d007c0c */ /* 0x000fe2000e781270 */
[----:B------:R-:W0:Y:S01]  /*5d340*/  LDL.LU R3, [R1+0x1680] ;  /* 0x0016800001037983 */ /* 0x000e220000300800 */
[----:B------:R-:W-:Y:S01]  /*5d350*/  ISETP.LT.AND P6, PT, R81, UR7, !P5 ;  /* 0x0000000751007c0c */ /* 0x000fe2000efc1270 */
[----:B------:R-:W0:Y:S01]  /*5d360*/  LDCU UR6, c[0x0][0x398] ;  /* 0x00007300ff0677ac */ /* 0x000e220008000800 */
[----:B------:R-:W-:Y:S01]  /*5d370*/  PRMT R2, R2, 0x9910, RZ ;  /* 0x0000991002027816 */ /* 0x000fe200000000ff */
[----:B------:R-:W2:Y:S01]  /*5d380*/  LDL.LU R17, [R1+0x308] ;  /* 0x0003080001117983 */ /* 0x000ea20000300800 */
[----:B------:R-:W0:Y:S02]  /*5d390*/  LDCU UR7, c[0x0][0x398] ;  /* 0x00007300ff0777ac */ /* 0x000e240008000800 */
[----:B------:R-:W-:Y:S01]  /*5d3a0*/  SHF.R.S32.HI R2, RZ, 0x8, R2 ;  /* 0x00000008ff027819 */ /* 0x000fe20000011402 */
[----:B------:R-:W2:Y:S04]  /*5d3b0*/  LDL.LU R12, [R1+0x30c] ;  /* 0x00030c00010c7983 */ /* 0x000ea80000300800 */
[----:B------:R-:W2:Y:S04]  /*5d3c0*/  LDL.LU.64 R14, [R1+0x648] ;  /* 0x00064800010e7983 */ /* 0x000ea80000300a00 */
[----:B-----5:R5:W-:Y:S04]  /*5d3d0*/  @P4 STG.E.U8 desc[UR20][R10.64], R2 ;  /* 0x000000020a004986 */ /* 0x020be8000c101114 */
[----:B-----5:R-:W5:Y:S01]  /*5d3e0*/  LDL.LU.64 R10, [R1+0x640] ;  /* 0x00064000010a7983 */ /* 0x020f620000300a00 */
[----:B----4-:R-:W-:-:S05]  /*5d3f0*/  F2FP.SATFINITE.E5M2.F32.PACK_AB_MERGE_C R0, R16, R0, RZ ;  /* 0x000000001000723e */ /* 0x010fca00048060ff */
[----:B------:R4:W-:Y:S04]  /*5d400*/  @P6 STG.E.U8 desc[UR20][R4.64], R0 ;  /* 0x0000000004006986 */ /* 0x0009e8000c101114 */
[----:B----4-:R-:W4:Y:S01]  /*5d410*/  LDL.LU.64 R4, [R1+0x1808] ;  /* 0x0018080001047983 */ /* 0x010f220000300a00 */
[----:B-1----:R-:W-:Y:S01]  /*5d420*/  ISETP.LT.AND P5, PT, R77, UR9, !P5 ;  /* 0x000000094d007c0c */ /* 0x002fe2000efa1270 */
[----:B------:R-:W1:Y:S01]  /*5d430*/  LDCU UR9, c[0x0][0x398] ;  /* 0x00007300ff0977ac */ /* 0x000e620008000800 */
[----:B--2---:R-:W-:Y:S02]  /*5d440*/  ISETP.GE.AND P4, PT, R13, UR5, PT ;  /* 0x000000050d007c0c */ /* 0x004fe4000bf86270 */
[----:B------:R-:W-:Y:S01]  /*5d450*/  PRMT R0, R0, 0x9910, RZ ;  /* 0x0000991000007816 */ /* 0x000fe200000000ff */
[----:B------:R-:W2:Y:S01]  /*5d460*/  LDCU UR5, c[0x0][0x39c] ;  /* 0x00007380ff0577ac */ /* 0x000ea20008000800 */
[----:B---3--:R-:W-:-:S02]  /*5d470*/  ISETP.LT.AND P6, PT, R81, UR10, !P4 ;  /* 0x0000000a51007c0c */ /* 0x008fc4000e7c1270 */
[----:B----4-:R-:W-:Y:S01]  /*5d480*/  F2FP.SATFINITE.E5M2.F32.PACK_AB_MERGE_C R4, R5, R4, RZ ;  /* 0x000000040504723e */ /* 0x010fe200048060ff */
[----:B------:R-:W3:Y:S04]  /*5d490*/  LDCU UR10, c[0x0][0x398] ;  /* 0x00007300ff0a77ac */ /* 0x000ee80008000800 */
[----:B------:R4:W-:Y:S04]  /*5d4a0*/  @P5 STG.E.U8 desc[UR20][R6.64], R4 ;  /* 0x0000000406005986 */ /* 0x0009e8000c101114 */
[----:B----4-:R-:W4:Y:S04]  /*5d4b0*/  LDL.LU.64 R6, [R1+0x1800] ;  /* 0x0018000001067983 */ /* 0x010f280000300a00 */
[----:B------:R-:W2:Y:S01]  /*5d4c0*/  LDL.LU R13, [R1+0x1608] ;  /* 0x00160800010d7983 */ /* 0x000ea20000300800 */
[----:B------:R-:W-:-:S02]  /*5d4d0*/  SHF.R.S32.HI R0, RZ, 0x8, R0 ;  /* 0x00000008ff007819 */ /* 0x000fc40000011400 */
[----:B------:R-:W-:Y:S02]  /*5d4e0*/  PRMT R2, R4, 0x9910, RZ ;  /* 0x0000991004027816 */ /* 0x000fe400000000ff */
[----:B------:R-:W2:Y:S01]  /*5d4f0*/  LDL.LU.64 R4, [R1+0x638] ;  /* 0x0006380001047983 */ /* 0x000ea20000300a00 */
[----:B0-----:R-:W-:Y:S01]  /*5d500*/  ISETP.GE.AND P5, PT, R3, UR4, PT ;  /* 0x0000000403007c0c */ /* 0x001fe2000bfa6270 */
[----:B------:R-:W0:Y:S01]  /*5d510*/  LDCU UR4, c[0x0][0x39c] ;  /* 0x00007380ff0477ac */ /* 0x000e220008000800 */
[----:B------:R-:W-:Y:S02]  /*5d520*/  ISETP.LT.AND P4, PT, R77, UR6, !P4 ;  /* 0x000000064d007c0c */ /* 0x000fe4000e781270 */
[----:B------:R-:W-:Y:S01]  /*5d530*/  SHF.R.S32.HI R2, RZ, 0x8, R2 ;  /* 0x00000008ff027819 */ /* 0x000fe20000011402 */
[----:B------:R-:W0:Y:S01]  /*5d540*/  LDCU UR6, c[0x0][0x398] ;  /* 0x00007300ff0677ac */ /* 0x000e220008000800 */
[----:B----4-:R4:W-:Y:S04]  /*5d550*/  @P6 STG.E.U8 desc[UR20][R6.64], R0 ;  /* 0x0000000006006986 */ /* 0x0109e8000c101114 */
[----:B----4-:R-:W4:Y:S01]  /*5d560*/  LDL.LU.64 R6, [R1+0x17f8] ;  /* 0x0017f80001067983 */ /* 0x010f220000300a00 */
[----:B------:R-:W-:Y:S01]  /*5d570*/  ISETP.LT.AND P6, PT, R81, UR7, !P5 ;  /* 0x0000000751007c0c */ /* 0x000fe2000efc1270 */
[----:B------:R-:W0:Y:S01]  /*5d580*/  LDCU UR7, c[0x0][0x398] ;  /* 0x00007300ff0777ac */ /* 0x000e220008000800 */
[----:B------:R-:W-:-:S02]  /*5d590*/  F2FP.SATFINITE.E5M2.F32.PACK_AB_MERGE_C R0, R12, R17, RZ ;  /* 0x000000110c00723e */ /* 0x000fc400048060ff */
[----:B------:R0:W-:Y:S01]  /*5d5a0*/  @P4 STG.E.U8 desc[UR20][R14.64], R2 ;  /* 0x000000020e004986 */ /* 0x0001e2000c101114 */
[----:B--2---:R-:W-:Y:S01]  /*5d5b0*/  ISETP.GE.AND P4, PT, R13, UR5, PT ;  /* 0x000000050d007c0c */ /* 0x004fe2000bf86270 */
[----:B------:R-:W2:Y:S01]  /*5d5c0*/  LDCU UR5, c[0x0][0x39c] ;  /* 0x00007380ff0577ac */ /* 0x000ea20008000800 */
[----:B-1----:R-:W-:Y:S01]  /*5d5d0*/  ISETP.LT.AND P5, PT, R77, UR9, !P5 ;  /* 0x000000094d007c0c */ /* 0x002fe2000efa1270 */
[----:B------:R-:W2:Y:S01]  /*5d5e0*/  LDL.LU R3, [R1+0x1350] ;  /* 0x0013500001037983 */ /* 0x000ea20000300800 */
[----:B------:R-:W1:Y:S03]  /*5d5f0*/  LDCU UR9, c[0x0][0x398] ;  /* 0x00007300ff0977ac */ /* 0x000e660008000800 */
[----:B------:R-:W2:Y:S04]  /*5d600*/  LDL.LU R12, [R1+0x310] ;  /* 0x00031000010c7983 */ /* 0x000ea80000300800 */
[----:B-----5:R5:W-:Y:S01]  /*5d610*/  @P6 STG.E.U8 desc[UR20][R10.64], R0 ;  /* 0x000000000a006986 */ /* 0x020be2000c101114 */
[----:B---3--:R-:W-:Y:S01]  /*5d620*/  ISETP.LT.AND P6, PT, R81, UR10, !P4 ;  /* 0x0000000a51007c0c */ /* 0x008fe2000e7c1270 */
[----:B------:R-:W3:Y:S02]  /*5d630*/  LDCU UR10, c[0x0][0x398] ;  /* 0x00007300ff0a77ac */ /* 0x000ee40008000800 */
[----:B0-----:R-:W2:Y:S04]  /*5d640*/  LDL.LU.64 R14, [R1+0x628] ;  /* 0x00062800010e7983 */ /* 0x001ea80000300a00 */
[----:B------:R-:W2:Y:S01]  /*5d650*/  LDL.LU.64 R16, [R1+0x620] ;  /* 0x0006200001107983 */ /* 0x000ea20000300a00 */
[----:B-----5:R-:W-:-:S03]  /*5d660*/  PRMT R0, R0, 0x9910, RZ ;  /* 0x0000991000007816 */ /* 0x020fc600000000ff */
[----:B------:R-:W5:Y:S01]  /*5d670*/  LDL.LU.64 R10, [R1+0x618] ;  /* 0x00061800010a7983 */ /* 0x000f620000300a00 */
[----:B------:R-:W-:Y:S02]  /*5d680*/  SHF.R.S32.HI R0, RZ, 0x8, R0 ;  /* 0x00000008ff007819 */ /* 0x000fe40000011400 */
[----:B----4-:R-:W-:-:S04]  /*5d690*/  F2FP.SATFINITE.E5M2.F32.PACK_AB_MERGE_C R6, R7, R6, RZ ;  /* 0x000000060706723e */ /* 0x010fc800048060ff */
[----:B------:R-:W-:Y:S01]  /*5d6a0*/  PRMT R2, R6, 0x9910, RZ ;  /* 0x0000991006027816 */ /* 0x000fe200000000ff */
[----:B------:R0:W-:Y:S04]  /*5d6b0*/  @P5 STG.E.U8 desc[UR20][R4.64], R6 ;  /* 0x0000000604005986 */ /* 0x0001e8000c101114 */
[----:B------:R4:W-:Y:S04]  /*5d6c0*/  @P6 STG.E.U8 desc[UR20][R8.64], R0 ;  /* 0x0000000008006986 */ /* 0x0009e8000c101114 */
[----:B0-----:R-:W3:Y:S04]  /*5d6d0*/  LDL.LU R5, [R1+0x1354] ;  /* 0x0013540001057983 */ /* 0x001ee80000300800 */
[----:B------:R-:W3:Y:S04]  /*5d6e0*/  LDL.LU.64 R6, [R1+0x610] ;  /* 0x0006100001067983 */ /* 0x000ee80000300a00 */
[----:B----4-:R-:W4:Y:S04]  /*5d6f0*/  LDL.LU.64 R8, [R1+0x17f0] ;  /* 0x0017f00001087983 */ /* 0x010f280000300a00 */
[----:B------:R-:W3:Y:S01]  /*5d700*/  LDL.LU R0, [R1+0x314] ;  /* 0x0003140001007983 */ /* 0x000ee20000300800 */
[----:B--2---:R-:W-:Y:S01]  /*5d710*/  ISETP.GE.AND P5, PT, R3, UR4, PT ;  /* 0x0000000403007c0c */ /* 0x004fe2000bfa6270 */
[----:B------:R-:W0:Y:S01]  /*5d720*/  LDCU UR4, c[0x0][0x39c] ;  /* 0x00007380ff0477ac */ /* 0x000e220008000800 */
[----:B------:R-:W-:Y:S01]  /*5d730*/  ISETP.LT.AND P4, PT, R77, UR6, !P4 ;  /* 0x000000064d007c0c */ /* 0x000fe2000e781270 */
[----:B------:R-:W0:Y:S01]  /*5d740*/  LDL.LU R4, [R1+0x1348] ;  /* 0x0013480001047983 */ /* 0x000e220000300800 */
[----:B------:R-:W-:Y:S01]  /*5d750*/  ISETP.LT.AND P6, PT, R81, UR7, !P5 ;  /* 0x0000000751007c0c */ /* 0x000fe2000efc1270 */
[----:B------:R-:W2:Y:S01]  /*5d760*/  LDCU UR6, c[0x0][0x398] ;  /* 0x00007300ff0677ac */ /* 0x000ea20008000800 */
[----:B-1----:R-:W-:Y:S01]  /*5d770*/  ISETP.LT.AND P5, PT, R77, UR9, !P5 ;  /* 0x000000094d007c0c */ /* 0x002fe2000efa1270 */
[----:B------:R-:W2:Y:S01]  /*5d780*/  LDL.LU R3, [R1+0x318] ;  /* 0x0003180001037983 */ /* 0x000ea20000300800 */
[----:B------:R-:W-:Y:S01]  /*5d790*/  SHF.R.S32.HI R2, RZ, 0x8, R2 ;  /* 0x00000008ff027819 */ /* 0x000fe20000011402 */
[----:B------:R-:W1:Y:S02]  /*5d7a0*/  LDCU UR7, c[0x0][0x398] ;  /* 0x00007300ff0777ac */ /* 0x000e640008000800 */
[----:B------:R-:W2:Y:S01]  /*5d7b0*/  LDL.LU R13, [R1+0x31c] ;  /* 0x00031c00010d7983 */ /* 0x000ea20000300800 */
[----:B------:R-:W0:Y:S03]  /*5d7c0*/  LDCU UR9, c[0x0][0x398] ;  /* 0x00007300ff0977ac */ /* 0x000e260008000800 */
[----:B------:R0:W-:Y:S01]  /*5d7d0*/  @P4 STG.E.U8 desc[UR20][R14.64], R2 ;  /* 0x000000020e004986 */ /* 0x0001e2000c101114 */
[----:B----4-:R-:W-:-:S02]  /*5d7e0*/  F2FP.SATFINITE.E5M2.F32.PACK_AB_MERGE_C R8, R9, R8, RZ ;  /* 0x000000080908723e */ /* 0x010fc400048060ff */
[----:B---3--:R-:W-:Y:S02]  /*5d7f0*/  F2FP.SATFINITE.E5M2.F32.PACK_AB_MERGE_C R0, R0, R12, RZ ;  /* 0x0000000c0000723e */ /* 0x008fe400048060ff */
[----:B------:R-:W3:Y:S04]  /*5d800*/  LDL.LU R12, [R1+0x17e8] ;  /* 0x0017e800010c7983 */ /* 0x000ee80000300800 */
[----:B0-----:R-:W4:Y:S04]  /*5d810*/  LDL.LU.64 R14, [R1+0x600] ;  /* 0x00060000010e7983 */ /* 0x001f280000300a00 */
[----:B------:R0:W-:Y:S04]  /*5d820*/  @P6 STG.E.U8 desc[UR20][R16.64], R0 ;  /* 0x0000000010006986 */ /* 0x0001e8000c101114 */
[----:B-----5:R5:W-:Y:S04]  /*5d830*/  @P5 STG.E.U8 desc[UR20][R10.64], R8 ;  /* 0x000000080a005986 */ /* 0x020be8000c101114 */
[----:B0-----:R-:W3:Y:S04]  /*5d840*/  LDL.LU.64 R16, [R1+0x5f8] ;  /* 0x0005f80001107983 */ /* 0x001ee80000300a00 */
[----:B-----5:R-:W5:Y:S01]  /*5d850*/  LDL.LU.64 R10, [R1+0x17e0] ;  /* 0x0017e000010a7983 */ /* 0x020f620000300a00 */
[----:B------:R-:W-:Y:S01]  /*5d860*/  ISETP.GE.AND P4, PT, R5, UR5, PT ;  /* 0x0000000505007c0c */ /* 0x000fe2000bf86270 */
[----:B------:R-:W0:Y:S03]  /*5d870*/  LDCU UR5, c[0x0][0x39c] ;  /* 0x00007380ff0577ac */ /* 0x000e260008000800 */
[----:B------:R-:W-:Y:S01]  /*5d880*/  ISETP.LT.AND P6, PT, R81, UR10, !P4 ;  /* 0x0000000a51007c0c */ /* 0x000fe2000e7c1270 */
[----:B------:R-:W0:Y:S01]  /*5d890*/  LDCU UR10, c[0x0][0x398] ;  /* 0x00007300ff0a77ac */ /* 0x000e220008000800 */
[----:B--2---:R-:W-:-:S02]  /*5d8a0*/  ISETP.LT.AND P4, PT, R77, UR6, !P4 ;  /* 0x000000064d007c0c */ /* 0x004fc4000e781270 */
[----:B------:R-:W-:Y:S01]  /*5d8b0*/  PRMT R0, R0, 0x9910, RZ ;  /* 0x0000991000007816 */ /* 0x000fe200000000ff */
[----:B------:R-:W2:Y:S01]  /*5d8c0*/  LDCU UR6, c[0x0][0x398] ;  /* 0x00007300ff0677ac */ /* 0x000ea20008000800 */
[----:B------:R-:W-:Y:S02]  /*5d8d0*/  ISETP.GE.AND P5, PT, R4, UR4, PT ;  /* 0x0000000404007c0c */ /* 0x000fe4000bfa6270 */
[----:B------:R-:W0:Y:S01]  /*5d8e0*/  LDL.LU R4, [R1+0x134c] ;  /* 0x00134c0001047983 */ /* 0x000e220000300800 */
[----:B------:R-:W-:Y:S01]  /*5d8f0*/  PRMT R2, R8, 0x9910, RZ ;  /* 0x0000991008027816 */ /* 0x000fe200000000ff */
[----:B------:R-:W0:Y:S01]  /*5d900*/  LDCU UR4, c[0x0][0x39c] ;  /* 0x00007380ff0477ac */ /* 0x000e220008000800 */
[----:B------:R-:W-:Y:S01]  /*5d910*/  SHF.R.S32.HI R0, RZ, 0x8, R0 ;  /* 0x00000008ff007819 */ /* 0x000fe20000011400 */
[----:B------:R-:W2:Y:S01]  /*5d920*/  LDL.LU.64 R8, [R1+0x5f0] ;  /* 0x0005f00001087983 */ /* 0x000ea20000300a00 */
[----:B------:R-:W-:-:S03]  /*5d930*/  SHF.R.S32.HI R2, RZ, 0x8, R2 ;  /* 0x00000008ff027819 */ /* 0x000fc60000011402 */
[----:B------:R1:W-:Y:S04]  /*5d940*/  @P6 STG.E.U8 desc[UR20][R6.64], R0 ;  /* 0x0000000006006986 */ /* 0x0003e8000c101114 */
[----:B-1----:R-:W2:Y:S01]  /*5d950*/  LDL.LU.64 R6, [R1+0x5e8] ;  /* 0x0005e80001067983 */ /* 0x002ea20000300a00 */
[----:B------:R-:W-:-:S03]  /*5d960*/  F2FP.SATFINITE.E5M2.F32.PACK_AB_MERGE_C R0, R13, R3, RZ ;  /* 0x000000030d00723e */ /* 0x000fc600048060ff */
[----:B------:R-:W2:Y:S04]  /*5d970*/  LDL.LU R3, [R1+0x1684] ;  /* 0x0016840001037983 */ /* 0x000ea80000300800 */
[----:B------:R-:W2:Y:S04]  /*5d980*/  LDL.LU R13, [R1+0x320] ;  /* 0x00032000010d7983 */ /* 0x000ea80000300800 */
[----:B-----5:R1:W-:Y:S04]  /*5d990*/  @P4 STG.E.U8 desc[UR20][R10.64], R2 ;  /* 0x000000020a004986 */ /* 0x0203e8000c101114 */
[----:B-1----:R-:W5:Y:S01]  /*5d9a0*/  LDL.LU.64 R10, [R1+0x17d8] ;  /* 0x0017d800010a7983 */ /* 0x002f620000300a00 */
[----:B------:R-:W-:Y:S01]  /*5d9b0*/  ISETP.LT.AND P6, PT, R81, UR7, !P5 ;  /* 0x0000000751007c0c */ /* 0x000fe2000efc1270 */
[----:B------:R-:W1:Y:S01]  /*5d9c0*/  LDCU UR7, c[0x0][0x398] ;  /* 0x00007300ff0777ac */ /* 0x000e620008000800 */
[----:B0-----:R-:W-:-:S02]  /*5d9d0*/  ISETP.GE.AND P4, PT, R4, UR5, PT ;  /* 0x0000000504007c0c */ /* 0x001fc4000bf86270 */
[----:B------:R-:W-:Y:S01]  /*5d9e0*/  ISETP.LT.AND P5, PT, R77, UR9, !P5 ;  /* 0x000000094d007c0c */ /* 0x000fe2000efa1270 */
[----:B------:R-:W2:Y:S01]  /*5d9f0*/  LDL.LU.64 R4, [R1+0x5e0] ;  /* 0x0005e00001047983 */ /* 0x000ea20000300a00 */
[----:B------:R-:W0:Y:S01]  /*5da00*/  LDCU UR9, c[0x0][0x398] ;  /* 0x00007300ff0977ac */ /* 0x000e220008000800 */
[----:B------:R-:W0:Y:S06]  /*5da10*/  LDCU UR5, c[0x0][0x39c] ;  /* 0x00007380ff0577ac */ /* 0x000e2c0008000800 */
[----:B----4-:R4:W-:Y:S01]  /*5da20*/  @P6 STG.E.U8 desc[UR20][R14.64], R0 ;  /* 0x000000000e006986 */ /* 0x0109e2000c101114 */
[----:B------:R-:W-:Y:S01]  /*5da30*/  ISETP.LT.AND P6, PT, R81, UR10, !P4 ;  /* 0x0000000a51007c0c */ /* 0x000fe2000e7c1270 */
[----:B------:R-:W0:Y:S01]  /*5da40*/  LDCU UR10, c[0x0][0x398] ;  /* 0x00007300ff0a77ac */ /* 0x000e220008000800 */
[----:B----4-:R-:W-:Y:S01]  /*5da50*/  PRMT R0, R0, 0x9910, RZ ;  /* 0x0000991000007816 */ /* 0x010fe200000000ff */
[----:B------:R-:W4:Y:S03]  /*5da60*/  LDL.LU.64 R14, [R1+0x5d8] ;  /* 0x0005d800010e7983 */ /* 0x000f260000300a00 */
[----:B------:R-:W-:-:S02]  /*5da70*/  SHF.R.S32.HI R0, RZ, 0x8, R0 ;  /* 0x00000008ff007819 */ /* 0x000fc40000011400 */
[----:B-----5:R-:W-:-:S05]  /*5da80*/  F2FP.SATFINITE.E5M2.F32.PACK_AB_MERGE_C R10, R11, R10, RZ ;  /* 0x0000000a0b0a723e */ /* 0x020fca00048060ff */
[----:B---3--:R3:W-:Y:S04]  /*5da90*/  @P5 STG.E.U8 desc[UR20][R16.64], R10 ;  /* 0x0000000a10005986 */ /* 0x0087e8000c101114 */
[----:B--2---:R2:W-:Y:S04]  /*5daa0*/  @P6 STG.E.U8 desc[UR20][R8.64], R0 ;  /* 0x0000000008006986 */ /* 0x0045e8000c101114 */
[----:B---3--:R-:W3:Y:S04]  /*5dab0*/  LDL.LU.64 R16, [R1+0x17d0] ;  /* 0x0017d00001107983 */ /* 0x008ee80000300a00 */
[----:B--2---:R-:W2:Y:S01]  /*5dac0*/  LDL.LU R0, [R1+0x324] ;  /* 0x0003240001007983 */ /* 0x004ea20000300800 */
[----:B------:R-:W-:Y:S01]  /*5dad0*/  ISETP.GE.AND P5, PT, R3, UR4, PT ;  /* 0x0000000403007c0c */ /* 0x000fe2000bfa6270 */
[----:B------:R-:W5:Y:S02]  /*5dae0*/  LDCU UR4, c[0x0][0x39c] ;  /* 0x00007380ff0477ac */ /* 0x000f640008000800 */
[----:B------:R-:W5:Y:S01]  /*5daf0*/  LDL.LU R8, [R1+0x168c] ;  /* 0x00168c0001087983 */ /* 0x000f620000300800 */
[----:B------:R-:W-:-:S03]  /*5db00*/  PRMT R2, R10, 0x9910, RZ ;  /* 0x000099100a027816 */ /* 0x000fc600000000ff */
[----:B------:R-:W3:Y:S04]  /*5db10*/  LDL.LU R9, [R1+0x328] ;  /* 0x0003280001097983 */ /* 0x000ee80000300800 */
[----:B------:R-:W3:Y:S04]  /*5db20*/  LDL.LU R3, [R1+0x32c] ;  /* 0x00032c0001037983 */ /* 0x000ee80000300800 */
[----:B------:R-:W3:Y:S01]  /*5db30*/  LDL.LU.64 R10, [R1+0x5c8] ;  /* 0x0005c800010a7983 */ /* 0x000ee20000300a00 */
[----:B------:R-:W-:Y:S01]  /*5db40*/  ISETP.LT.AND P4, PT, R77, UR6, !P4 ;  /* 0x000000064d007c0c */ /* 0x000fe2000e781270 */
[----:B------:R-:W0:Y:S01]  /*5db50*/  LDCU UR6, c[0x0][0x398] ;  /* 0x00007300ff0677ac */ /* 0x000e220008000800 */
[----:B--2---:R-:W-:-:S02]  /*5db60*/  F2FP.SATFINITE.E5M2.F32.PACK_AB_MERGE_C R0, R0, R13, RZ ;  /* 0x0000000d0000723e */ /* 0x004fc400048060ff */
[----:B------:R-:W2:Y:S01]  /*5db70*/  LDL.LU R13, [R1+0x17c8] ;  /* 0x0017c800010d7983 */ /* 0x000ea20000300800 */
[----:B------:R-:W-:Y:S02]  /*5db80*/  SHF.R.S32.HI R2, RZ, 0x8, R2 ;  /* 0x00000008ff027819 */ /* 0x000fe40000011402 */
[----:B-1----:R-:W-:Y:S01]  /*5db90*/  ISETP.LT.AND P6, PT, R81, UR7, !P5 ;  /* 0x0000000751007c0c */ /* 0x002fe2000efc1270 */
[----:B------:R-:W1:Y:S05]  /*5dba0*/  LDCU UR7, c[0x0][0x398] ;  /* 0x00007300ff0777ac */ /* 0x000e6a0008000800 */
[----:B------:R3:W-:Y:S01]  /*5dbb0*/  @P4 STG.E.U8 desc[UR20][R6.64], R2 ;  /* 0x0000000206004986 */ /* 0x0007e2000c101114 */
[----:B0-----:R-:W-:Y:S01]  /*5dbc0*/  ISETP.LT.AND P5, PT, R77, UR9, !P5 ;  /* 0x000000094d007c0c */ /* 0x001fe2000efa1270 */
[----:B------:R-:W0:Y:S02]  /*5dbd0*/  LDCU UR9, c[0x0][0x398] ;  /* 0x00007300ff0977ac */ /* 0x000e240008000800 */
[----:B---3--:R-:W3:Y:S04]  /*5dbe0*/  LDL.LU R2, [R1+0x1688] ;  /* 0x0016880001027983 */ /* 0x008ee80000300800 */
[----:B------:R-:W5:Y:S04]  /*5dbf0*/  LDL.LU.64 R6, [R1+0x5c0] ;  /* 0x0005c00001067983 */ /* 0x000f680000300a00 */
[----:B------:R0:W-:Y:S04]  /*5dc00*/  @P6 STG.E.U8 desc[UR20][R4.64], R0 ;  /* 0x0000000004006986 */ /* 0x0001e8000c101114 */
[----:B0-----:R-:W5:Y:S01]  /*5dc10*/  LDL.LU.64 R4, [R1+0x5b8] ;  /* 0x0005b80001047983 */ /* 0x001f620000300a00 */
[----:B--2---:R-:W-:-:S05]  /*5dc20*/  F2FP.SATFINITE.E5M2.F32.PACK_AB_MERGE_C R12, R13, R12, RZ ;  /* 0x0000000c0d0c723e */ /* 0x004fca00048060ff */
[----:B----4-:R0:W-:Y:S04]  /*5dc30*/  @P5 STG.E.U8 desc[UR20][R14.64], R12 ;  /* 0x0000000c0e005986 */ /* 0x0101e8000c101114 */
[----:B0-----:R-:W2:Y:S01]  /*5dc40*/  LDL.LU.64 R14, [R1+0x17c0] ;  /* 0x0017c000010e7983 */ /* 0x001ea20000300a00 */
[----:B---3--:R-:W-:Y:S01]  /*5dc50*/  ISETP.GE.AND P4, PT, R2, UR5, PT ;  /* 0x0000000502007c0c */ /* 0x008fe2000bf86270 */
[----:B------:R-:W0:Y:S01]  /*5dc60*/  LDCU UR5, c[0x0][0x39c] ;  /* 0x00007380ff0577ac */ /* 0x000e220008000800 */
[----:B-----5:R-:W-:Y:S02]  /*5dc70*/  ISETP.GE.AND P5, PT, R8, UR4, PT ;  /* 0x0000000408007c0c */ /* 0x020fe4000bfa6270 */
[----:B------:R-:W-:Y:S01]  /*5dc80*/  ISETP.LT.AND P6, PT, R81, UR10, !P4 ;  /* 0x0000000a51007c0c */ /* 0x000fe2000e7c1270 */
[----:B------:R-:W0:Y:S01]  /*5dc90*/  LDL.LU R8, [R1+0x1694] ;  /* 0x0016940001087983 */ /* 0x000e220000300800 */
[----:B------:R-:W-:Y:S01]  /*5dca0*/  PRMT R0, R0, 0x9910, RZ ;  /* 0x0000991000007816 */ /* 0x000fe200000000ff */
[----:B------:R-:W3:Y:S03]  /*5dcb0*/  LDCU UR10, c[0x0][0x398] ;  /* 0x00007300ff0a77ac */ /* 0x000ee60008000800 */
[----:B------:R-:W-:Y:S01]  /*5dcc0*/  SHF.R.S32.HI R0, RZ, 0x8, R0 ;  /* 0x00000008ff007819 */ /* 0x000fe20000011400 */
[----:B------:R-:W4:Y:S01]  /*5dcd0*/  LDCU UR4, c[0x0][0x39c] ;  /* 0x00007380ff0477ac */ /* 0x000f220008000800 */
[----:B------:R-:W-:-:S02]  /*5dce0*/  ISETP.LT.AND P4, PT, R77, UR6, !P4 ;  /* 0x000000064d007c0c */ /* 0x000fc4000e781270 */
[----:B------:R-:W-:Y:S01]  /*5dcf0*/  PRMT R2, R12, 0x9910, RZ ;  /* 0x000099100c027816 */ /* 0x000fe200000000ff */
[----:B------:R-:W5:Y:S02]  /*5dd00*/  LDCU UR6, c[0x0][0x398] ;  /* 0x00007300ff0677ac */ /* 0x000f640008000800 */
[----:B--2---:R2:W-:Y:S04]  /*5dd10*/  @P6 STG.E.U8 desc[UR20][R14.64], R0 ;  /* 0x000000000e006986 */ /* 0x0045e8000c101114 */
[----:B--2---:R-:W2:Y:S01]  /*5dd20*/  LDL.LU.64 R14, [R1+0x17b8] ;  /* 0x0017b800010e7983 */ /* 0x004ea20000300a00 */
[----:B------:R-:W-:-:S03]  /*5dd30*/  F2FP.SATFINITE.E5M2.F32.PACK_AB_MERGE_C R0, R3, R9, RZ ;  /* 0x000000090300723e */ /* 0x000fc600048060ff */
[----:B------:R-:W4:Y:S01]  /*5dd40*/  LDL.LU R3, [R1+0x1360] ;  /* 0x0013600001037983 */ /* 0x000f220000300800 */
[----:B-1----:R-:W-:Y:S01]  /*5dd50*/  ISETP.LT.AND P6, PT, R81, UR7, !P5 ;  /* 0x0000000751007c0c */ /* 0x002fe2000efc1270 */
[----:B------:R-:W1:Y:S01]  /*5dd60*/  LDCU UR7, c[0x0][0x398] ;  /* 0x00007300ff0777ac */ /* 0x000e620008000800 */
[----:B------:R-:W-:Y:S01]  /*5dd70*/  SHF.R.S32.HI R2, RZ, 0x8, R2 ;  /* 0x00000008ff027819 */ /* 0x000fe20000011402 */
[----:B------:R-:W4:Y:S04]  /*5dd80*/  LDL.LU R13, [R1+0x334] ;  /* 0x00033400010d7983 */ /* 0x000f280000300800 */
[----:B------:R1:W-:Y:S01]  /*5dd90*/  @P4 STG.E.U8 desc[UR20][R10.64], R2 ;  /* 0x000000020a004986 */ /* 0x0003e2000c101114 */
[----:B0-----:R-:W-:Y:S01]  /*5dda0*/  ISETP.GE.AND P4, PT, R8, UR5, PT ;  /* 0x0000000508007c0c */ /* 0x001fe2000bf86270 */
[----:B------:R-:W0:Y:S01]  /*5ddb0*/  LDCU UR5, c[0x0][0x39c] ;  /* 0x00007380ff0577ac */ /* 0x000e220008000800 */
[----:B------:R-:W-:-:S03]  /*5ddc0*/  ISETP.LT.AND P5, PT, R77, UR9, !P5 ;  /* 0x000000094d007c0c */ /* 0x000fc6000efa1270 */
[----:B------:R5:W-:Y:S01]  /*5ddd0*/  @P6 STG.E.U8 desc[UR20][R6.64], R0 ;  /* 0x0000000006006986 */ /* 0x000be2000c101114 */
[----:B---3--:R-:W-:Y:S01]  /*5dde0*/  ISETP.LT.AND P6, PT, R81, UR10, !P4 ;  /* 0x0000000a51007c0c */ /* 0x008fe2000e7c1270 */
[----:B------:R-:W3:Y:S02]  /*5ddf0*/  LDCU UR9, c[0x0][0x398] ;  /* 0x00007300ff0977ac */ /* 0x000ee40008000800 */
[----:B-1----:R-:W3:Y:S01]  /*5de00*/  LDL.LU.64 R10, [R1+0x5a0] ;  /* 0x0005a000010a7983 */ /* 0x002ee20000300a00 */
[----:B------:R-:W1:Y:S01]  /*5de10*/  LDCU UR10, c[0x0][0x398] ;  /* 0x00007300ff0a77ac */ /* 0x000e620008000800 */
[----:B-----5:R-:W-:Y:S02]  /*5de20*/  PRMT R0, R0, 0x9910, RZ ;  /* 0x0000991000007816 */ /* 0x020fe400000000ff */
[----:B------:R-:W5:Y:S02]  /*5de30*/  LDL.LU.64 R6, [R1+0x598] ;  /* 0x0005980001067983 */ /* 0x000f640000300a00 */
[----:B------:R-:W-:-:S02]  /*5de40*/  SHF.R.S32.HI R0, RZ, 0x8, R0 ;  /* 0x00000008ff007819 */ /* 0x000fc40000011400 */
[----:B------:R-:W0:Y:S01]  /*5de50*/  LDL.LU R12, [R1+0x1358] ;  /* 0x00135800010c7983 */ /* 0x000e220000300800 */
[----:B--2---:R-:W-:-:S04]  /*5de60*/  F2FP.SATFINITE.E5M2.F32.PACK_AB_MERGE_C R14, R15, R14, RZ ;  /* 0x0000000e0f0e723e */ /* 0x004fc800048060ff */
[----:B------:R-:W-:Y:S01]  /*5de70*/  PRMT R2, R14, 0x9910, RZ ;  /* 0x000099100e027816 */ /* 0x000fe200000000ff */
[----:B------:R2:W-:Y:S04]  /*5de80*/  @P5 STG.E.U8 desc[UR20][R4.64], R14 ;  /* 0x0000000e04005986 */ /* 0x0005e8000c101114 */
[----:B------:R1:W-:Y:S04]  /*5de90*/  @P6 STG.E.U8 desc[UR20][R16.64], R0 ;  /* 0x0000000010006986 */ /* 0x0003e8000c101114 */
[----:B--2---:R-:W2:Y:S04]  /*5dea0*/  LDL.LU.64 R14, [R1+0x5a8] ;  /* 0x0005a800010e7983 */ /* 0x004ea80000300a00 */
[----:B-1----:R-:W5:Y:S04]  /*5deb0*/  LDL.LU.64 R16, [R1+0x17b0] ;  /* 0x0017b00001107983 */ /* 0x002f680000300a00 */
[----:B------:R-:W5:Y:S04]  /*5dec0*/  LDL.LU R0, [R1+0x330] ;  /* 0x0003300001007983 */ /* 0x000f680000300800 */
[----:B------:R-:W5:Y:S01]  /*5ded0*/  LDL.LU R5, [R1+0x135c] ;  /* 0x00135c0001057983 */ /* 0x000f620000300800 */
[----:B----4-:R-:W-:Y:S01]  /*5dee0*/  ISETP.GE.AND P5, PT, R3, UR4, PT ;  /* 0x0000000403007c0c */ /* 0x010fe2000bfa6270 */
[----:B------:R-:W1:Y:S02]  /*5def0*/  LDCU UR4, c[0x0][0x39c] ;  /* 0x00007380ff0477ac */ /* 0x000e640008000800 */
[----:B------:R-:W4:Y:S04]  /*5df00*/  LDL.LU R4, [R1+0x338] ;  /* 0x0003380001047983 */ /* 0x000f280000300800 */
[----:B------:R-:W4:Y:S01]  /*5df10*/  LDL.LU R3, [R1+0x33c] ;  /* 0x00033c0001037983 */ /* 0x000f220000300800 */
[----:B------:R-:W-:Y:S01]  /*5df20*/  ISETP.LT.AND P4, PT, R77, UR6, !P4 ;  /* 0x000000064d007c0c */ /* 0x000fe2000e781270 */
[----:B------:R-:W0:Y:S01]  /*5df30*/  LDCU UR6, c[0x0][0x398] ;  /* 0x00007300ff0677ac */ /* 0x000e220008000800 */
[----:B------:R-:W-:Y:S01]  /*5df40*/  ISETP.LT.AND P6, PT, R81, UR7, !P5 ;  /* 0x0000000751007c0c */ /* 0x000fe2000efc1270 */
[----:B------:R-:W4:Y:S01]  /*5df50*/  LDL.LU.64 R8, [R1+0x588] ;  /* 0x0005880001087983 */ /* 0x000f220000300a00 */
[----:B------:R-:W-:Y:S01]  /*5df60*/  SHF.R.S32.HI R2, RZ, 0x8, R2 ;  /* 0x00000008ff027819 */ /* 0x000fe20000011402 */
[----:B------:R-:W0:Y:S01]  /*5df70*/  LDCU UR7, c[0x0][0x398] ;  /* 0x00007300ff0777ac */ /* 0x000e220008000800 */
[----:B---3--:R-:W-:Y:S01]  /*5df80*/  ISETP.LT.AND P5, PT, R77, UR9, !P5 ;  /* 0x000000094d007c0c */ /* 0x008fe2000efa1270 */
[----:B------:R-:W3:Y:S06]  /*5df90*/  LDCU UR9, c[0x0][0x398] ;  /* 0x00007300ff0977ac */ /* 0x000eec0008000800 */
[----:B--2---:R2:W-:Y:S01]  /*5dfa0*/  @P4 STG.E.U8 desc[UR20][R14.64], R2 ;  /* 0x000000020e004986 */ /* 0x0045e2000c101114 */
[----:B0-----:R-:W-:Y:S01]  /*5dfb0*/  ISETP.GE.AND P4, PT, R12, UR5, PT ;  /* 0x000000050c007c0c */ /* 0x001fe2000bf86270 */
[----:B------:R-:W0:Y:S01]  /*5dfc0*/  LDCU UR5, c[0x0][0x39c] ;  /* 0x00007380ff0577ac */ /* 0x000e220008000800 */
[----:B-----5:R-:W-:-:S02]  /*5dfd0*/  F2FP.SATFINITE.E5M2.F32.PACK_AB_MERGE_C R0, R13, R0, RZ ;  /* 0x000000000d00723e */ /* 0x020fc400048060ff */
[----:B------:R-:W-:Y:S01]  /*5dfe0*/  F2FP.SATFINITE.E5M2.F32.PACK_AB_MERGE_C R16, R17, R16, RZ ;  /* 0x000000101110723e */ /* 0x000fe200048060ff */
[----:B--2---:R-:W2:Y:S04]  /*5dff0*/  LDL.LU.64 R14, [R1+0x580] ;  /* 0x00058000010e7983 */ /* 0x004ea80000300a00 */
[----:B------:R5:W-:Y:S01]  /*5e000*/  @P6 STG.E.U8 desc[UR20][R10.64], R0 ;  /* 0x000000000a006986 */ /* 0x000be2000c101114 */
[----:B------:R-:W-:Y:S01]  /*5e010*/  ISETP.LT.AND P6, PT, R81, UR10, !P4 ;  /* 0x0000000a51007c0c */ /* 0x000fe2000e7c1270 */
[----:B------:R-:W0:Y:S02]  /*5e020*/  LDCU UR10, c[0x0][0x398] ;  /* 0x00007300ff0a77ac */ /* 0x000e240008000800 */
[----:B------:R-:W-:Y:S04]  /*5e030*/  @P5 STG.E.U8 desc[UR20][R6.64], R16 ;  /* 0x0000001006005986 */ /* 0x000fe8000c101114 */
[----:B------:R-:W2:Y:S01]  /*5e040*/  LDL.LU.64 R12, [R1+0x578] ;  /* 0x00057800010c7983 */ /* 0x000ea20000300a00 */
[----:B-----5:R-:W-:-:S04]  /*5e050*/  PRMT R0, R0, 0x9910, RZ ;  /* 0x0000991000007816 */ /* 0x020fc800000000ff */
[----:B------:R-:W-:Y:S02]  /*5e060*/  SHF.R.S32.HI R0, RZ, 0x8, R0 ;  /* 0x00000008ff007819 */ /* 0x000fe40000011400 */
[----:B-1----:R-:W-:Y:S01]  /*5e070*/  ISETP.GE.AND P5, PT, R5, UR4, PT ;  /* 0x0000000405007c0c */ /* 0x002fe2000bfa6270 */
[----:B------:R-:W1:Y:S01]  /*5e080*/  LDCU UR4, c[0x0][0x39c] ;  /* 0x00007380ff0477ac */ /* 0x000e620008000800 */
[----:B------:R-:W0:Y:S04]  /*5e090*/  LDL.LU R5, [R1+0x1364] ;  /* 0x0013640001057983 */ /* 0x000e280000300800 */
[----:B------:R5:W-:Y:S04]  /*5e0a0*/  @P6 STG.E.U8 desc[UR20][R18.64], R0 ;  /* 0x0000000012006986 */ /* 0x000be8000c101114 */
[----:B-----5:R-:W5:Y:S01]  /*5e0b0*/  LDL.LU.64 R18, [R1+0x17a8] ;  /* 0x0017a80001127983 */ /* 0x020f620000300a00 */
[----:B----4-:R-:W-:-:S03]  /*5e0c0*/  F2FP.SATFINITE.E5M2.F32.PACK_AB_MERGE_C R0, R3, R4, RZ ;  /* 0x000000040300723e */ /* 0x010fc600048060ff */
[----:B------:R-:W1:Y:S04]  /*5e0d0*/  LDL.LU R4, [R1+0x1690] ;  /* 0x0016900001047983 */ /* 0x000e680000300800 */
[----:B------:R-:W4:Y:S04]  /*5e0e0*/  LDL.LU R6, [R1+0x340] ;  /* 0x0003400001067983 */ /* 0x000f280000300800 */
[----:B------:R-:W4:Y:S01]  /*5e0f0*/  LDL.LU R3, [R1+0x344] ;  /* 0x0003440001037983 */ /* 0x000f220000300800 */
[----:B------:R-:W-:Y:S01]  /*5e100*/  ISETP.LT.AND P4, PT, R77, UR6, !P4 ;  /* 0x000000064d007c0c */ /* 0x000fe2000e781270 */
[----:B------:R-:W0:Y:S01]  /*5e110*/  LDCU UR6, c[0x0][0x398] ;  /* 0x00007300ff0677ac */ /* 0x000e220008000800 */
[----:B------:R-:W-:-:S02]  /*5e120*/  PRMT R2, R16, 0x9910, RZ ;  /* 0x0000991010027816 */ /* 0x000fc400000000ff */
[----:B------:R-:W-:Y:S01]  /*5e130*/  ISETP.LT.AND P6, PT, R81, UR7, !P5 ;  /* 0x0000000751007c0c */ /* 0x000fe2000efc1270 */
[----:B------:R-:W0:Y:S01]  /*5e140*/  LDCU UR7, c[0x0][0x398] ;  /* 0x00007300ff0777ac */ /* 0x000e220008000800 */
[----:B---3--:R-:W-:Y:S02]  /*5e150*/  ISETP.LT.AND P5, PT, R77, UR9, !P5 ;  /* 0x000000094d007c0c */ /* 0x008fe4000efa1270 */
[----:B------:R-:W-:Y:S01]  /*5e160*/  SHF.R.S32.HI R2, RZ, 0x8, R2 ;  /* 0x00000008ff027819 */ /* 0x000fe20000011402 */
[----:B------:R-:W3:Y:S04]  /*5e170*/  LDCU UR9, c[0x0][0x398] ;  /* 0x00007300ff0977ac */ /* 0x000ee80008000800 */
[----:B------:R3:W-:Y:S04]  /*5e180*/  @P4 STG.E.U8 desc[UR20][R8.64], R2 ;  /* 0x0000000208004986 */ /* 0x0007e8000c101114 */
[----:B---3--:R-:W3:Y:S04]  /*5e190*/  LDL.LU.64 R8, [R1+0x568] ;  /* 0x0005680001087983 */ /* 0x008ee80000300a00 */
[----:B------:R-:W3:Y:S04]  /*5e1a0*/  LDL.LU.64 R10, [R1+0x560] ;  /* 0x00056000010a7983 */ /* 0x000ee80000300a00 */
[----:B--2---:R2:W-:Y:S04]  /*5e1b0*/  @P6 STG.E.U8 desc[UR20][R14.64], R0 ;  /* 0x000000000e006986 */ /* 0x0045e8000c101114 */
[----:B--2---:R-:W2:Y:S01]  /*5e1c0*/  LDL.LU.64 R14, [R1+0x558] ;  /* 0x00055800010e7983 */ /* 0x004ea20000300a00 */
[----:B------:R-:W-:-:S02]  /*5e1d0*/  PRMT R0, R0, 0x9910, RZ ;  /* 0x0000991000007816 */ /* 0x000fc400000000ff */
[----:B0-----:R-:W-:Y:S01]  /*5e1e0*/  ISETP.GE.AND P4, PT, R5, UR5, PT ;  /* 0x0000000505007c0c */ /* 0x001fe2000bf86270 */
[----:B------:R-:W0:Y:S03]  /*5e1f0*/  LDCU UR5, c[0x0][0x39c] ;  /* 0x00007380ff0577ac */ /* 0x000e260008000800 */
[----:B------:R-:W-:Y:S01]  /*5e200*/  ISETP.LT.AND P6, PT, R81, UR10, !P4 ;  /* 0x0000000a51007c0c */ /* 0x000fe2000e7c1270 */
[----:B------:R-:W0:Y:S01]  /*5e210*/  LDCU UR10, c[0x0][0x398] ;  /* 0x00007300ff0a77ac */ /* 0x000e220008000800 */
[----:B-----5:R-:W-:-:S05]  /*5e220*/  F2FP.SATFINITE.E5M2.F32.PACK_AB_MERGE_C R18, R19, R18, RZ ;  /* 0x000000121312723e */ /* 0x020fca00048060ff */
[----:B------:R-:W-:Y:S01]  /*5e230*/  @P5 STG.E.U8 desc[UR20][R12.64], R18 ;  /* 0x000000120c005986 */ /* 0x000fe2000c101114 */
[----:B-1----:R-:W-:Y:S01]  /*5e240*/  ISETP.GE.AND P5, PT, R4, UR4, PT ;  /* 0x0000000404007c0c */ /* 0x002fe2000bfa6270 */
[----:B------:R-:W1:Y:S02]  /*5e250*/  LDCU UR4, c[0x0][0x39c] ;  /* 0x00007380ff0477ac */ /* 0x000e640008000800 */
[----:B------:R-:W0:Y:S01]  /*5e260*/  LDL.LU R4, [R1+0x1698] ;  /* 0x0016980001047983 */ /* 0x000e220000300800 */
[----:B------:R-:W-:-:S05]  /*5e270*/  SHF.R.S32.HI R0, RZ, 0x8, R0 ;  /* 0x00000008ff007819 */ /* 0x000fca0000011400 */
[----:B------:R5:W-:Y:S04]  /*5e280*/  @P6 STG.E.U8 desc[UR20][R20.64], R0 ;  /* 0x0000000014006986 */ /* 0x000be8000c101114 */
[----:B-----5:R-:W5:Y:S01]  /*5e290*/  LDL.LU.64 R20, [R1+0x17a0] ;  /* 0x0017a00001147983 */ /* 0x020f620000300a00 */
[----:B----4-:R-:W-:-:S03]  /*5e2a0*/  F2FP.SATFINITE.E5M2.F32.PACK_AB_MERGE_C R0, R3, R6, RZ ;  /* 0x000000060300723e */ /* 0x010fc600048060ff */
[----:B------:R-:W4:Y:S04]  /*5e2b0*/  LDL.LU R7, [R1+0x348] ;  /* 0x0003480001077983 */ /* 0x000f280000300800 */
[----:B------:R-:W4:Y:S04]  /*5e2c0*/  LDL.LU R5, [R1+0x34c] ;  /* 0x00034c0001057983 */ /* 0x000f280000300800 */
[----:B------:R-:W4:Y:S04]  /*5e2d0*/  LDL.LU.64 R12, [R1+0x548] ;  /* 0x00054800010c7983 */ /* 0x000f280000300a00 */
[----:B------:R-:W1:Y:S01]  /*5e2e0*/  LDL.LU R3, [R1+0x169c] ;  /* 0x00169c0001037983 */ /* 0x000e620000300800 */
[----:B------:R-:W-:Y:S01]  /*5e2f0*/  ISETP.LT.AND P4, PT, R77, UR6, !P4 ;  /* 0x000000064d007c0c */ /* 0x000fe2000e781270 */
[----:B------:R-:W0:Y:S01]  /*5e300*/  LDCU UR6, c[0x0][0x398] ;  /* 0x00007300ff0677ac */ /* 0x000e220008000800 */
[----:B------:R-:W-:-:S02]  /*5e310*/  PRMT R2, R18, 0x9910, RZ ;  /* 0x0000991012027816 */ /* 0x000fc400000000ff */
[----:B------:R-:W-:Y:S01]  /*5e320*/  ISETP.LT.AND P6, PT, R81, UR7, !P5 ;  /* 0x0000000751007c0c */ /* 0x000fe2000efc1270 */
[----:B------:R-:W0:Y:S01]  /*5e330*/  LDCU UR7, c[0x0][0x398] ;  /* 0x00007300ff0777ac */ /* 0x000e220008000800 */
[----:B------:R-:W-:Y:S02]  /*5e340*/  SHF.R.S32.HI R2, RZ, 0x8, R2 ;  /* 0x00000008ff027819 */ /* 0x000fe40000011402 */
[----:B------:R-:W-:Y:S01]  /*5e350*/  ISETP.LT.AND P5, PT, R77, UR9, !P5 ;  /* 0x000000094d007c0c */ /* 0x000fe2000efa1270 */
[----:B------:R-:W0:Y:S04]  /*5e360*/  LDCU UR9, c[0x0][0x398] ;  /* 0x00007300ff0977ac */ /* 0x000e280008000800 */
[----:B---3--:R3:W-:Y:S04]  /*5e370*/  @P4 STG.E.U8 desc[UR20][R8.64], R2 ;  /* 0x0000000208004986 */ /* 0x0087e8000c101114 */
[----:B------:R3:W-:Y:S04]  /*5e380*/  @P6 STG.E.U8 desc[UR20][R10.64], R0 ;  /* 0x000000000a006986 */ /* 0x0007e8000c101114 */
[----:B---3--:R-:W3:Y:S01]  /*5e390*/  LDL.LU.64 R8, [R1+0x540] ;  /* 0x0005400001087983 */ /* 0x008ee20000300a00 */
[----:B------:R-:W-:-:S04]  /*5e3a0*/  PRMT R0, R0, 0x9910, RZ ;  /* 0x0000991000007816 */ /* 0x000fc800000000ff */
[----:B------:R-:W-:Y:S02]  /*5e3b0*/  SHF.R.S32.HI R0, RZ, 0x8, R0 ;  /* 0x00000008ff007819 */ /* 0x000fe40000011400 */
[----:B0-----:R-:W-:Y:S01]  /*5e3c0*/  ISETP.GE.AND P4, PT, R4, UR5, PT ;  /* 0x0000000504007c0c */ /* 0x001fe2000bf86270 */
[----:B------:R-:W0:Y:S01]  /*5e3d0*/  LDCU UR5, c[0x0][0x39c] ;  /* 0x00007380ff0577ac */ /* 0x000e220008000800 */
[----:B------:R-:W0:Y:S02]  /*5e3e0*/  LDL.LU R4, [R1+0x16a0] ;  /* 0x0016a00001047983 */ /* 0x000e240000300800 */
[----:B------:R-:W-:Y:S01]  /*5e3f0*/  ISETP.LT.AND P6, PT, R81, UR10, !P4 ;  /* 0x0000000a51007c0c */ /* 0x000fe2000e7c1270 */
[----:B------:R-:W0:Y:S01]  /*5e400*/  LDCU UR10, c[0x0][0x398] ;  /* 0x00007300ff0a77ac */ /* 0x000e220008000800 */
[----:B------:R-:W3:Y:S01]  /*5e410*/  LDL.LU.64 R10, [R1+0x538] ;  /* 0x00053800010a7983 */ /* 0x000ee20000300a00 */
[----:B-----5:R-:W-:-:S05]  /*5e420*/  F2FP.SATFINITE.E5M2.F32.PACK_AB_MERGE_C R20, R21, R20, RZ ;  /* 0x000000141514723e */ /* 0x020fca00048060ff */
[----:B--2---:R-:W-:Y:S05]  /*5e430*/  @P5 STG.E.U8 desc[UR20][R14.64], R20 ;  /* 0x000000140e005986 */ /* 0x004fea000c101114 */
[----:B------:R2:W-:Y:S01]  /*5e440*/  @P6 STG.E.U8 desc[UR20][R22.64], R0 ;  /* 0x0000000016006986 */ /* 0x0005e2000c101114 */
[----:B-1----:R-:W-:Y:S01]  /*5e450*/  ISETP.GE.AND P5, PT, R3, UR4, PT ;  /* 0x0000000403007c0c */ /* 0x002fe2000bfa6270 */
[----:B------:R-:W1:Y:S02]  /*5e460*/  LDCU UR4, c[0x0][0x39c] ;  /* 0x00007380ff0477ac */ /* 0x000e640008000800 */
[----:B--2---:R-:W2:Y:S04]  /*5e470*/  LDL.LU.64 R22, [R1+0x1798] ;  /* 0x0017980001167983 */ /* 0x004ea80000300a00 */
[----:B------:R-:W1:Y:S01]  /*5e480*/  LDL.LU R3, [R1+0x1368] ;  /* 0x0013680001037983 */ /* 0x000e620000300800 */
[----:B------:R-:W-:Y:S01]  /*5e490*/  ISETP.LT.AND P4, PT, R77, UR6, !P4 ;  /* 0x000000064d007c0c */ /* 0x000fe2000e781270 */
[----:B------:R-:W5:Y:S01]  /*5e4a0*/  LDCU UR6, c[0x0][0x398] ;  /* 0x00007300ff0677ac */ /* 0x000f620008000800 */
[----:B------:R-:W-:-:S02]  /*5e4b0*/  PRMT R2, R20, 0x9910, RZ ;  /* 0x0000991014027816 */ /* 0x000fc400000000ff */
[----:B------:R-:W-:Y:S01]  /*5e4c0*/  ISETP.LT.AND P6, PT, R81, UR7, !P5 ;  /* 0x0000000751007c0c */ /* 0x000fe2000efc1270 */
[----:B------:R-:W0:Y:S01]  /*5e4d0*/  LDCU UR7, c[0x0][0x398] ;  /* 0x00007300ff0777ac */ /* 0x000e220008000800 */
[----:B------:R-:W-:Y:S02]  /*5e4e0*/  SHF.R.S32.HI R2, RZ, 0x8, R2 ;  /* 0x00000008ff027819 */ /* 0x000fe40000011402 */
[----:B----4-:R-:W-:Y:S02]  /*5e4f0*/  F2FP.SATFINITE.E5M2.F32.PACK_AB_MERGE_C R0, R5, R7, RZ ;  /* 0x000000070500723e */ /* 0x010fe400048060ff */
[----:B------:R-:W-:Y:S01]  /*5e500*/  ISETP.LT.AND P5, PT, R77, UR9, !P5 ;  /* 0x000000094d007c0c */ /* 0x000fe2000efa1270 */
[----:B------:R-:W4:Y:S01]  /*5e510*/  LDL.LU R7, [R1+0x350] ;  /* 0x0003500001077983 */ /* 0x000f220000300800 */
[----:B------:R-:W0:Y:S03]  /*5e520*/  LDCU UR9, c[0x0][0x398] ;  /* 0x00007300ff0977ac */ /* 0x000e260008000800 */
[----:B------:R-:W-:Y:S04]  /*5e530*/  @P4 STG.E.U8 desc[UR20][R12.64], R2 ;  /* 0x000000020c004986 */ /* 0x000fe8000c101114 */
[----:B---3--:R3:W-:Y:S04]  /*5e540*/  @P6 STG.E.U8 desc[UR20][R8.64], R0 ;  /* 0x0000000008006986 */ /* 0x0087e8000c101114 */
[----:B------:R-:W4:Y:S04]  /*5e550*/  LDL.LU R5, [R1+0x354] ;  /* 0x0003540001057983 */ /* 0x000f280000300800 */
[----:B------:R-:W4:Y:S04]  /*5e560*/  LDL.LU.64 R16, [R1+0x528] ;  /* 0x0005280001107983 */ /* 0x000f280000300a00 */
[----:B------:R-:W4:Y:S01]  /*5e570*/  LDL.LU R6, [R1+0x136c] ;  /* 0x00136c0001067983 */ /* 0x000f220000300800 */
[----:B---3--:R-:W-:-:S03]  /*5e580*/  PRMT R0, R0, 0x9910, RZ ;  /* 0x0000991000007816 */ /* 0x008fc600000000ff */
[----:B------:R-:W3:Y:S01]  /*5e590*/  LDL.LU.64 R8, [R1+0x520] ;  /* 0x0005200001087983 */ /* 0x000ee20000300a00 */
[----:B------:R-:W-:-:S03]  /*5e5a0*/  SHF.R.S32.HI R0, RZ, 0x8, R0 ;  /* 0x00000008ff007819 */ /* 0x000fc60000011400 */
[----:B------:R-:W3:Y:S01]  /*5e5b0*/  LDL.LU.64 R14, [R1+0x518] ;  /* 0x00051800010e7983 */ /* 0x000ee20000300a00 */
[----:B0-----:R-:W-:Y:S01]  /*5e5c0*/  ISETP.GE.AND P4, PT, R4, UR5, PT ;  /* 0x0000000504007c0c */ /* 0x001fe2000bf86270 */
[----:B------:R-:W0:Y:S03]  /*5e5d0*/  LDCU UR5, c[0x0][0x39c] ;  /* 0x00007380ff0577ac */ /* 0x000e260008000800 */
[----:B------:R-:W-:Y:S01]  /*5e5e0*/  ISETP.LT.AND P6, PT, R81, UR10, !P4 ;  /* 0x0000000a51007c0c */ /* 0x000fe2000e7c1270 */
[----:B------:R-:W0:Y:S01]  /*5e5f0*/  LDCU UR10, c[0x0][0x398] ;  /* 0x00007300ff0a77ac */ /* 0x000e220008000800 */
[----:B--2---:R-:W-:-:S05]  /*5e600*/  F2FP.SATFINITE.E5M2.F32.PACK_AB_MERGE_C R22, R23, R22, RZ ;  /* 0x000000161716723e */ /* 0x004fca00048060ff */
[----:B------:R-:W-:Y:S01]  /*5e610*/  @P5 STG.E.U8 desc[UR20][R10.64], R22 ;  /* 0x000000160a005986 */ /* 0x000fe2000c101114 */
[----:B-1----:R-:W-:Y:S01]  /*5e620*/  ISETP.GE.AND P5, PT, R3, UR4, PT ;  /* 0x0000000403007c0c */ /* 0x002fe2000bfa6270 */
[----:B------:R-:W1:Y:S02]  /*5e630*/  LDCU UR4, c[0x0][0x39c] ;  /* 0x00007380ff0477ac */ /* 0x000e640008000800 */
[----:B------:R-:W1:Y:S04]  /*5e640*/  LDL.LU R3, [R1+0x1370] ;  /* 0x0013700001037983 */ /* 0x000e680000300800 */
[----:B------:R2:W-:Y:S04]  /*5e650*/  @P6 STG.E.U8 desc[UR20][R24.64], R0 ;  /* 0x0000000018006986 */ /* 0x0005e8000c101114 */
[----:B--2---:R-:W2:Y:S01]  /*5e660*/  LDL.LU.64 R24, [R1+0x1790] ;  /* 0x0017900001187983 */ /* 0x004ea20000300a00 */
[----:B-----5:R-:W-:Y:S01]  /*5e670*/  ISETP.LT.AND P4, PT, R77, UR6, !P4 ;  /* 0x000000064d007c0c */ /* 0x020fe2000e781270 */
[----:B------:R-:W5:Y:S01]  /*5e680*/  LDCU UR6, c[0x0][0x398] ;  /* 0x00007300ff0677ac */ /* 0x000f620008000800 */
[----:B------:R-:W-:Y:S01]  /*5e690*/  PRMT R2, R22, 0x9910, RZ ;  /* 0x0000991016027816 */ /* 0x000fe200000000ff */
[----:B------:R-:W5:Y:S01]  /*5e6a0*/  LDL.LU R13, [R1+0x358] ;  /* 0x00035800010d7983 */ /* 0x000f620000300800 */
[----:B------:R-:W-:Y:S01]  /*5e6b0*/  ISETP.LT.AND P6, PT, R81, UR7, !P5 ;  /* 0x0000000751007c0c */ /* 0x000fe2000efc1270 */
[----:B------:R-:W1:Y:S01]  /*5e6c0*/  LDCU UR7, c[0x0][0x398] ;  /* 0x00007300ff0777ac */ /* 0x000e620008000800 */
[----:B------:R-:W-:Y:S01]  /*5e6d0*/  SHF.R.S32.HI R2, RZ, 0x8, R2 ;  /* 0x00000008ff027819 */ /* 0x000fe20000011402 */
[----:B------:R-:W5:Y:S01]  /*5e6e0*/  LDL.LU R4, [R1+0x35c] ;  /* 0x00035c0001047983 */ /* 0x000f620000300800 */
[----:B----4-:R-:W-:-:S02]  /*5e6f0*/  F2FP.SATFINITE.E5M2.F32.PACK_AB_MERGE_C R0, R5, R7, RZ ;  /* 0x000000070500723e */ /* 0x010fc400048060ff */
[----:B------:R-:W-:Y:S01]  /*5e700*/  ISETP.LT.AND P5, PT, R77, UR9, !P5 ;  /* 0x000000094d007c0c */ /* 0x000fe2000efa1270 */
[----:B------:R-:W4:Y:S01]  /*5e710*/  LDL.LU.64 R10, [R1+0x508] ;  /* 0x00050800010a7983 */ /* 0x000f220000300a00 */
[----:B------:R-:W1:Y:S03]  /*5e720*/  LDCU UR9, c[0x0][0x398] ;  /* 0x00007300ff0977ac */ /* 0x000e660008000800 */
[----:B------:R-:W-:Y:S01]  /*5e730*/  @P4 STG.E.U8 desc[UR20][R16.64], R2 ;  /* 0x0000000210004986 */ /* 0x000fe2000c101114 */
[----:B0-----:R-:W-:Y:S01]  /*5e740*/  ISETP.GE.AND P4, PT, R6, UR5, PT ;  /* 0x0000000506007c0c */ /* 0x001fe2000bf86270 */
[----:B------:R-:W0:Y:S02]  /*5e750*/  LDCU UR5, c[0x0][0x39c] ;  /* 0x00007380ff0577ac */ /* 0x000e240008000800 */
[----:B---3--:R3:W-:Y:S01]  /*5e760*/  @P6 STG.E.U8 desc[UR20][R8.64], R0 ;  /* 0x0000000008006986 */ /* 0x0087e2000c101114 */
[----:B------:R-:W-:Y:S01]  /*5e770*/  ISETP.LT.AND P6, PT, R81, UR10, !P4 ;  /* 0x0000000a51007c0c */ /* 0x000fe2000e7c1270 */
[----:B------:R-:W0:Y:S02]  /*5e780*/  LDCU UR10, c[0x0][0x398] ;  /* 0x00007300ff0a77ac */ /* 0x000e240008000800 */
[----:B------:R-:W0:Y:S04]  /*5e790*/  LDL.LU R5, [R1+0x1328] ;  /* 0x0013280001057983 */ /* 0x000e280000300800 */
[----:B------:R-:W4:Y:S01]  /*5e7a0*/  LDL.LU.64 R6, [R1+0x500] ;  /* 0x0005000001067983 */ /* 0x000f220000300a00 */
[----:B---3--:R-:W-:-:S03]  /*5e7b0*/  PRMT R0, R0, 0x9910, RZ ;  /* 0x0000991000007816 */ /* 0x008fc600000000ff */
[----:B------:R-:W3:Y:S01]  /*5e7c0*/  LDL.LU.64 R8, [R1+0x410] ;  /* 0x0004100001087983 */ /* 0x000ee20000300a00 */
[----:B------:R-:W-:Y:S02]  /*5e7d0*/  SHF.R.S32.HI R0, RZ, 0x8, R0 ;  /* 0x00000008ff007819 */ /* 0x000fe40000011400 */
        /* <DEDUP_REMOVED lines=10> */
[----:B------:R-:W3:Y:S01]  /*5e880*/  LDL.LU R17, [R1+0x360] ;  /* 0x0003600001117983 */ /* 0x000ee20000300800 */
[----:B------:R-:W-:Y:S01]  /*5e890*/  ISETP.LT.AND P6, PT, R81, UR7, !P5 ;  /* 0x0000000751007c0c */ /* 0x000fe2000efc1270 */
[----:B------:R-:W1:Y:S01]  /*5e8a0*/  LDCU UR7, c[0x0][0x398] ;  /* 0x00007300ff0777ac */ /* 0x000e620008000800 */
[----:B------:R-:W-:-:S02]  /*5e8b0*/  SHF.R.S32.HI R2, RZ, 0x8, R2 ;  /* 0x00000008ff027819 */ /* 0x000fc40000011402 */
[----:B------:R-:W-:Y:S02]  /*5e8c0*/  F2FP.SATFINITE.E5M2.F32.PACK_AB_MERGE_C R0, R4, R13, RZ ;  /* 0x0000000d0400723e */ /* 0x000fe400048060ff */
[----:B------:R-:W-:Y:S01]  /*5e8d0*/  ISETP.LT.AND P5, PT, R77, UR9, !P5 ;  /* 0x000000094d007c0c */ /* 0x000fe2000efa1270 */
[----:B------:R-:W5:Y:S01]  /*5e8e0*/  LDL.LU R4, [R1+0x364] ;  /* 0x0003640001047983 */ /* 0x000f620000300800 */
[----:B------:R-:W1:Y:S03]  /*5e8f0*/  LDCU UR9, c[0x0][0x398] ;  /* 0x00007300ff0977ac */ /* 0x000e660008000800 */
[----:B----4-:R4:W-:Y:S01]  /*5e900*/  @P4 STG.E.U8 desc[UR20][R10.64], R2 ;  /* 0x000000020a004986 */ /* 0x0109e2000c101114 */
[----:B0-----:R-:W-:Y:S01]  /*5e910*/  ISETP.GE.AND P4, PT, R5, UR5, PT ;  /* 0x0000000505007c0c */ /* 0x001fe2000bf86270 */
[----:B------:R-:W0:Y:S02]  /*5e920*/  LDCU UR5, c[0x0][0x39c] ;  /* 0x00007380ff0577ac */ /* 0x000e240008000800 */
[----:B------:R0:W-:Y:S01]  /*5e930*/  @P6 STG.E.U8 desc[UR20][R6.64], R0 ;  /* 0x0000000006006986 */ /* 0x0001e2000c101114 */
[----:B------:R-:W-:Y:S01]  /*5e940*/  ISETP.LT.AND P6, PT, R81, UR10, !P4 ;  /* 0x0000000a51007c0c */ /* 0x000fe2000e7c1270 */
[----:B------:R-:W1:Y:S02]  /*5e950*/  LDCU UR10, c[0x0][0x398] ;  /* 0x00007300ff0a77ac */ /* 0x000e640008000800 */
[----:B------:R-:W5:Y:S04]  /*5e960*/  LDL.LU.64 R12, [R1+0x400] ;  /* 0x00040000010c7983 */ /* 0x000f680000300a00 */
[----:B----4-:R-:W4:Y:S01]  /*5e970*/  LDL.LU R10, [R1+0x16a4] ;  /* 0x0016a400010a7983 */ /* 0x010f220000300800 */
[----:B0-----:R-:W-:-:S03]  /*5e980*/  PRMT R0, R0, 0x9910, RZ ;  /* 0x0000991000007816 */ /* 0x001fc600000000ff */
[----:B------:R-:W4:Y:S01]  /*5e990*/  LDL.LU.64 R6, [R1+0x2f8] ;  /* 0x0002f80001067983 */ /* 0x000f220000300a00 */
[----:B------:R-:W-:-:S03]  /*5e9a0*/  SHF.R.S32.HI R0, RZ, 0x8, R0 ;  /* 0x00000008ff007819 */ /* 0x000fc60000011400 */
[----:B------:R-:W4:Y:S04]  /*5e9b0*/  LDL.LU.64 R14, [R1+0x2f0] ;  /* 0x0002f000010e7983 */ /* 0x000f280000300a00 */
[----:B------:R-:W4:Y:S01]  /*5e9c0*/  LDL.LU R5, [R1+0x16a8] ;  /* 0x0016a80001057983 */ /* 0x000f220000300800 */
[----:B--2---:R-:W-:-:S05]  /*5e9d0*/  F2FP.SATFINITE.E5M2.F32.PACK_AB_MERGE_C R26, R27, R26, RZ ;  /* 0x0000001a1b1a723e */ /* 0x004fca00048060ff */
[----:B---3--:R-:W-:Y:S04]  /*5e9e0*/  @P5 STG.E.U8 desc[UR20][R8.64], R26 ;  /* 0x0000001a08005986 */ /* 0x008fe8000c101114 */
[----:B------:R0:W-:Y:S04]  /*5e9f0*/  @P6 STG.E.U8 desc[UR20][R28.64], R0 ;  /* 0x000000001c006986 */ /* 0x0001e8000c101114 */
[----:B0-----:R-:W2:Y:S01]  /*5ea00*/  LDL.LU.64 R28, [R1+0x1780] ;  /* 0x00178000011c7983 */ /* 0x001ea20000300a00 */
[----:B-1----:R-:W-:Y:S01]  /*5ea10*/  ISETP.GE.AND P5, PT, R3, UR4, PT ;  /* 0x0000000403007c0c */ /* 0x002fe2000bfa6270 */
[----:B------:R-:W0:Y:S01]  /*5ea20*/  LDCU UR4, c[0x0][0x39c] ;  /* 0x00007380ff0477ac */ /* 0x000e220008000800 */
[----:B-----5:R-:W-:Y:S01]  /*5ea30*/  ISETP.LT.AND P4, PT, R77, UR6, !P4 ;  /* 0x000000064d007c0c */ /* 0x020fe2000e781270 */
[----:B------:R-:W3:Y:S01]  /*5ea40*/  LDL.LU R11, [R1+0x368] ;  /* 0x00036800010b7983 */ /* 0x000ee20000300800 */
[----:B------:R-:W-:Y:S01]  /*5ea50*/  PRMT R2, R26, 0x9910, RZ ;  /* 0x000099101a027816 */ /* 0x000fe200000000ff */
[----:B------:R-:W1:Y:S01]  /*5ea60*/  LDCU UR6, c[0x0][0x398] ;  /* 0x00007300ff0677ac */ /* 0x000e620008000800 */
[----:B------:R-:W-:Y:S01]  /*5ea70*/  ISETP.LT.AND P6, PT, R81, UR7, !P5 ;  /* 0x0000000751007c0c */ /* 0x000fe2000efc1270 */
[----:B------:R-:W3:Y:S01]  /*5ea80*/  LDL.LU R3, [R1+0x36c] ;  /* 0x00036c0001037983 */ /* 0x000ee20000300800 */
[----:B------:R-:W-:Y:S01]  /*5ea90*/  SHF.R.S32.HI R2, RZ, 0x8, R2 ;  /* 0x00000008ff027819 */ /* 0x000fe20000011402 */
[----:B------:R-:W5:Y:S01]  /*5eaa0*/  LDCU UR7, c[0x0][0x398] ;  /* 0x00007300ff0777ac */ /* 0x000f620008000800 */
[----:B------:R-:W-:Y:S01]  /*5eab0*/  F2FP.SATFINITE.E5M2.F32.PACK_AB_MERGE_C R0, R4, R17, RZ ;  /* 0x000000110400723e */ /* 0x000fe200048060ff */
[----:B------:R-:W3:Y:S01]  /*5eac0*/  LDL.LU.64 R8, [R1+0x2e0] ;  /* 0x0002e00001087983 */ /* 0x000ee20000300a00 */
[----:B------:R-:W-:Y:S01]  /*5ead0*/  ISETP.LT.AND P5, PT, R77, UR9, !P5 ;  /* 0x000000094d007c0c */ /* 0x000fe2000efa1270 */
[----:B------:R-:W0:Y:S02]  /*5eae0*/  LDCU UR9, c[0x0][0x398] ;  /* 0x00007300ff0977ac */ /* 0x000e240008000800 */
[----:B------:R1:W-:Y:S01]  /*5eaf0*/  @P4 STG.E.U8 desc[UR20][R12.64], R2 ;  /* 0x000000020c004986 */ /* 0x0003e2000c101114 */
[----:B----4-:R-:W-:Y:S01]  /*5eb00*/  ISETP.GE.AND P4, PT, R10, UR5, PT ;  /* 0x000000050a007c0c */ /* 0x010fe2000bf86270 */
[----:B------:R-:W4:Y:S02]  /*5eb10*/  LDCU UR5, c[0x0][0x39c] ;  /* 0x00007380ff0577ac */ /* 0x000f240008000800 */
[----:B------:R0:W-:Y:S01]  /*5eb20*/  @P6 STG.E.U8 desc[UR20][R6.64], R0 ;  /* 0x0000000006006986 */ /* 0x0001e2000c101114 */
[----:B------:R-:W-:Y:S01]  /*5eb30*/  ISETP.LT.AND P6, PT, R81, UR10, !P4 ;  /* 0x0000000a51007c0c */ /* 0x000fe2000e7c1270 */
[----:B------:R-:W2:Y:S02]  /*5eb40*/  LDCU UR10, c[0x0][0x398] ;  /* 0x00007300ff0a77ac */ /* 0x000ea40008000800 */
[----:B------:R-:W4:Y:S04]  /*5eb50*/  LDL.LU R4, [R1+0x16ac] ;  /* 0x0016ac0001047983 */ /* 0x000f280000300800 */
[----:B-1----:R-:W3:Y:S01]  /*5eb60*/  LDL.LU.64 R12, [R1+0x2d8] ;  /* 0x0002d800010c7983 */ /* 0x002ee20000300a00 */
[----:B0-----:R-:W-:-:S03]  /*5eb70*/  PRMT R0, R0, 0x9910, RZ ;  /* 0x0000991000007816 */ /* 0x001fc600000000ff */
[----:B------:R-:W4:Y:S01]  /*5eb80*/  LDL.LU.64 R6, [R1+0x2d0] ;  /* 0x0002d00001067983 */ /* 0x000f220000300a00 */
[----:B------:R-:W-:Y:S02]  /*5eb90*/  SHF.R.S32.HI R0, RZ, 0x8, R0 ;  /* 0x00000008ff007819 */ /* 0x000fe40000011400 */
[----:B--2---:R-:W-:-:S05]  /*5eba0*/  F2FP.SATFINITE.E5M2.F32.PACK_AB_MERGE_C R28, R29, R28, RZ ;  /* 0x0000001c1d1c723e */ /* 0x004fca00048060ff */
[----:B------:R-:W-:Y:S01]  /*5ebb0*/  @P5 STG.E.U8 desc[UR20][R14.64], R28 ;  /* 0x0000001c0e005986 */ /* 0x000fe2000c101114 */
[----:B------:R-:W-:Y:S01]  /*5ebc0*/  ISETP.GE.AND P5, PT, R5, UR4, PT ;  /* 0x0000000405007c0c */ /* 0x000fe2000bfa6270 */
[----:B------:R-:W0:Y:S02]  /*5ebd0*/  LDCU UR4, c[0x0][0x39c] ;  /* 0x00007380ff0477ac */ /* 0x000e240008000800 */
[----:B------:R-:W0:Y:S04]  /*5ebe0*/  LDL.LU R5, [R1+0x1330] ;  /* 0x0013300001057983 */ /* 0x000e280000300800 */
[----:B------:R1:W-:Y:S04]  /*5ebf0*/  @P6 STG.E.U8 desc[UR20][R30.64], R0 ;  /* 0x000000001e006986 */ /* 0x0003e8000c101114 */
[----:B-1----:R-:W2:Y:S01]  /*5ec00*/  LDL.LU.64 R30, [R1+0x1778] ;  /* 0x00177800011e7983 */ /* 0x002ea20000300a00 */
[----:B------:R-:W-:Y:S01]  /*5ec10*/  ISETP.LT.AND P4, PT, R77, UR6, !P4 ;  /* 0x000000064d007c0c */ /* 0x000fe2000e781270 */
[----:B------:R-:W1:Y:S01]  /*5ec20*/  LDCU UR6, c[0x0][0x398] ;  /* 0x00007300ff0677ac */ /* 0x000e620008000800 */
[----:B------:R-:W-:Y:S01]  /*5ec30*/  PRMT R2, R28, 0x9910, RZ ;  /* 0x000099101c027816 */ /* 0x000fe200000000ff */
[----:B------:R-:W2:Y:S01]  /*5ec40*/  LDL.LU R17, [R1+0x370] ;  /* 0x0003700001117983 */ /* 0x000ea20000300800 */
[----:B-----5:R-:W-:Y:S01]  /*5ec50*/  ISETP.LT.AND P6, PT, R81, UR7, !P5 ;  /* 0x0000000751007c0c */ /* 0x020fe2000efc1270 */
[----:B------:R-:W5:Y:S01]  /*5ec60*/  LDCU UR7, c[0x0][0x398] ;  /* 0x00007300ff0777ac */ /* 0x000f620008000800 */
[----:B------:R-:W-:-:S02]  /*5ec70*/  SHF.R.S32.HI R2, RZ, 0x8, R2 ;  /* 0x00000008ff027819 */ /* 0x000fc40000011402 */
[----:B---3--:R-:W-:Y:S02]  /*5ec80*/  F2FP.SATFINITE.E5M2.F32.PACK_AB_MERGE_C R0, R3, R11, RZ ;  /* 0x0000000b0300723e */ /* 0x008fe400048060ff */
[----:B------:R-:W-:Y:S01]  /*5ec90*/  ISETP.LT.AND P5, PT, R77, UR9, !P5 ;  /* 0x000000094d007c0c */ /* 0x000fe2000efa1270 */
[----:B------:R-:W3:Y:S01]  /*5eca0*/  LDL.LU R3, [R1+0x374] ;  /* 0x0003740001037983 */ /* 0x000ee20000300800 */
[----:B------:R-:W0:Y:S03]  /*5ecb0*/  LDCU UR9, c[0x0][0x398] ;  /* 0x00007300ff0977ac */ /* 0x000e260008000800 */
[----:B------:R1:W-:Y:S01]  /*5ecc0*/  @P4 STG.E.U8 desc[UR20][R8.64], R2 ;  /* 0x0000000208004986 */ /* 0x0003e2000c101114 */
[----:B----4-:R-:W-:Y:S01]  /*5ecd0*/  ISETP.GE.AND P4, PT, R4, UR5, PT ;  /* 0x0000000504007c0c */ /* 0x010fe2000bf86270 */
[----:B------:R-:W4:Y:S02]  /*5ece0*/  LDCU UR5, c[0x0][0x39c] ;  /* 0x00007380ff0577ac */ /* 0x000f240008000800 */
[----:B------:R5:W-:Y:S01]  /*5ecf0*/  @P6 STG.E.U8 desc[UR20][R12.64], R0 ;  /* 0x000000000c006986 */ /* 0x000be2000c101114 */
[----:B------:R-:W-:Y:S01]  /*5ed00*/  ISETP.LT.AND P6, PT, R81, UR10, !P4 ;  /* 0x0000000a51007c0c */ /* 0x000fe2000e7c1270 */
[----:B------:R-:W0:Y:S02]  /*5ed10*/  LDCU UR10, c[0x0][0x398] ;  /* 0x00007300ff0a77ac */ /* 0x000e240008000800 */
[----:B------:R-:W3:Y:S04]  /*5ed20*/  LDL.LU.64 R10, [R1+0x2c0] ;  /* 0x0002c000010a7983 */ /* 0x000ee80000300a00 */
[----:B-1----:R-:W4:Y:S01]  /*5ed30*/  LDL.LU R8, [R1+0x132c] ;  /* 0x00132c0001087983 */ /* 0x002f220000300800 */
[----:B-----5:R-:W-:-:S03]  /*5ed40*/  PRMT R0, R0, 0x9910, RZ ;  /* 0x0000991000007816 */ /* 0x020fc600000000ff */
[----:B------:R-:W5:Y:S01]  /*5ed50*/  LDL.LU.64 R12, [R1+0x2b8] ;  /* 0x0002b800010c7983 */ /* 0x000f620000300a00 */
[----:B------:R-:W-:-:S03]  /*5ed60*/  SHF.R.S32.HI R0, RZ, 0x8, R0 ;  /* 0x00000008ff007819 */ /* 0x000fc60000011400 */
[----:B------:R-:W5:Y:S04]  /*5ed70*/  LDL.LU.64 R14, [R1+0x2b0] ;  /* 0x0002b000010e7983 */ /* 0x000f680000300a00 */
[----:B------:R-:W5:Y:S01]  /*5ed80*/  LDL.LU R4, [R1+0x1320] ;  /* 0x0013200001047983 */ /* 0x000f620000300800 */
[----:B--2---:R-:W-:-:S05]  /*5ed90*/  F2FP.SATFINITE.E5M2.F32.PACK_AB_MERGE_C R30, R31, R30, RZ ;  /* 0x0000001e1f1e723e */ /* 0x004fca00048060ff */
[----:B------:R-:W-:Y:S04]  /*5eda0*/  @P5 STG.E.U8 desc[UR20][R6.64], R30 ;  /* 0x0000001e06005986 */ /* 0x000fe8000c101114 */
[----:B------:R1:W-:Y:S04]  /*5edb0*/  @P6 STG.E.U8 desc[UR20][R32.64], R0 ;  /* 0x0000000020006986 */ /* 0x0003e8000c101114 */
[----:B-1----:R-:W2:Y:S01]  /*5edc0*/  LDL.LU.64 R32, [R1+0x1770] ;  /* 0x0017700001207983 */ /* 0x002ea20000300a00 */
[----:B0-----:R-:W-:Y:S01]  /*5edd0*/  ISETP.GE.AND P5, PT, R5, UR4, PT ;  /* 0x0000000405007c0c */ /* 0x001fe2000bfa6270 */
[----:B------:R-:W0:Y:S01]  /*5ede0*/  LDCU UR4, c[0x0][0x39c] ;  /* 0x00007380ff0477ac */ /* 0x000e220008000800 */
[----:B------:R-:W-:Y:S01]  /*5edf0*/  ISETP.LT.AND P4, PT, R77, UR6, !P4 ;  /* 0x000000064d007c0c */ /* 0x000fe2000e781270 */
[----:B------:R-:W2:Y:S01]  /*5ee00*/  LDL.LU R9, [R1+0x378] ;  /* 0x0003780001097983 */ /* 0x000ea20000300800 */
[----:B------:R-:W-:Y:S01]  /*5ee10*/  PRMT R2, R30, 0x9910, RZ ;  /* 0x000099101e027816 */ /* 0x000fe200000000ff */
[----:B------:R-:W1:Y:S01]  /*5ee20*/  LDCU UR6, c[0x0][0x398] ;  /* 0x00007300ff0677ac */ /* 0x000e620008000800 */
[----:B------:R-:W-:Y:S01]  /*5ee30*/  ISETP.LT.AND P6, PT, R81, UR7, !P5 ;  /* 0x0000000751007c0c */ /* 0x000fe2000efc1270 */
[----:B------:R-:W2:Y:S01]  /*5ee40*/  LDL.LU R5, [R1+0x37c] ;  /* 0x00037c0001057983 */ /* 0x000ea20000300800 */
[----:B------:R-:W-:Y:S01]  /*5ee50*/  SHF.R.S32.HI R2, RZ, 0x8, R2 ;  /* 0x00000008ff027819 */ /* 0x000fe20000011402 */
[----:B------:R-:W0:Y:S01]  /*5ee60*/  LDCU UR7, c[0x0][0x398] ;  /* 0x00007300ff0777ac */ /* 0x000e220008000800 */
[----:B---3--:R-:W-:Y:S01]  /*5ee70*/  F2FP.SATFINITE.E5M2.F32.PACK_AB_MERGE_C R0, R3, R17, RZ ;  /* 0x000000110300723e */ /* 0x008fe200048060ff */
[----:B------:R-:W3:Y:S01]  /*5ee80*/  LDL.LU.64 R6, [R1+0x2a0] ;  /* 0x0002a00001067983 */ /* 0x000ee20000300a00 */
[----:B------:R-:W-:Y:S01]  /*5ee90*/  ISETP.LT.AND P5, PT, R77, UR9, !P5 ;  /* 0x000000094d007c0c */ /* 0x000fe2000efa1270 */
[----:B------:R-:W0:Y:S02]  /*5eea0*/  LDCU UR9, c[0x0][0x398] ;  /* 0x00007300ff0977ac */ /* 0x000e240008000800 */
[----:B------:R1:W-:Y:S01]  /*5eeb0*/  @P4 STG.E.U8 desc[UR20][R10.64], R2 ;  /* 0x000000020a004986 */ /* 0x0003e2000c101114 */
[----:B----4-:R-:W-:Y:S01]  /*5eec0*/  ISETP.GE.AND P4, PT, R8, UR5, PT ;  /* 0x0000000508007c0c */ /* 0x010fe2000bf86270 */
[----:B------:R-:W4:Y:S02]  /*5eed0*/  LDCU UR5, c[0x0][0x39c] ;  /* 0x00007380ff0577ac */ /* 0x000f240008000800 */
[----:B-----5:R5:W-:Y:S01]  /*5eee0*/  @P6 STG.E.U8 desc[UR20][R12.64], R0 ;  /* 0x000000000c006986 */ /* 0x020be2000c101114 */
[----:B------:R-:W-:Y:S01]  /*5eef0*/  ISETP.LT.AND P6, PT, R81, UR10, !P4 ;  /* 0x0000000a51007c0c */ /* 0x000fe2000e7c1270 */
[----:B------:R-:W0:Y:S02]  /*5ef00*/  LDCU UR10, c[0x0][0x398] ;  /* 0x00007300ff0a77ac */ /* 0x000e240008000800 */
[----:B------:R-:W4:Y:S04]  /*5ef10*/  LDL.LU R3, [R1+0x1314] ;  /* 0x0013140001037983 */ /* 0x000f280000300800 */
[----:B-1----:R-:W3:Y:S01]  /*5ef20*/  LDL.LU.64 R10, [R1+0x298] ;  /* 0x00029800010a7983 */ /* 0x002ee20000300a00 */
[----:B-----5:R-:W-:-:S03]  /*5ef30*/  PRMT R0, R0, 0x9910, RZ ;  /* 0x0000991000007816 */ /* 0x020fc600000000ff */
[----:B------:R-:W5:Y:S01]  /*5ef40*/  LDL.LU.64 R12, [R1+0x290] ;  /* 0x00029000010c7983 */ /* 0x000f620000300a00 */
[----:B------:R-:W-:Y:S02]  /*5ef50*/  SHF.R.S32.HI R0, RZ, 0x8, R0 ;  /* 0x00000008ff007819 */ /* 0x000fe40000011400 */
[----:B--2---:R-:W-:-:S05]  /*5ef60*/  F2FP.SATFINITE.E5M2.F32.PACK_AB_MERGE_C R32, R33, R32, RZ ;  /* 0x000000202120723e */ /* 0x004fca00048060ff */
[----:B------:R-:W-:Y:S01]  /*5ef70*/  @P5 STG.E.U8 desc[UR20][R14.64], R32 ;  /* 0x000000200e005986 */ /* 0x000fe2000c101114 */
[----:B0-----:R-:W-:Y:S01]  /*5ef80*/  ISETP.GE.AND P5, PT, R4, UR4, PT ;  /* 0x0000000404007c0c */ /* 0x001fe2000bfa6270 */
[----:B------:R-:W0:Y:S02]  /*5ef90*/  LDCU UR4, c[0x0][0x39c] ;  /* 0x00007380ff0477ac */ /* 0x000e240008000800 */
[----:B------:R-:W0:Y:S04]  /*5efa0*/  LDL.LU R4, [R1+0x16c4] ;  /* 0x0016c40001047983 */ /* 0x000e280000300800 */
[----:B------:R1:W-:Y:S04]  /*5efb0*/  @P6 STG.E.U8 desc[UR20][R34.64], R0 ;  /* 0x0000000022006986 */ /* 0x0003e8000c101114 */
[----:B-1----:R-:W2:Y:S01]  /*5efc0*/  LDL.LU.64 R34, [R1+0x1768] ;  /* 0x0017680001227983 */ /* 0x002ea20000300a00 */
[----:B------:R-:W-:Y:S01]  /*5efd0*/  ISETP.LT.AND P4, PT, R77, UR6, !P4 ;  /* 0x000000064d007c0c */ /* 0x000fe2000e781270 */
[----:B------:R-:W1:Y:S01]  /*5efe0*/  LDCU UR6, c[0x0][0x398] ;  /* 0x00007300ff0677ac */ /* 0x000e620008000800 */
[----:B------:R-:W-:Y:S01]  /*5eff0*/  PRMT R2, R32, 0x9910, RZ ;  /* 0x0000991020027816 */ /* 0x000fe200000000ff */
[----:B------:R-:W5:Y:S01]  /*5f000*/  LDL.LU R17, [R1+0x380] ;  /* 0x0003800001117983 */ /* 0x000f620000300800 */
[----:B------:R-:W-:Y:S01]  /*5f010*/  ISETP.LT.AND P6, PT, R81, UR7, !P5 ;  /* 0x0000000751007c0c */ /* 0x000fe2000efc1270 */
[----:B------:R-:W0:Y:S01]  /*5f020*/  LDCU UR7, c[0x0][0x398] ;  /* 0x00007300ff0777ac */ /* 0x000e220008000800 */
[----:B------:R-:W-:-:S02]  /*5f030*/  SHF.R.S32.HI R2, RZ, 0x8, R2 ;  /* 0x00000008ff027819 */ /* 0x000fc40000011402 */
[----:B------:R-:W-:Y:S02]  /*5f040*/  F2FP.SATFINITE.E5M2.F32.PACK_AB_MERGE_C R0, R5, R9, RZ ;  /* 0x000000090500723e */ /* 0x000fe400048060ff */
[----:B------:R-:W-:Y:S01]  /*5f050*/  ISETP.LT.AND P5, PT, R77, UR9, !P5 ;  /* 0x000000094d007c0c */ /* 0x000fe2000efa1270 */
[----:B------:R-:W5:Y:S01]  /*5f060*/  LDL.LU R5, [R1+0x384] ;  /* 0x0003840001057983 */ /* 0x000f620000300800 */
[----:B------:R-:W0:Y:S03]  /*5f070*/  LDCU UR9, c[0x0][0x398] ;  /* 0x00007300ff0977ac */ /* 0x000e260008000800 */
[----:B---3--:R3:W-:Y:S01]  /*5f080*/  @P4 STG.E.U8 desc[UR20][R6.64], R2 ;  /* 0x0000000206004986 */ /* 0x0087e2000c101114 */
[----:B----4-:R-:W-:Y:S01]  /*5f090*/  ISETP.GE.AND P4, PT, R3, UR5, PT ;  /* 0x0000000503007c0c */ /* 0x010fe2000bf86270 */
[----:B------:R-:W4:Y:S02]  /*5f0a0*/  LDCU UR5, c[0x0][0x39c] ;  /* 0x00007380ff0577ac */ /* 0x000f240008000800 */
[----:B------:R1:W-:Y:S01]  /*5f0b0*/  @P6 STG.E.U8 desc[UR20][R10.64], R0 ;  /* 0x000000000a006986 */ /* 0x0003e2000c101114 */
[----:B------:R-:W-:Y:S01]  /*5f0c0*/  ISETP.LT.AND P6, PT, R81, UR10, !P4 ;  /* 0x0000000a51007c0c */ /* 0x000fe2000e7c1270 */
[----:B------:R-:W0:Y:S02]  /*5f0d0*/  LDCU UR10, c[0x0][0x398] ;  /* 0x00007300ff0a77ac */ /* 0x000e240008000800 */
[----:B------:R-:W4:Y:S04]  /*5f0e0*/  LDL.LU.64 R8, [R1+0x280] ;  /* 0x0002800001087983 */ /* 0x000f280000300a00 */
[----:B---3--:R-:W3:Y:S01]  /*5f0f0*/  LDL.LU R6, [R1+0x16cc] ;  /* 0x0016cc0001067983 */ /* 0x008ee20000300800 */
[----:B-1----:R-:W-:-:S03]  /*5f100*/  PRMT R0, R0, 0x9910, RZ ;  /* 0x0000991000007816 */ /* 0x002fc600000000ff */
[----:B------:R-:W3:Y:S01]  /*5f110*/  LDL.LU.64 R10, [R1+0x278] ;  /* 0x00027800010a7983 */ /* 0x000ee20000300a00 */
[----:B------:R-:W-:-:S03]  /*5f120*/  SHF.R.S32.HI R0, RZ, 0x8, R0 ;  /* 0x00000008ff007819 */ /* 0x000fc60000011400 */
[----:B------:R-:W3:Y:S04]  /*5f130*/  LDL.LU.64 R14, [R1+0x270] ;  /* 0x00027000010e7983 */ /* 0x000ee80000300a00 */
[----:B------:R-:W3:Y:S01]  /*5f140*/  LDL.LU R3, [R1+0x16b0] ;  /* 0x0016b00001037983 */ /* 0x000ee20000300800 */
[----:B--2---:R-:W-:-:S05]  /*5f150*/  F2FP.SATFINITE.E5M2.F32.PACK_AB_MERGE_C R34, R35, R34, RZ ;  /* 0x000000222322723e */ /* 0x004fca00048060ff */
[----:B-----5:R-:W-:Y:S04]  /*5f160*/  @P5 STG.E.U8 desc[UR20][R12.64], R34 ;  /* 0x000000220c005986 */ /* 0x020fe8000c101114 */
[----:B------:R1:W-:Y:S04]  /*5f170*/  @P6 STG.E.U8 desc[UR20][R36.64], R0 ;  /* 0x0000000024006986 */ /* 0x0003e8000c101114 */
[----:B-1----:R-:W2:Y:S01]  /*5f180*/  LDL.LU.64 R36, [R1+0x1760] ;  /* 0x0017600001247983 */ /* 0x002ea20000300a00 */
[----:B0-----:R-:W-:Y:S01]  /*5f190*/  ISETP.GE.AND P5, PT, R4, UR4, PT ;  /* 0x0000000404007c0c */ /* 0x001fe2000bfa6270 */
[----:B------:R-:W0:Y:S01]  /*5f1a0*/  LDCU UR4, c[0x0][0x39c] ;  /* 0x00007380ff0477ac */ /* 0x000e220008000800 */
[----:B------:R-:W-:Y:S01]  /*5f1b0*/  ISETP.LT.AND P4, PT, R77, UR6, !P4 ;  /* 0x000000064d007c0c */ /* 0x000fe2000e781270 */
[----:B------:R-:W5:Y:S01]  /*5f1c0*/  LDL.LU R7, [R1+0x388] ;  /* 0x0003880001077983 */ /* 0x000f620000300800 */
[----:B------:R-:W-:Y:S01]  /*5f1d0*/  PRMT R2, R34, 0x9910, RZ ;  /* 0x0000991022027816 */ /* 0x000fe200000000ff */
[----:B------:R-:W1:Y:S01]  /*5f1e0*/  LDCU UR6, c[0x0][0x398] ;  /* 0x00007300ff0677ac */ /* 0x000e620008000800 */
[----:B------:R-:W-:Y:S01]  /*5f1f0*/  ISETP.LT.AND P6, PT, R81, UR7, !P5 ;  /* 0x0000000751007c0c */ /* 0x000fe2000efc1270 */
[----:B------:R-:W5:Y:S01]  /*5f200*/  LDL.LU R4, [R1+0x38c] ;  /* 0x00038c0001047983 */ /* 0x000f620000300800 */
[----:B------:R-:W-:Y:S01]  /*5f210*/  SHF.R.S32.HI R2, RZ, 0x8, R2 ;  /* 0x00000008ff027819 */ /* 0x000fe20000011402 */
[----:B------:R-:W0:Y:S01]  /*5f220*/  LDCU UR7, c[0x0][0x398] ;  /* 0x00007300ff0777ac */ /* 0x000e220008000800 */
[----:B------:R-:W-:Y:S01]  /*5f230*/  F2FP.SATFINITE.E5M2.F32.PACK_AB_MERGE_C R0, R5, R17, RZ ;  /* 0x000000110500723e */ /* 0x000fe200048060ff */
[----:B------:R-:W5:Y:S01]  /*5f240*/  LDL.LU.64 R12, [R1+0x260] ;  /* 0x00026000010c7983 */ /* 0x000f620000300a00 */
[----:B------:R-:W-:Y:S01]  /*5f250*/  ISETP.LT.AND P5, PT, R77, UR9, !P5 ;  /* 0x000000094d007c0c */ /* 0x000fe2000efa1270 */
[----:B------:R-:W0:Y:S02]  /*5f260*/  LDCU UR9, c[0x0][0x398] ;  /* 0x00007300ff0977ac */ /* 0x000e240008000800 */
[----:B----4-:R4:W-:Y:S01]  /*5f270*/  @P4 STG.E.U8 desc[UR20][R8.64], R2 ;  /* 0x0000000208004986 */ /* 0x0109e2000c101114 */
[----:B---3--:R-:W-:Y:S01]  /*5f280*/  ISETP.GE.AND P4, PT, R6, UR5, PT ;  /* 0x0000000506007c0c */ /* 0x008fe2000bf86270 */
[----:B------:R-:W3:Y:S02]  /*5f290*/  LDCU UR5, c[0x0][0x39c] ;  /* 0x00007380ff0577ac */ /* 0x000ee40008000800 */
[----:B------:R0:W-:Y:S01]  /*5f2a0*/  @P6 STG.E.U8 desc[UR20][R10.64], R0 ;  /* 0x000000000a006986 */ /* 0x0001e2000c101114 */
[----:B------:R-:W-:Y:S01]  /*5f2b0*/  ISETP.LT.AND P6, PT, R81, UR10, !P4 ;  /* 0x0000000a51007c0c */ /* 0x000fe2000e7c1270 */
[----:B------:R-:W1:Y:S02]  /*5f2c0*/  LDCU UR10, c[0x0][0x398] ;  /* 0x00007300ff0a77ac */ /* 0x000e640008000800 */
[----:B------:R-:W3:Y:S04]  /*5f2d0*/  LDL.LU R5, [R1+0x16b8] ;  /* 0x0016b80001057983 */ /* 0x000ee80000300800 */
[----:B----4-:R-:W4:Y:S01]  /*5f2e0*/  LDL.LU.64 R8, [R1+0x258] ;  /* 0x0002580001087983 */ /* 0x010f220000300a00 */
[----:B0-----:R-:W-:-:S03]  /*5f2f0*/  PRMT R0, R0, 0x9910, RZ ;  /* 0x0000991000007816 */ /* 0x001fc600000000ff */
[----:B------:R-:W3:Y:S01]  /*5f300*/  LDL.LU.64 R10, [R1+0x250] ;  /* 0x00025000010a7983 */ /* 0x000ee20000300a00 */
[----:B------:R-:W-:Y:S02]  /*5f310*/  SHF.R.S32.HI R0, RZ, 0x8, R0 ;  /* 0x00000008ff007819 */ /* 0x000fe40000011400 */
[----:B--2---:R-:W-:-:S05]  /*5f320*/  F2FP.SATFINITE.E5M2.F32.PACK_AB_MERGE_C R36, R37, R36, RZ ;  /* 0x000000242524723e */ /* 0x004fca00048060ff */
[----:B------:R-:W-:Y:S01]  /*5f330*/  @P5 STG.E.U8 desc[UR20][R14.64], R36 ;  /* 0x000000240e005986 */ /* 0x000fe2000c101114 */
[----:B------:R-:W-:Y:S01]  /*5f340*/  ISETP.GE.AND P5, PT, R3, UR4, PT ;  /* 0x0000000403007c0c */ /* 0x000fe2000bfa6270 */
[----:B------:R-:W0:Y:S02]  /*5f350*/  LDCU UR4, c[0x0][0x39c] ;  /* 0x00007380ff0477ac */ /* 0x000e240008000800 */
[----:B------:R-:W0:Y:S04]  /*5f360*/  LDL.LU R3, [R1+0x1324] ;  /* 0x0013240001037983 */ /* 0x000e280000300800 */
[----:B------:R2:W-:Y:S04]  /*5f370*/  @P6 STG.E.U8 desc[UR20][R38.64], R0 ;  /* 0x0000000026006986 */ /* 0x0005e8000c101114 */
[----:B--2---:R-:W2:Y:S01]  /*5f380*/  LDL.LU.64 R38, [R1+0x1758] ;  /* 0x0017580001267983 */ /* 0x004ea20000300a00 */
[----:B-1----:R-:W-:Y:S01]  /*5f390*/  ISETP.LT.AND P4, PT, R77, UR6, !P4 ;  /* 0x000000064d007c0c */ /* 0x002fe2000e781270 */
[----:B------:R-:W1:Y:S01]  /*5f3a0*/  LDCU UR6, c[0x0][0x398] ;  /* 0x00007300ff0677ac */ /* 0x000e620008000800 */
[----:B------:R-:W-:-:S02]  /*5f3b0*/  PRMT R2, R36, 0x9910, RZ ;  /* 0x0000991024027816 */ /* 0x000fc400000000ff */
[----:B------:R-:W-:Y:S01]  /*5f3c0*/  ISETP.LT.AND P6, PT, R81, UR7, !P5 ;  /* 0x0000000751007c0c */ /* 0x000fe2000efc1270 */
[----:B------:R-:W0:Y:S01]  /*5f3d0*/  LDCU UR7, c[0x0][0x398] ;  /* 0x00007300ff0777ac */ /* 0x000e220008000800 */
[----:B------:R-:W-:Y:S02]  /*5f3e0*/  SHF.R.S32.HI R2, RZ, 0x8, R2 ;  /* 0x00000008ff027819 */ /* 0x000fe40000011402 */
[----:B-----5:R-:W-:Y:S02]  /*5f3f0*/  F2FP.SATFINITE.E5M2.F32.PACK_AB_MERGE_C R0, R4, R7, RZ ;  /* 0x000000070400723e */ /* 0x020fe400048060ff */
[----:B------:R-:W-:Y:S01]  /*5f400*/  ISETP.LT.AND P5, PT, R77, UR9, !P5 ;  /* 0x000000094d007c0c */ /* 0x000fe2000efa1270 */
[----:B------:R-:W5:Y:S01]  /*5f410*/  LDL.LU R7, [R1+0x390] ;  /* 0x0003900001077983 */ /* 0x000f620000300800 */
[----:B------:R-:W0:Y:S03]  /*5f420*/  LDCU UR9, c[0x0][0x398] ;  /* 0x00007300ff0977ac */ /* 0x000e260008000800 */
[----:B------:R-:W-:Y:S01]  /*5f430*/  @P4 STG.E.U8 desc[UR20][R12.64], R2 ;  /* 0x000000020c004986 */ /* 0x000fe2000c101114 */
[----:B---3--:R-:W-:Y:S01]  /*5f440*/  ISETP.GE.AND P4, PT, R5, UR5, PT ;  /* 0x0000000505007c0c */ /* 0x008fe2000bf86270 */
[----:B------:R-:W3:Y:S02]  /*5f450*/  LDCU UR5, c[0x0][0x39c] ;  /* 0x00007380ff0577ac */ /* 0x000ee40008000800 */
[----:B----4-:R4:W-:Y:S01]  /*5f460*/  @P6 STG.E.U8 desc[UR20][R8.64], R0 ;  /* 0x0000000008006986 */ /* 0x0109e2000c101114 */
[----:B------:R-:W-:Y:S01]  /*5f470*/  ISETP.LT.AND P6, PT, R81, UR10, !P4 ;  /* 0x0000000a51007c0c */ /* 0x000fe2000e7c1270 */
[----:B------:R-:W0:Y:S02]  /*5f480*/  LDCU UR10, c[0x0][0x398] ;  /* 0x00007300ff0a77ac */ /* 0x000e240008000800 */
[----:B------:R-:W5:Y:S04]  /*5f490*/  LDL.LU R4, [R1+0x394] ;  /* 0x0003940001047983 */ /* 0x000f680000300800 */
[----:B------:R-:W3:Y:S04]  /*5f4a0*/  LDL.LU.64 R16, [R1+0x240] ;  /* 0x0002400001107983 */ /* 0x000ee80000300a00 */
[----:B------:R-:W3:Y:S01]  /*5f4b0*/  LDL.LU R6, [R1+0x131c] ;  /* 0x00131c0001067983 */ /* 0x000ee20000300800 */
[----:B----4-:R-:W-:-:S03]  /*5f4c0*/  PRMT R0, R0, 0x9910, RZ ;  /* 0x0000991000007816 */ /* 0x010fc600000000ff */
[----:B------:R-:W4:Y:S01]  /*5f4d0*/  LDL.LU.64 R8, [R1+0x238] ;  /* 0x0002380001087983 */ /* 0x000f220000300a00 */
[----:B------:R-:W-:-:S03]  /*5f4e0*/  SHF.R.S32.HI R0, RZ, 0x8, R0 ;  /* 0x00000008ff007819 */ /* 0x000fc60000011400 */
[----:B------:R-:W4:Y:S04]  /*5f4f0*/  LDL.LU.64 R14, [R1+0x230] ;  /* 0x00023000010e7983 */ /* 0x000f280000300a00 */
[----:B------:R-:W4:Y:S01]  /*5f500*/  LDL.LU R5, [R1+0x1310] ;  /* 0x0013100001057983 */ /* 0x000f220000300800 */
[----:B--2---:R-:W-:-:S05]  /*5f510*/  F2FP.SATFINITE.E5M2.F32.PACK_AB_MERGE_C R38, R39, R38, RZ ;  /* 0x000000262726723e */ /* 0x004fca00048060ff */
[----:B------:R-:W-:Y:S04]  /*5f520*/  @P5 STG.E.U8 desc[UR20][R10.64], R38 ;  /* 0x000000260a005986 */ /* 0x000fe8000c101114 */
[----:B------:R2:W-:Y:S04]  /*5f530*/  @P6 STG.E.U8 desc[UR20][R40.64], R0 ;  /* 0x0000000028006986 */ /* 0x0005e8000c101114 */
[----:B--2---:R-:W2:Y:S01]  /*5f540*/  LDL.LU.64 R40, [R1+0x1750] ;  /* 0x0017500001287983 */ /* 0x004ea20000300a00 */
[----:B0-----:R-:W-:Y:S01]  /*5f550*/  ISETP.GE.AND P5, PT, R3, UR4, PT ;  /* 0x0000000403007c0c */ /* 0x001fe2000bfa6270 */
[----:B------:R-:W0:Y:S01]  /*5f560*/  LDCU UR4, c[0x0][0x39c] ;  /* 0x00007380ff0477ac */ /* 0x000e220008000800 */
[----:B-1----:R-:W-:Y:S01]  /*5f570*/  ISETP.LT.AND P4, PT, R77, UR6, !P4 ;  /* 0x000000064d007c0c */ /* 0x002fe2000e781270 */
[----:B------:R-:W2:Y:S01]  /*5f580*/  LDL.LU R11, [R1+0x398] ;  /* 0x00039800010b7983 */ /* 0x000ea20000300800 */
[----:B------:R-:W-:Y:S01]  /*5f590*/  PRMT R2, R38, 0x9910, RZ ;  /* 0x0000991026027816 */ /* 0x000fe200000000ff */
[----:B------:R-:W1:Y:S01]  /*5f5a0*/  LDCU UR6, c[0x0][0x398] ;  /* 0x00007300ff0677ac */ /* 0x000e620008000800 */
[----:B------:R-:W-:Y:S01]  /*5f5b0*/  ISETP.LT.AND P6, PT, R81, UR7, !P5 ;  /* 0x0000000751007c0c */ /* 0x000fe2000efc1270 */
[----:B------:R-:W2:Y:S01]  /*5f5c0*/  LDL.LU R3, [R1+0x39c] ;  /* 0x00039c0001037983 */ /* 0x000ea20000300800 */
[----:B------:R-:W-:Y:S01]  /*5f5d0*/  SHF.R.S32.HI R2, RZ, 0x8, R2 ;  /* 0x00000008ff027819 */ /* 0x000fe20000011402 */
[----:B------:R-:W0:Y:S01]  /*5f5e0*/  LDCU UR7, c[0x0][0x398] ;  /* 0x00007300ff0777ac */ /* 0x000e220008000800 */
[----:B-----5:R-:W-:Y:S01]  /*5f5f0*/  F2FP.SATFINITE.E5M2.F32.PACK_AB_MERGE_C R0, R4, R7, RZ ;  /* 0x000000070400723e */ /* 0x020fe200048060ff */
[----:B------:R-:W5:Y:S01]  /*5f600*/  LDL.LU.64 R12, [R1+0x220] ;  /* 0x00022000010c7983 */ /* 0x000f620000300a00 */
[----:B------:R-:W-:Y:S01]  /*5f610*/  ISETP.LT.AND P5, PT, R77, UR9, !P5 ;  /* 0x000000094d007c0c */ /* 0x000fe2000efa1270 */
[----:B------:R-:W0:Y:S02]  /*5f620*/  LDCU UR9, c[0x0][0x398] ;  /* 0x00007300ff0977ac */ /* 0x000e240008000800 */
[----:B---3--:R-:W-:Y:S01]  /*5f630*/  @P4 STG.E.U8 desc[UR20][R16.64], R2 ;  /* 0x0000000210004986 */ /* 0x008fe2000c101114 */
[----:B------:R-:W-:Y:S01]  /*5f640*/  ISETP.GE.AND P4, PT, R6, UR5, PT ;  /* 0x0000000506007c0c */ /* 0x000fe2000bf86270 */
[----:B------:R-:W3:Y:S02]  /*5f650*/  LDCU UR5, c[0x0][0x39c] ;  /* 0x00007380ff0577ac */ /* 0x000ee40008000800 */
[----:B----4-:R4:W-:Y:S01]  /*5f660*/  @P6 STG.E.U8 desc[UR20][R8.64], R0 ;  /* 0x0000000008006986 */ /* 0x0109e2000c101114 */
[----:B------:R-:W-:Y:S01]  /*5f670*/  ISETP.LT.AND P6, PT, R81, UR10, !P4 ;  /* 0x0000000a51007c0c */ /* 0x000fe2000e7c1270 */
[----:B------:R-:W0:Y:S02]  /*5f680*/  LDCU UR10, c[0x0][0x398] ;  /* 0x00007300ff0a77ac */ /* 0x000e240008000800 */
[----:B------:R-:W3:Y:S04]  /*5f690*/  LDL.LU R4, [R1+0x1304] ;  /* 0x0013040001047983 */ /* 0x000ee80000300800 */
[----:B------:R-:W3:Y:S01]  /*5f6a0*/  LDL.LU.64 R6, [R1+0x218] ;  /* 0x0002180001067983 */ /* 0x000ee20000300a00 */
[----:B----4-:R-:W-:-:S03]  /*5f6b0*/  PRMT R0, R0, 0x9910, RZ ;  /* 0x0000991000007816 */ /* 0x010fc600000000ff */
[----:B------:R-:W4:Y:S01]  /*5f6c0*/  LDL.LU.64 R8, [R1+0x210] ;  /* 0x0002100001087983 */ /* 0x000f220000300a00 */
[----:B------:R-:W-:Y:S02]  /*5f6d0*/  SHF.R.S32.HI R0, RZ, 0x8, R0 ;  /* 0x00000008ff007819 */ /* 0x000fe40000011400 */
[----:B--2---:R-:W-:-:S05]  /*5f6e0*/  F2FP.SATFINITE.E5M2.F32.PACK_AB_MERGE_C R40, R41, R40, RZ ;  /* 0x000000282928723e */ /* 0x004fca00048060ff */
[----:B------:R-:W-:Y:S01]  /*5f6f0*/  @P5 STG.E.U8 desc[UR20][R14.64], R40 ;  /* 0x000000280e005986 */ /* 0x000fe2000c101114 */
[----:B0-----:R-:W-:Y:S01]  /*5f700*/  ISETP.GE.AND P5, PT, R5, UR4, PT ;  /* 0x0000000405007c0c */ /* 0x001fe2000bfa6270 */
        /* <DEDUP_REMOVED lines=10> */
[----:B------:R-:W-:Y:S02]  /*5f7b0*/  F2FP.SATFINITE.E5M2.F32.PACK_AB_MERGE_C R0, R3, R11, RZ ;  /* 0x0000000b0300723e */ /* 0x000fe400048060ff */
[----:B------:R-:W-:Y:S01]  /*5f7c0*/  ISETP.LT.AND P5, PT, R77, UR9, !P5 ;  /* 0x000000094d007c0c */ /* 0x000fe2000efa1270 */
[----:B------:R-:W4:Y:S01]  /*5f7d0*/  LDL.LU R11, [R1+0x3a0] ;  /* 0x0003a000010b7983 */ /* 0x000f220000300800 */
[----:B------:R-:W0:Y:S03]  /*5f7e0*/  LDCU UR9, c[0x0][0x398] ;  /* 0x00007300ff0977ac */ /* 0x000e260008000800 */
[----:B-----5:R-:W-:Y:S01]  /*5f7f0*/  @P4 STG.E.U8 desc[UR20][R12.64], R2 ;  /* 0x000000020c004986 */ /* 0x020fe2000c101114 */
[----:B---3--:R-:W-:Y:S01]  /*5f800*/  ISETP.GE.AND P4, PT, R4, UR5, PT ;  /* 0x0000000504007c0c */ /* 0x008fe2000bf86270 */
[----:B------:R-:W3:Y:S02]  /*5f810*/  LDCU UR5, c[0x0][0x39c] ;  /* 0x00007380ff0577ac */ /* 0x000ee40008000800 */
[----:B------:R5:W-:Y:S01]  /*5f820*/  @P6 STG.E.U8 desc[UR20][R6.64], R0 ;  /* 0x0000000006006986 */ /* 0x000be2000c101114 */
[----:B------:R-:W-:Y:S01]  /*5f830*/  ISETP.LT.AND P6, PT, R81, UR10, !P4 ;  /* 0x0000000a51007c0c */ /* 0x000fe2000e7c1270 */
[----:B------:R-:W0:Y:S02]  /*5f840*/  LDCU UR10, c[0x0][0x398] ;  /* 0x00007300ff0a77ac */ /* 0x000e240008000800 */
[----:B------:R-:W3:Y:S04]  /*5f850*/  LDL.LU R3, [R1+0x3a4] ;  /* 0x0003a40001037983 */ /* 0x000ee80000300800 */
[----:B------:R-:W3:Y:S04]  /*5f860*/  LDL.LU.64 R16, [R1+0x200] ;  /* 0x0002000001107983 */ /* 0x000ee80000300a00 */
[----:B------:R-:W3:Y:S01]  /*5f870*/  LDL.LU R10, [R1+0x16bc] ;  /* 0x0016bc00010a7983 */ /* 0x000ee20000300800 */
[----:B-----5:R-:W-:-:S03]  /*5f880*/  PRMT R0, R0, 0x9910, RZ ;  /* 0x0000991000007816 */ /* 0x020fc600000000ff */
[----:B------:R-:W5:Y:S01]  /*5f890*/  LDL.LU.64 R6, [R1+0x1f8] ;  /* 0x0001f80001067983 */ /* 0x000f620000300a00 */
[----:B------:R-:W-:-:S03]  /*5f8a0*/  SHF.R.S32.HI R0, RZ, 0x8, R0 ;  /* 0x00000008ff007819 */ /* 0x000fc60000011400 */
[----:B------:R-:W5:Y:S04]  /*5f8b0*/  LDL.LU.64 R14, [R1+0x1f0] ;  /* 0x0001f000010e7983 */ /* 0x000f680000300a00 */
[----:B------:R-:W5:Y:S01]  /*5f8c0*/  LDL.LU R4, [R1+0x16c0] ;  /* 0x0016c00001047983 */ /* 0x000f620000300800 */
[----:B--2---:R-:W-:-:S05]  /*5f8d0*/  F2FP.SATFINITE.E5M2.F32.PACK_AB_MERGE_C R42, R43, R42, RZ ;  /* 0x0000002a2b2a723e */ /* 0x004fca00048060ff */
[----:B----4-:R-:W-:Y:S04]  /*5f8e0*/  @P5 STG.E.U8 desc[UR20][R8.64], R42 ;  /* 0x0000002a08005986 */ /* 0x010fe8000c101114 */
[----:B------:R2:W-:Y:S04]  /*5f8f0*/  @P6 STG.E.U8 desc[UR20][R44.64], R0 ;  /* 0x000000002c006986 */ /* 0x0005e8000c101114 */
[----:B--2---:R-:W2:Y:S01]  /*5f900*/  LDL.LU.64 R44, [R1+0x1740] ;  /* 0x00174000012c7983 */ /* 0x004ea20000300a00 */
[----:B0-----:R-:W-:Y:S01]  /*5f910*/  ISETP.GE.AND P5, PT, R5, UR4, PT ;  /* 0x0000000405007c0c */ /* 0x001fe2000bfa6270 */
[----:B------:R-:W0:Y:S01]  /*5f920*/  LDCU UR4, c[0x0][0x39c] ;  /* 0x00007380ff0477ac */ /* 0x000e220008000800 */
[----:B-1----:R-:W-:Y:S01]  /*5f930*/  ISETP.LT.AND P4, PT, R77, UR6, !P4 ;  /* 0x000000064d007c0c */ /* 0x002fe2000e781270 */
[----:B------:R-:W4:Y:S01]  /*5f940*/  LDL.LU R13, [R1+0x3a8] ;  /* 0x0003a800010d7983 */ /* 0x000f220000300800 */
[----:B------:R-:W-:Y:S01]  /*5f950*/  PRMT R2, R42, 0x9910, RZ ;  /* 0x000099102a027816 */ /* 0x000fe200000000ff */
[----:B------:R-:W1:Y:S01]  /*5f960*/  LDCU UR6, c[0x0][0x398] ;  /* 0x00007300ff0677ac */ /* 0x000e620008000800 */
[----:B------:R-:W-:Y:S01]  /*5f970*/  ISETP.LT.AND P6, PT, R81, UR7, !P5 ;  /* 0x0000000751007c0c */ /* 0x000fe2000efc1270 */
[----:B------:R-:W4:Y:S01]  /*5f980*/  LDL.LU R5, [R1+0x3ac] ;  /* 0x0003ac0001057983 */ /* 0x000f220000300800 */
[----:B------:R-:W-:Y:S01]  /*5f990*/  SHF.R.S32.HI R2, RZ, 0x8, R2 ;  /* 0x00000008ff027819 */ /* 0x000fe20000011402 */
[----:B------:R-:W0:Y:S01]  /*5f9a0*/  LDCU UR7, c[0x0][0x398] ;  /* 0x00007300ff0777ac */ /* 0x000e220008000800 */
[----:B---3--:R-:W-:Y:S01]  /*5f9b0*/  F2FP.SATFINITE.E5M2.F32.PACK_AB_MERGE_C R0, R3, R11, RZ ;  /* 0x0000000b0300723e */ /* 0x008fe200048060ff */
[----:B------:R-:W3:Y:S01]  /*5f9c0*/  LDL.LU.64 R8, [R1+0x1e0] ;  /* 0x0001e00001087983 */ /* 0x000ee20000300a00 */
[----:B------:R-:W-:Y:S01]  /*5f9d0*/  ISETP.LT.AND P5, PT, R77, UR9, !P5 ;  /* 0x000000094d007c0c */ /* 0x000fe2000efa1270 */
[----:B------:R-:W0:Y:S02]  /*5f9e0*/  LDCU UR9, c[0x0][0x398] ;  /* 0x00007300ff0977ac */ /* 0x000e240008000800 */
[----:B------:R-:W-:Y:S01]  /*5f9f0*/  @P4 STG.E.U8 desc[UR20][R16.64], R2 ;  /* 0x0000000210004986 */ /* 0x000fe2000c101114 */
[----:B------:R-:W-:Y:S01]  /*5fa00*/  ISETP.GE.AND P4, PT, R10, UR5, PT ;  /* 0x000000050a007c0c */ /* 0x000fe2000bf86270 */
[----:B------:R-:W0:Y:S02]  /*5fa10*/  LDCU UR5, c[0x0][0x39c] ;  /* 0x00007380ff0577ac */ /* 0x000e240008000800 */
[----:B-----5:R5:W-:Y:S01]  /*5fa20*/  @P6 STG.E.U8 desc[UR20][R6.64], R0 ;  /* 0x0000000006006986 */ /* 0x020be2000c101114 */
[----:B------:R-:W-:Y:S01]  /*5fa30*/  ISETP.LT.AND P6, PT, R81, UR10, !P4 ;  /* 0x0000000a51007c0c */ /* 0x000fe2000e7c1270 */
[----:B------:R-:W0:Y:S02]  /*5fa40*/  LDCU UR10, c[0x0][0x398] ;  /* 0x00007300ff0a77ac */ /* 0x000e240008000800 */
[----:B------:R-:W3:Y:S04]  /*5fa50*/  LDL.LU R3, [R1+0x16c8] ;  /* 0x0016c80001037983 */ /* 0x000ee80000300800 */
[----:B------:R-:W3:Y:S01]  /*5fa60*/  LDL.LU.64 R10, [R1+0x1d8] ;  /* 0x0001d800010a7983 */ /* 0x000ee20000300a00 */
        /* <DEDUP_REMOVED lines=12> */
[----:B------:R-:W-:Y:S01]  /*5fb30*/  PRMT R2, R44, 0x9910, RZ ;  /* 0x000099102c027816 */ /* 0x000fe200000000ff */
[----:B------:R-:W5:Y:S01]  /*5fb40*/  LDL.LU R17, [R1+0x3b0] ;  /* 0x0003b00001117983 */ /* 0x000f620000300800 */
[----:B------:R-:W-:Y:S01]  /*5fb50*/  ISETP.LT.AND P6, PT, R81, UR7, !P5 ;  /* 0x0000000751007c0c */ /* 0x000fe2000efc1270 */
[----:B------:R-:W0:Y:S01]  /*5fb60*/  LDCU UR7, c[0x0][0x398] ;  /* 0x00007300ff0777ac */ /* 0x000e220008000800 */
[----:B------:R-:W-:-:S02]  /*5fb70*/  SHF.R.S32.HI R2, RZ, 0x8, R2 ;  /* 0x00000008ff027819 */ /* 0x000fc40000011402 */
[----:B----4-:R-:W-:Y:S02]  /*5fb80*/  F2FP.SATFINITE.E5M2.F32.PACK_AB_MERGE_C R0, R5, R13, RZ ;  /* 0x0000000d0500723e */ /* 0x010fe400048060ff */
[----:B------:R-:W-:Y:S01]  /*5fb90*/  ISETP.LT.AND P5, PT, R77, UR9, !P5 ;  /* 0x000000094d007c0c */ /* 0x000fe2000efa1270 */
[----:B------:R-:W4:Y:S01]  /*5fba0*/  LDL.LU R5, [R1+0x3b4] ;  /* 0x0003b40001057983 */ /* 0x000f220000300800 */
[----:B------:R-:W0:Y:S03]  /*5fbb0*/  LDCU UR9, c[0x0][0x398] ;  /* 0x00007300ff0977ac */ /* 0x000e260008000800 */
[----:B---3--:R3:W-:Y:S01]  /*5fbc0*/  @P4 STG.E.U8 desc[UR20][R8.64], R2 ;  /* 0x0000000208004986 */ /* 0x0087e2000c101114 */
[----:B------:R-:W-:Y:S01]  /*5fbd0*/  ISETP.GE.AND P4, PT, R3, UR5, PT ;  /* 0x0000000503007c0c */ /* 0x000fe2000bf86270 */
[----:B------:R-:W0:Y:S02]  /*5fbe0*/  LDCU UR5, c[0x0][0x39c] ;  /* 0x00007380ff0577ac */ /* 0x000e240008000800 */
        /* <DEDUP_REMOVED lines=24> */
[----:B----4-:R-:W-:Y:S01]  /*5fd70*/  F2FP.SATFINITE.E5M2.F32.PACK_AB_MERGE_C R0, R5, R17, RZ ;  /* 0x000000110500723e */ /* 0x010fe200048060ff */
[----:B------:R-:W4:Y:S01]  /*5fd80*/  LDL.LU.64 R6, [R1+0x1a0] ;  /* 0x0001a00001067983 */ /* 0x000f220000300a00 */
[----:B------:R-:W-:Y:S01]  /*5fd90*/  ISETP.LT.AND P5, PT, R77, UR9, !P5 ;  /* 0x000000094d007c0c */ /* 0x000fe2000efa1270 */
[----:B------:R-:W0:Y:S02]  /*5fda0*/  LDCU UR9, c[0x0][0x398] ;  /* 0x00007300ff0977ac */ /* 0x000e240008000800 */
[----:B------:R1:W-:Y:S01]  /*5fdb0*/  @P4 STG.E.U8 desc[UR20][R12.64], R2 ;  /* 0x000000020c004986 */ /* 0x0003e2000c101114 */
[----:B---3--:R-:W-:Y:S01]  /*5fdc0*/  ISETP.GE.AND P4, PT, R8, UR5, PT ;  /* 0x0000000508007c0c */ /* 0x008fe2000bf86270 */
[----:B------:R-:W3:Y:S02]  /*5fdd0*/  LDCU UR5, c[0x0][0x39c] ;  /* 0x00007380ff0577ac */ /* 0x000ee40008000800 */
[----:B------:R0:W-:Y:S01]  /*5fde0*/  @P6 STG.E.U8 desc[UR20][R10.64], R0 ;  /* 0x000000000a006986 */ /* 0x0001e2000c101114 */
[----:B------:R-:W-:Y:S01]  /*5fdf0*/  ISETP.LT.AND P6, PT, R81, UR10, !P4 ;  /* 0x0000000a51007c0c */ /* 0x000fe2000e7c1270 */
[----:B------:R-:W2:Y:S02]  /*5fe00*/  LDCU UR10, c[0x0][0x398] ;  /* 0x00007300ff0a77ac */ /* 0x000ea40008000800 */
[----:B------:R-:W3:Y:S04]  /*5fe10*/  LDL.LU R5, [R1+0x12f0] ;  /* 0x0012f00001057983 */ /* 0x000ee80000300800 */
[----:B-1----:R-:W3:Y:S01]  /*5fe20*/  LDL.LU.64 R12, [R1+0x198] ;  /* 0x00019800010c7983 */ /* 0x002ee20000300a00 */
        /* <DEDUP_REMOVED lines=14> */
[----:B------:R-:W-:Y:S01]  /*5ff10*/  ISETP.LT.AND P6, PT, R81, UR7, !P5 ;  /* 0x0000000751007c0c */ /* 0x000fe2000efc1270 */
[----:B------:R-:W0:Y:S01]  /*5ff20*/  LDCU UR7, c[0x0][0x398] ;  /* 0x00007300ff0777ac */ /* 0x000e220008000800 */
[----:B------:R-:W-:-:S02]  /*5ff30*/  SHF.R.S32.HI R2, RZ, 0x8, R2 ;  /* 0x00000008ff027819 */ /* 0x000fc40000011402 */
[----:B-----5:R-:W-:Y:S02]  /*5ff40*/  F2FP.SATFINITE.E5M2.F32.PACK_AB_MERGE_C R0, R4, R9, RZ ;  /* 0x000000090400723e */ /* 0x020fe400048060ff */
[----:B------:R-:W-:Y:S01]  /*5ff50*/  ISETP.LT.AND P5, PT, R77, UR9, !P5 ;  /* 0x000000094d007c0c */ /* 0x000fe2000efa1270 */
[----:B------:R-:W5:Y:S01]  /*5ff60*/  LDL.LU R4, [R1+0x3c4] ;  /* 0x0003c40001047983 */ /* 0x000f620000300800 */
[----:B------:R-:W0:Y:S03]  /*5ff70*/  LDCU UR9, c[0x0][0x398] ;  /* 0x00007300ff0977ac */ /* 0x000e260008000800 */
[----:B----4-:R4:W-:Y:S01]  /*5ff80*/  @P4 STG.E.U8 desc[UR20][R6.64], R2 ;  /* 0x0000000206004986 */ /* 0x0109e2000c101114 */
[----:B---3--:R-:W-:Y:S01]  /*5ff90*/  ISETP.GE.AND P4, PT, R5, UR5, PT ;  /* 0x0000000505007c0c */ /* 0x008fe2000bf86270 */
[----:B------:R-:W3:Y:S02]  /*5ffa0*/  LDCU UR5, c[0x0][0x39c] ;  /* 0x00007380ff0577ac */ /* 0x000ee40008000800 */
[----:B------:R1:W-:Y:S01]  /*5ffb0*/  @P6 STG.E.U8 desc[UR20][R12.64], R0 ;  /* 0x000000000c006986 */ /* 0x0003e2000c101114 */
[----:B------:R-:W-:Y:S01]  /*5ffc0*/  ISETP.LT.AND P6, PT, R81, UR10, !P4 ;  /* 0x0000000a51007c0c */ /* 0x000fe2000e7c1270 */
[----:B------:R-:W0:Y:S02]  /*5ffd0*/  LDCU UR10, c[0x0][0x398] ;  /* 0x00007300ff0a77ac */ /* 0x000e240008000800 */
[----:B------:R-:W3:Y:S04]  /*5ffe0*/  LDL.LU.64 R8, [R1+0x180] ;  /* 0x0001800001087983 */ /* 0x000ee80000300a00 */
[----:B----4-:R-:W4:Y:S01]  /*5fff0*/  LDL.LU R7, [R1+0x16d8] ;  /* 0x0016d80001077983 */ /* 0x010f220000300800 */
[----:B-1----:R-:W-:-:S03]  /*60000*/  PRMT R0, R0, 0x9910, RZ ;  /* 0x0000991000007816 */ /* 0x002fc600000000ff */
[----:B------:R-:W3:Y:S01]  /*60010*/  LDL.LU.64 R12, [R1+0x178] ;  /* 0x00017800010c7983 */ /* 0x000ee20000300a00 */
[----:B------:R-:W-:-:S03]  /*60020*/  SHF.R.S32.HI R0, RZ, 0x8, R0 ;  /* 0x00000008ff007819 */ /* 0x000fc60000011400 */
[----:B------:R-:W3:Y:S04]  /*60030*/  LDL.LU.64 R14, [R1+0x170] ;  /* 0x00017000010e7983 */ /* 0x000ee80000300a00 */
[----:B------:R-:W3:Y:S01]  /*60040*/  LDL.LU R6, [R1+0x1580] ;  /* 0x0015800001067983 */ /* 0x000ee20000300800 */
[----:B--2---:R-:W-:-:S05]  /*60050*/  F2FP.SATFINITE.E5M2.F32.PACK_AB_MERGE_C R50, R51, R50, RZ ;  /* 0x000000323332723e */ /* 0x004fca00048060ff */
[----:B------:R1:W-:Y:S04]  /*60060*/  @P5 STG.E.U8 desc[UR20][R10.64], R50 ;  /* 0x000000320a005986 */ /* 0x0003e8000c101114 */
[----:B------:R2:W-:Y:S04]  /*60070*/  @P6 STG.E.U8 desc[UR20][R52.64], R0 ;  /* 0x0000000034006986 */ /* 0x0005e8000c101114 */
[----:B-1----:R-:W4:Y:S04]  /*60080*/  LDL.LU.64 R10, [R1+0x168] ;  /* 0x00016800010a7983 */ /* 0x002f280000300a00 */
[----:B--2---:R-:W2:Y:S01]  /*60090*/  LDL.LU.64 R52, [R1+0x1720] ;  /* 0x0017200001347983 */ /* 0x004ea20000300a00 */
[----:B0-----:R-:W-:Y:S01]  /*600a0*/  ISETP.GE.AND P5, PT, R3, UR4, PT ;  /* 0x0000000403007c0c */ /* 0x001fe2000bfa6270 */
[----:B------:R-:W0:Y:S02]  /*600b0*/  LDCU UR4, c[0x0][0x39c] ;  /* 0x00007380ff0477ac */ /* 0x000e240008000800 */
[----:B------:R-:W2:Y:S04]  /*600c0*/  LDL.LU R5, [R1+0x3c8] ;  /* 0x0003c80001057983 */ /* 0x000ea80000300800 */
[----:B------:R-:W2:Y:S01]  /*600d0*/  LDL.LU R3, [R1+0x3cc] ;  /* 0x0003cc0001037983 */ /* 0x000ea20000300800 */
[----:B------:R-:W-:Y:S01]  /*600e0*/  ISETP.LT.AND P4, PT, R77, UR6, !P4 ;  /* 0x000000064d007c0c */ /* 0x000fe2000e781270 */
[----:B------:R-:W1:Y:S01]  /*600f0*/  LDCU UR6, c[0x0][0x398] ;  /* 0x00007300ff0677ac */ /* 0x000e620008000800 */
[----:B------:R-:W-:-:S02]  /*60100*/  PRMT R2, R50, 0x9910, RZ ;  /* 0x0000991032027816 */ /* 0x000fc400000000ff */
[----:B------:R-:W-:Y:S01]  /*60110*/  ISETP.LT.AND P6, PT, R81, UR7, !P5 ;  /* 0x0000000751007c0c */ /* 0x000fe2000efc1270 */
[----:B------:R-:W0:Y:S01]  /*60120*/  LDCU UR7, c[0x0][0x398] ;  /* 0x00007300ff0777ac */ /* 0x000e220008000800 */
[----:B------:R-:W-:Y:S02]  /*60130*/  SHF.R.S32.HI R2, RZ, 0x8, R2 ;  /* 0x00000008ff027819 */ /* 0x000fe40000011402 */
[----:B------:R-:W-:Y:S01]  /*60140*/  ISETP.LT.AND P5, PT, R77, UR9, !P5 ;  /* 0x000000094d007c0c */ /* 0x000fe2000efa1270 */
[----:B------:R-:W0:Y:S01]  /*60150*/  LDCU UR9, c[0x0][0x398] ;  /* 0x00007300ff0977ac */ /* 0x000e220008000800 */
[----:B-----5:R-:W-:Y:S02]  /*60160*/  F2FP.SATFINITE.E5M2.F32.PACK_AB_MERGE_C R0, R4, R17, RZ ;  /* 0x000000110400723e */ /* 0x020fe400048060ff */
[----:B------:R-:W5:Y:S04]  /*60170*/  LDL.LU R4, [R1+0x1590] ;  /* 0x0015900001047983 */ /* 0x000f680000300800 */
[----:B---3--:R3:W-:Y:S01]  /*60180*/  @P4 STG.E.U8 desc[UR20][R8.64], R2 ;  /* 0x0000000208004986 */ /* 0x0087e2000c101114 */
[----:B----4-:R-:W-:Y:S01]  /*60190*/  ISETP.GE.AND P4, PT, R7, UR5, PT ;  /* 0x0000000507007c0c */ /* 0x010fe2000bf86270 */
[----:B------:R-:W5:Y:S02]  /*601a0*/  LDCU UR5, c[0x0][0x39c] ;  /* 0x00007380ff0577ac */ /* 0x000f640008000800 */
[----:B------:R4:W-:Y:S01]  /*601b0*/  @P6 STG.E.U8 desc[UR20][R12.64], R0 ;  /* 0x000000000c006986 */ /* 0x0009e2000c101114 */
[----:B------:R-:W-:Y:S01]  /*601c0*/  ISETP.LT.AND P6, PT, R81, UR10, !P4 ;  /* 0x0000000a51007c0c */ /* 0x000fe2000e7c1270 */
[----:B------:R-:W0:Y:S01]  /*601d0*/  LDCU UR10, c[0x0][0x398] ;  /* 0x00007300ff0a77ac */ /* 0x000e220008000800 */
[----:B-1----:R-:W-:Y:S01]  /*601e0*/  ISETP.LT.AND P4, PT, R77, UR6, !P4 ;  /* 0x000000064d007c0c */ /* 0x002fe2000e781270 */
[----:B------:R-:W1:Y:S01]  /*601f0*/  LDCU UR6, c[0x0][0x398] ;  /* 0x00007300ff0677ac */ /* 0x000e620008000800 */
[----:B---3--:R-:W3:Y:S01]  /*60200*/  LDL.LU.64 R8, [R1+0x158] ;  /* 0x0001580001087983 */ /* 0x008ee20000300a00 */
[----:B----4-:R-:W-:-:S03]  /*60210*/  PRMT R0, R0, 0x9910, RZ ;  /* 0x0000991000007816 */ /* 0x010fc600000000ff */
[----:B------:R-:W4:Y:S01]  /*60220*/  LDL.LU.64 R12, [R1+0x150] ;  /* 0x00015000010c7983 */ /* 0x000f220000300a00 */
[----:B------:R-:W-:Y:S02]  /*60230*/  SHF.R.S32.HI R0, RZ, 0x8, R0 ;  /* 0x00000008ff007819 */ /* 0x000fe40000011400 */
[----:B--2---:R-:W-:-:S05]  /*60240*/  F2FP.SATFINITE.E5M2.F32.PACK_AB_MERGE_C R52, R53, R52, RZ ;  /* 0x000000343534723e */ /* 0x004fca00048060ff */
[----:B------:R2:W-:Y:S01]  /*60250*/  @P5 STG.E.U8 desc[UR20][R14.64], R52 ;  /* 0x000000340e005986 */ /* 0x0005e2000c101114 */
[----:B0-----:R-:W-:Y:S01]  /*60260*/  ISETP.GE.AND P5, PT, R6, UR4, PT ;  /* 0x0000000406007c0c */ /* 0x001fe2000bfa6270 */
[----:B------:R-:W0:Y:S02]  /*60270*/  LDCU UR4, c[0x0][0x39c] ;  /* 0x00007380ff0477ac */ /* 0x000e240008000800 */
[----:B------:R-:W0:Y:S01]  /*60280*/  LDL.LU R6, [R1+0x130c] ;  /* 0x00130c0001067983 */ /* 0x000e220000300800 */
[----:B--2---:R-:W-:-:S03]  /*60290*/  PRMT R52, R52, 0x9910, RZ ;  /* 0x0000991034347816 */ /* 0x004fc600000000ff */
[----:B------:R2:W-:Y:S01]  /*602a0*/  @P6 STG.E.U8 desc[UR20][R10.64], R0 ;  /* 0x000000000a006986 */ /* 0x0005e2000c101114 */
[----:B------:R-:W-:-:S03]  /*602b0*/  SHF.R.S32.HI R52, RZ, 0x8, R52 ;  /* 0x00000008ff347819 */ /* 0x000fc60000011434 */
[----:B------:R-:W4:Y:S04]  /*602c0*/  LDL.LU R7, [R1+0x3d0] ;  /* 0x0003d00001077983 */ /* 0x000f280000300800 */
[----:B------:R1:W-:Y:S01]  /*602d0*/  @P4 STG.E.U8 desc[UR20][R54.64], R52 ;  /* 0x0000003436004986 */ /* 0x0003e2000c101114 */
[----:B--2---:R-:W-:-:S03]  /*602e0*/  F2FP.SATFINITE.E5M2.F32.PACK_AB_MERGE_C R0, R3, R5, RZ ;  /* 0x000000050300723e */ /* 0x004fc600048060ff */
[----:B------:R-:W2:Y:S04]  /*602f0*/  LDL.LU R3, [R1+0x3d4] ;  /* 0x0003d40001037983 */ /* 0x000ea80000300800 */
[----:B-1----:R-:W2:Y:S01]  /*60300*/  LDL.LU.64 R54, [R1+0x1718] ;  /* 0x0017180001367983 */ /* 0x002ea20000300a00 */
[----:B------:R-:W-:Y:S01]  /*60310*/  ISETP.LT.AND P6, PT, R81, UR7, !P5 ;  /* 0x0000000751007c0c */ /* 0x000fe2000efc1270 */
[----:B------:R-:W1:Y:S01]  /*60320*/  LDCU UR7, c[0x0][0x398] ;  /* 0x00007300ff0777ac */ /* 0x000e620008000800 */
[----:B-----5:R-:W-:Y:S01]  /*60330*/  ISETP.GE.AND P4, PT, R4, UR5, PT ;  /* 0x0000000504007c0c */ /* 0x020fe2000bf86270 */
[----:B------:R-:W5:Y:S01]  /*60340*/  LDL.LU.64 R14, [R1+0x140] ;  /* 0x00014000010e7983 */ /* 0x000f620000300a00 */
[----:B------:R-:W-:Y:S01]  /*60350*/  ISETP.LT.AND P5, PT, R77, UR9, !P5 ;  /* 0x000000094d007c0c */ /* 0x000fe2000efa1270 */
[----:B------:R-:W0:Y:S01]  /*60360*/  LDCU UR5, c[0x0][0x398] ;  /* 0x00007300ff0577ac */ /* 0x000e220008000800 */
[----:B------:R-:W-:Y:S01]  /*60370*/  PRMT R2, R0, 0x9910, RZ ;  /* 0x0000991000027816 */ /* 0x000fe200000000ff */
[----:B------:R-:W5:Y:S01]  /*60380*/  LDL.LU.64 R4, [R1+0x138] ;  /* 0x0001380001047983 */ /* 0x000f620000300a00 */
[----:B------:R-:W0:Y:S05]  /*60390*/  LDCU UR9, c[0x0][0x398] ;  /* 0x00007300ff0977ac */ /* 0x000e2a0008000800 */
[----:B---3--:R3:W-:Y:S01]  /*603a0*/  @P6 STG.E.U8 desc[UR20][R8.64], R0 ;  /* 0x0000000008006986 */ /* 0x0087e2000c101114 */
[----:B------:R-:W-:Y:S01]  /*603b0*/  ISETP.LT.AND P6, PT, R81, UR10, !P4 ;  /* 0x0000000a51007c0c */ /* 0x000fe2000e7c1270 */
[----:B------:R-:W0:Y:S01]  /*603c0*/  LDCU UR10, c[0x0][0x398] ;  /* 0x00007300ff0a77ac */ /* 0x000e220008000800 */
[----:B------:R-:W-:Y:S01]  /*603d0*/  SHF.R.S32.HI R2, RZ, 0x8, R2 ;  /* 0x00000008ff027819 */ /* 0x000fe20000011402 */
[----:B---3--:R-:W3:Y:S04]  /*603e0*/  LDL.LU R9, [R1+0x158c] ;  /* 0x00158c0001097983 */ /* 0x008ee80000300800 */
[----:B------:R-:W3:Y:S01]  /*603f0*/  LDL.LU.64 R10, [R1+0x130] ;  /* 0x00013000010a7983 */ /* 0x000ee20000300a00 */
[----:B--2---:R-:W-:-:S05]  /*60400*/  F2FP.SATFINITE.E5M2.F32.PACK_AB_MERGE_C R54, R55, R54, RZ ;  /* 0x000000363736723e */ /* 0x004fca00048060ff */
[----:B----4-:R-:W-:Y:S04]  /*60410*/  @P5 STG.E.U8 desc[UR20][R12.64], R54 ;  /* 0x000000360c005986 */ /* 0x010fe8000c101114 */
[----:B------:R2:W-:Y:S04]  /*60420*/  @P6 STG.E.U8 desc[UR20][R56.64], R2 ;  /* 0x0000000238006986 */ /* 0x0005e8000c101114 */
[----:B--2---:R-:W2:Y:S01]  /*60430*/  LDL.LU.64 R56, [R1+0x1710] ;  /* 0x0017100001387983 */ /* 0x004ea20000300a00 */
[----:B------:R-:W-:Y:S01]  /*60440*/  ISETP.LT.AND P4, PT, R77, UR6, !P4 ;  /* 0x000000064d007c0c */ /* 0x000fe2000e781270 */
[----:B------:R-:W4:Y:S01]  /*60450*/  LDCU UR6, c[0x0][0x398] ;  /* 0x00007300ff0677ac */ /* 0x000f220008000800 */
[----:B------:R-:W-:Y:S01]  /*60460*/  PRMT R0, R54, 0x9910, RZ ;  /* 0x0000991036007816 */ /* 0x000fe200000000ff */
[----:B------:R-:W3:Y:S01]  /*60470*/  LDL.LU R8, [R1+0x1588] ;  /* 0x0015880001087983 */ /* 0x000ee20000300800 */
[----:B0-----:R-:W-:Y:S01]  /*60480*/  ISETP.GE.AND P5, PT, R6, UR4, PT ;  /* 0x0000000406007c0c */ /* 0x001fe2000bfa6270 */
[----:B------:R-:W0:Y:S01]  /*60490*/  LDCU UR4, c[0x0][0x398] ;  /* 0x00007300ff0477ac */ /* 0x000e220008000800 */
[----:B------:R-:W-:Y:S01]  /*604a0*/  SHF.R.S32.HI R0, RZ, 0x8, R0 ;  /* 0x00000008ff007819 */ /* 0x000fe20000011400 */
[----:B------:R-:W4:Y:S01]  /*604b0*/  LDL.LU R13, [R1+0x3d8] ;  /* 0x0003d800010d7983 */ /* 0x000f220000300800 */
[----:B-1----:R-:W-:Y:S01]  /*604c0*/  ISETP.LT.AND P6, PT, R81, UR7, !P5 ;  /* 0x0000000751007c0c */ /* 0x002fe2000efc1270 */
[----:B------:R-:W1:Y:S01]  /*604d0*/  LDCU UR7, c[0x0][0x398] ;  /* 0x00007300ff0777ac */ /* 0x000e620008000800 */
[----:B------:R-:W-:Y:S01]  /*604e0*/  ISETP.LT.AND P5, PT, R77, UR5, !P5 ;  /* 0x000000054d007c0c */ /* 0x000fe2000efa1270 */
[----:B------:R-:W4:Y:S01]  /*604f0*/  LDL.LU R6, [R1+0x3dc] ;  /* 0x0003dc0001067983 */ /* 0x000f220000300800 */
[----:B------:R-:W-:Y:S01]  /*60500*/  F2FP.SATFINITE.E5M2.F32.PACK_AB_MERGE_C R3, R3, R7, RZ ;  /* 0x000000070303723e */ /* 0x000fe200048060ff */
[----:B------:R-:W0:Y:S02]  /*60510*/  LDCU UR5, c[0x0][0x398] ;  /* 0x00007300ff0577ac */ /* 0x000e240008000800 */
[----:B-----5:R5:W-:Y:S01]  /*60520*/  @P4 STG.E.U8 desc[UR20][R14.64], R0 ;  /* 0x000000000e004986 */ /* 0x020be2000c101114 */
[----:B------:R-:W-:Y:S01]  /*60530*/  ISETP.LT.AND P4, PT, R81, UR9, !P3 ;  /* 0x0000000951007c0c */ /* 0x000fe2000df81270 */
[----:B------:R-:W0:Y:S01]  /*60540*/  LDCU UR9, c[0x0][0x398] ;  /* 0x00007300ff0977ac */ /* 0x000e220008000800 */
[----:B------:R-:W-:Y:S01]  /*60550*/  PRMT R2, R3, 0x9910, RZ ;  /* 0x0000991003027816 */ /* 0x000fe200000000ff */
[----:B------:R-:W4:Y:S03]  /*60560*/  LDL.LU.64 R16, [R1+0x120] ;  /* 0x0001200001107983 */ /* 0x000f260000300a00 */
[----:B------:R-:W-:Y:S01]  /*60570*/  SHF.R.S32.HI R2, RZ, 0x8, R2 ;  /* 0x00000008ff027819 */ /* 0x000fe20000011402 */
[----:B------:R0:W-:Y:S04]  /*60580*/  @P6 STG.E.U8 desc[UR20][R4.64], R3 ;  /* 0x0000000304006986 */ /* 0x0001e8000c101114 */
[----:B-----5:R-:W5:Y:S04]  /*60590*/  LDL.LU.64 R14, [R1+0x118] ;  /* 0x00011800010e7983 */ /* 0x020f680000300a00 */
[----:B------:R-:W4:Y:S04]  /*605a0*/  LDL.LU R7, [R1+0x1584] ;  /* 0x0015840001077983 */ /* 0x000f280000300800 */
[----:B0-----:R-:W5:Y:S01]  /*605b0*/  LDL.LU.64 R4, [R1+0x110] ;  /* 0x0001100001047983 */ /* 0x001f620000300a00 */
[----:B--2---:R-:W-:-:S05]  /*605c0*/  F2FP.SATFINITE.E5M2.F32.PACK_AB_MERGE_C R56, R57, R56, RZ ;  /* 0x000000383938723e */ /* 0x004fca00048060ff */
[----:B---3--:R-:W-:Y:S04]  /*605d0*/  @P5 STG.E.U8 desc[UR20][R10.64], R56 ;  /* 0x000000380a005986 */ /* 0x008fe8000c101114 */
[----:B------:R0:W-:Y:S04]  /*605e0*/  @P4 STG.E.U8 desc[UR20][R58.64], R2 ;  /* 0x000000023a004986 */ /* 0x0001e8000c101114 */
[----:B0-----:R-:W2:Y:S01]  /*605f0*/  LDL.LU.64 R58, [R1+0x1708] ;  /* 0x00170800013a7983 */ /* 0x001ea20000300a00 */
[----:B------:R-:W-:Y:S01]  /*60600*/  ISETP.LT.AND P3, PT, R77, UR4, !P3 ;  /* 0x000000044d007c0c */ /* 0x000fe2000df61270 */
[----:B------:R-:W0:Y:S01]  /*60610*/  LDCU UR4, c[0x0][0x398] ;  /* 0x00007300ff0477ac */ /* 0x000e220008000800 */
[----:B------:R-:W-:Y:S01]  /*60620*/  PRMT R0, R56, 0x9910, RZ ;  /* 0x0000991038007816 */ /* 0x000fe200000000ff */
[----:B------:R-:W3:Y:S03]  /*60630*/  LDL.LU R12, [R1+0x1514] ;  /* 0x00151400010c7983 */ /* 0x000ee60000300800 */
[----:B------:R-:W-:Y:S01]  /*60640*/  SHF.R.S32.HI R0, RZ, 0x8, R0 ;  /* 0x00000008ff007819 */ /* 0x000fe20000011400 */
[----:B------:R-:W3:Y:S01]  /*60650*/  LDL.LU R10, [R1+0x3e0] ;  /* 0x0003e000010a7983 */ /* 0x000ee20000300800 */
[----:B------:R-:W-:Y:S01]  /*60660*/  ISETP.LT.AND P5, PT, R81, UR5, !P2 ;  /* 0x0000000551007c0c */ /* 0x000fe2000d7a1270 */
[----:B------:R-:W0:Y:S01]  /*60670*/  LDCU UR5, c[0x0][0x398] ;  /* 0x00007300ff0577ac */ /* 0x000e220008000800 */
[----:B----4-:R-:W-:Y:S01]  /*60680*/  ISETP.LT.AND P2, PT, R77, UR6, !P2 ;  /* 0x000000064d007c0c */ /* 0x010fe2000d741270 */
[----:B------:R-:W3:Y:S01]  /*60690*/  LDL.LU R11, [R1+0x3e4] ;  /* 0x0003e400010b7983 */ /* 0x000ee20000300800 */
[----:B------:R-:W-:Y:S01]  /*606a0*/  F2FP.SATFINITE.E5M2.F32.PACK_AB_MERGE_C R3, R6, R13, RZ ;  /* 0x0000000d0603723e */ /* 0x000fe200048060ff */
[----:B------:R-:W4:Y:S02]  /*606b0*/  LDCU UR6, c[0x0][0x398] ;  /* 0x00007300ff0677ac */ /* 0x000f240008000800 */
[----:B------:R-:W-:Y:S01]  /*606c0*/  @P3 STG.E.U8 desc[UR20][R16.64], R0 ;  /* 0x0000000010003986 */ /* 0x000fe2000c101114 */
[----:B-1----:R-:W-:Y:S01]  /*606d0*/  ISETP.LT.AND P3, PT, R81, UR7, !P0 ;  /* 0x0000000751007c0c */ /* 0x002fe2000c761270 */
[----:B------:R-:W1:Y:S01]  /*606e0*/  LDCU UR7, c[0x0][0x398] ;  /* 0x00007300ff0777ac */ /* 0x000e620008000800 */
[----:B------:R-:W-:-:S04]  /*606f0*/  PRMT R2, R3, 0x9910, RZ ;  /* 0x0000991003027816 */ /* 0x000fc800000000ff */
[----:B------:R-:W-:Y:S01]  /*60700*/  SHF.R.S32.HI R2, RZ, 0x8, R2 ;  /* 0x00000008ff027819 */ /* 0x000fe20000011402 */
[----:B-----5:R-:W-:Y:S01]  /*60710*/  @P5 STG.E.U8 desc[UR20][R14.64], R3 ;  /* 0x000000030e005986 */ /* 0x020fe2000c101114 */
[----:B------:R-:W-:Y:S01]  /*60720*/  ISETP.GE.AND P6, PT, R9, UR13, PT ;  /* 0x0000000d09007c0c */ /* 0x000fe2000bfc6270 */
[----:B------:R-:W5:Y:S01]  /*60730*/  LDCU UR13, c[0x0][0x398] ;  /* 0x00007300ff0d77ac */ /* 0x000f620008000800 */
[----:B------:R-:W-:Y:S02]  /*60740*/  ISETP.GE.AND P4, PT, R8, UR15, PT ;  /* 0x0000000f08007c0c */ /* 0x000fe4000bf86270 */
[----:B------:R-:W3:Y:S04]  /*60750*/  LDL.LU.64 R8, [R1+0x100] ;  /* 0x0001000001087983 */ /* 0x000ee80000300a00 */
[----:B------:R-:W3:Y:S01]  /*60760*/  LDL.LU R6, [R1+0x12fc] ;  /* 0x0012fc0001067983 */ /* 0x000ee20000300800 */
[----:B--2---:R-:W-:-:S05]  /*60770*/  F2FP.SATFINITE.E5M2.F32.PACK_AB_MERGE_C R58, R59, R58, RZ ;  /* 0x0000003a3b3a723e */ /* 0x004fca00048060ff */
[----:B------:R-:W-:Y:S04]  /*60780*/  @P2 STG.E.U8 desc[UR20][R4.64], R58 ;  /* 0x0000003a04002986 */ /* 0x000fe8000c101114 */
[----:B------:R2:W-:Y:S04]  /*60790*/  @P3 STG.E.U8 desc[UR20][R60.64], R2 ;  /* 0x000000023c003986 */ /* 0x0005e8000c101114 */
[----:B--2---:R-:W2:Y:S01]  /*607a0*/  LDL.LU.64 R60, [R1+0x1700] ;  /* 0x00170000013c7983 */ /* 0x004ea20000300a00 */
[----:B0-----:R-:W-:Y:S01]  /*607b0*/  ISETP.LT.AND P0, PT, R77, UR4, !P0 ;  /* 0x000000044d007c0c */ /* 0x001fe2000c701270 */
[----:B------:R-:W0:Y:S01]  /*607c0*/  LDCU UR4, c[0x0][0x398] ;  /* 0x00007300ff0477ac */ /* 0x000e220008000800 */
[----:B------:R-:W-:Y:S01]  /*607d0*/  ISETP.LT.AND P3, PT, R81, UR5, !P6 ;  /* 0x0000000551007c0c */ /* 0x000fe2000f761270 */
[----:B------:R-:W5:Y:S01]  /*607e0*/  LDL.LU R4, [R1+0x12f8] ;  /* 0x0012f80001047983 */ /* 0x000f620000300800 */
[----:B------:R-:W-:Y:S01]  /*607f0*/  PRMT R0, R58, 0x9910, RZ ;  /* 0x000099103a007816 */ /* 0x000fe200000000ff */
[----:B------:R-:W0:Y:S01]  /*60800*/  LDCU UR5, c[0x0][0x398] ;  /* 0x00007300ff0577ac */ /* 0x000e220008000800 */
[----:B----4-:R-:W-:-:S02]  /*60810*/  ISETP.LT.AND P6, PT, R77, UR6, !P6 ;  /* 0x000000064d007c0c */ /* 0x010fc4000f7c1270 */
[----:B------:R-:W-:Y:S01]  /*60820*/  ISETP.GE.AND P5, PT, R7, UR19, PT ;  /* 0x0000001307007c0c */ /* 0x000fe2000bfa6270 */
[----:B------:R-:W4:Y:S01]  /*60830*/  LDCU UR6, c[0x0][0x398] ;  /* 0x00007300ff0677ac */ /* 0x000f220008000800 */
[----:B------:R-:W-:Y:S01]  /*60840*/  SHF.R.S32.HI R0, RZ, 0x8, R0 ;  /* 0x00000008ff007819 */ /* 0x000fe20000011400 */
[----:B------:R-:W4:Y:S01]  /*60850*/  LDL.LU R7, [R1+0x3e8] ;  /* 0x0003e80001077983 */ /* 0x000f220000300800 */
[----:B---3--:R-:W-:-:S03]  /*60860*/  F2FP.SATFINITE.E5M2.F32.PACK_AB_MERGE_C R3, R11, R10, RZ ;  /* 0x0000000a0b03723e */ /* 0x008fc600048060ff */
[----:B------:R-:W4:Y:S04]  /*60870*/  LDL.LU R5, [R1+0x3ec] ;  /* 0x0003ec0001057983 */ /* 0x000f280000300800 */
[----:B------:R-:W-:Y:S04]  /*60880*/  @P0 STG.E.U8 desc[UR20][R8.64], R0 ;  /* 0x0000000008000986 */ /* 0x000fe8000c101114 */
[----:B------:R3:W-:Y:S04]  /*60890*/  @P3 STG.E.U8 desc[UR20][R62.64], R3 ;  /* 0x000000033e003986 */ /* 0x0007e8000c101114 */
[----:B---3--:R-:W3:Y:S01]  /*608a0*/  LDL.LU.64 R62, [R1+0x16f8] ;  /* 0x0016f800013e7983 */ /* 0x008ee20000300a00 */
[----:B--2---:R-:W-:-:S05]  /*608b0*/  F2FP.SATFINITE.E5M2.F32.PACK_AB_MERGE_C R60, R61, R60, RZ ;  /* 0x0000003c3d3c723e */ /* 0x004fca00048060ff */
[----:B------:R2:W-:Y:S04]  /*608c0*/  @P6 STG.E.U8 desc[UR20][R64.64], R60 ;  /* 0x0000003c40006986 */ /* 0x0005e8000c101114 */
[----:B--2---:R-:W2:Y:S04]  /*608d0*/  LDL.LU.64 R64, [R1+0x16f0] ;  /* 0x0016f00001407983 */ /* 0x004ea80000300a00 */
[----:B------:R-:W2:Y:S04]  /*608e0*/  LDL.LU R10, [R1+0x12f4] ;  /* 0x0012f400010a7983 */ /* 0x000ea80000300800 */
[----:B------:R-:W2:Y:S04]  /*608f0*/  LDL.LU R8, [R1+0x3f0] ;  /* 0x0003f00001087983 */ /* 0x000ea80000300800 */
[----:B------:R-:W2:Y:S01]  /*60900*/  LDL.LU R9, [R1+0x3f4] ;  /* 0x0003f40001097983 */ /* 0x000ea20000300800 */
[----:B-1----:R-:W-:Y:S01]  /*60910*/  ISETP.LT.AND P0, PT, R81, UR7, !P4 ;  /* 0x0000000751007c0c */ /* 0x002fe2000e701270 */
[----:B------:R-:W1:Y:S01]  /*60920*/  LDCU UR7, c[0x0][0x398] ;  /* 0x00007300ff0777ac */ /* 0x000e620008000800 */
[----:B------:R-:W-:-:S02]  /*60930*/  PRMT R0, R60, 0x9910, RZ ;  /* 0x000099103c007816 */ /* 0x000fc400000000ff */
[----:B0-----:R-:W-:Y:S01]  /*60940*/  ISETP.LT.AND P4, PT, R77, UR4, !P4 ;  /* 0x000000044d007c0c */ /* 0x001fe2000e781270 */
[----:B------:R-:W0:Y:S01]  /*60950*/  LDCU UR4, c[0x0][0x398] ;  /* 0x00007300ff0477ac */ /* 0x000e220008000800 */
[----:B------:R-:W-:Y:S01]  /*60960*/  PRMT R2, R3, 0x9910, RZ ;  /* 0x0000991003027816 */ /* 0x000fe200000000ff */
[----:B------:R-:W-:Y:S01]  /*60970*/  IMAD.MOV.U32 R3, RZ, RZ, R0 ;  /* 0x000000ffff037224 */ /* 0x000fe200078e0000 */
[----:B------:R-:W-:Y:S01]  /*60980*/  ISETP.LT.AND P6, PT, R81, UR5, !P5 ;  /* 0x0000000551007c0c */ /* 0x000fe2000efc1270 */
[----:B------:R-:W0:Y:S01]  /*60990*/  LDCU UR5, c[0x0][0x398] ;  /* 0x00007300ff0577ac */ /* 0x000e220008000800 */
[----:B------:R-:W-:Y:S02]  /*609a0*/  SHF.R.S32.HI R2, RZ, 0x8, R2 ;  /* 0x00000008ff027819 */ /* 0x000fe40000011402 */
[----:B------:R-:W-:Y:S02]  /*609b0*/  SHF.R.S32.HI R3, RZ, 0x8, R3 ;  /* 0x00000008ff037819 */ /* 0x000fe40000011403 */
[----:B------:R-:W-:Y:S01]  /*609c0*/  ISETP.GE.AND P2, PT, R12, UR11, PT ;  /* 0x0000000b0c007c0c */ /* 0x000fe2000bf46270 */
[----:B------:R0:W-:Y:S01]  /*609d0*/  @P0 STG.E.U8 desc[UR20][R66.64], R2 ;  /* 0x0000000242000986 */ /* 0x0001e2000c101114 */
[----:B----4-:R-:W-:Y:S01]  /*609e0*/  F2FP.SATFINITE.E5M2.F32.PACK_AB_MERGE_C R7, R5, R7, RZ ;  /* 0x000000070507723e */ /* 0x010fe200048060ff */
[----:B------:R-:W4:Y:S01]  /*609f0*/  LDCU UR11, c[0x0][0x398] ;  /* 0x00007300ff0b77ac */ /* 0x000f220008000800 */
[----:B------:R-:W-:Y:S01]  /*60a00*/  ISETP.GE.AND P3, PT, R6, UR17, PT ;  /* 0x0000001106007c0c */ /* 0x000fe2000bf66270 */
[----:B------:R0:W-:Y:S01]  /*60a10*/  @P4 STG.E.U8 desc[UR20][R92.64], R3 ;  /* 0x000000035c004986 */ /* 0x0001e2000c101114 */
[----:B------:R-:W-:Y:S01]  /*60a20*/  ISETP.LT.AND P5, PT, R77, UR6, !P5 ;  /* 0x000000064d007c0c */ /* 0x000fe2000efa1270 */
[----:B------:R-:W4:Y:S01]  /*60a30*/  LDCU UR6, c[0x0][0x398] ;  /* 0x00007300ff0677ac */ /* 0x000f220008000800 */
[----:B------:R-:W-:-:S02]  /*60a40*/  ISETP.LT.AND P4, PT, R81, UR9, !P2 ;  /* 0x0000000951007c0c */ /* 0x000fc4000d781270 */
[----:B-1----:R-:W-:Y:S01]  /*60a50*/  ISETP.LT.AND P2, PT, R77, UR7, !P2 ;  /* 0x000000074d007c0c */ /* 0x002fe2000d741270 */
[----:B------:R-:W1:Y:S01]  /*60a60*/  LDCU UR7, c[0x0][0x398] ;  /* 0x00007300ff0777ac */ /* 0x000e620008000800 */
[----:B---3--:R-:W-:Y:S01]  /*60a70*/  F2FP.SATFINITE.E5M2.F32.PACK_AB_MERGE_C R63, R63, R62, RZ ;  /* 0x0000003e3f3f723e */ /* 0x008fe200048060ff */
[----:B------:R3:W-:Y:S01]  /*60a80*/  @P6 STG.E.U8 desc[UR20][R90.64], R7 ;  /* 0x000000075a006986 */ /* 0x0007e2000c101114 */
[----:B------:R-:W-:Y:S02]  /*60a90*/  ISETP.LT.AND P6, PT, R81, UR10, !P3 ;  /* 0x0000000a51007c0c */ /* 0x000fe4000dfc1270 */
[----:B------:R-:W-:Y:S01]  /*60aa0*/  PRMT R0, R7, 0x9910, RZ ;  /* 0x0000991007007816 */ /* 0x000fe200000000ff */
[----:B0-----:R-:W2:Y:S01]  /*60ab0*/  LDL.LU.64 R66, [R1+0x16e8] ;  /* 0x0016e80001427983 */ /* 0x001ea20000300a00 */
[----:B------:R-:W-:Y:S02]  /*60ac0*/  PRMT R5, R63, 0x9910, RZ ;  /* 0x000099103f057816 */ /* 0x000fe400000000ff */
[----:B-----5:R-:W-:Y:S01]  /*60ad0*/  ISETP.GE.AND P0, PT, R4, UR25, PT ;  /* 0x0000001904007c0c */ /* 0x020fe2000bf06270 */
[----:B------:R-:W5:Y:S01]  /*60ae0*/  LDL.LU R6, [R1+0x3f8] ;  /* 0x0003f80001067983 */ /* 0x000f620000300800 */
[----:B------:R-:W-:-:S02]  /*60af0*/  SHF.R.S32.HI R3, RZ, 0x8, R0 ;  /* 0x00000008ff037819 */ /* 0x000fc40000011400 */
[----:B------:R-:W-:Y:S01]  /*60b00*/  SHF.R.S32.HI R5, RZ, 0x8, R5 ;  /* 0x00000008ff057819 */ /* 0x000fe20000011405 */
[----:B------:R-:W5:Y:S04]  /*60b10*/  LDL.LU R4, [R1+0x3fc] ;  /* 0x0003fc0001047983 */ /* 0x000f680000300800 */
[----:B------:R-:W-:Y:S04]  /*60b20*/  @P5 STG.E.U8 desc[UR20][R88.64], R63 ;  /* 0x0000003f58005986 */ /* 0x000fe8000c101114 */
[----:B------:R0:W-:Y:S01]  /*60b30*/  @P4 STG.E.U8 desc[UR20][R86.64], R3 ;  /* 0x0000000356004986 */ /* 0x0001e2000c101114 */
[----:B------:R-:W-:-:S03]  /*60b40*/  ISETP.LT.AND P4, PT, R81, UR5, !P0 ;  /* 0x0000000551007c0c */ /* 0x000fc6000c781270 */
[----:B------:R0:W-:Y:S01]  /*60b50*/  @P2 STG.E.U8 desc[UR20][R84.64], R5 ;  /* 0x0000000554002986 */ /* 0x0001e2000c101114 */
[----:B------:R-:W-:Y:S02]  /*60b60*/  ISETP.LT.AND P2, PT, R81, UR12, !P1 ;  /* 0x0000000c51007c0c */ /* 0x000fe4000cf41270 */
[C---:B------:R-:W-:Y:S02]  /*60b70*/  ISETP.LT.AND P3, PT, R77.reuse, UR4, !P3 ;  /* 0x000000044d007c0c */ /* 0x040fe4000df61270 */
[C---:B------:R-:W-:Y:S02]  /*60b80*/  ISETP.LT.AND P1, PT, R77.reuse, UR13, !P1 ;  /* 0x0000000d4d007c0c */ /* 0x040fe4000cf21270 */
[----:B----4-:R-:W-:Y:S02]  /*60b90*/  ISETP.LT.AND P0, PT, R77, UR6, !P0 ;  /* 0x000000064d007c0c */ /* 0x010fe4000c701270 */
[----:B--2---:R-:W-:Y:S02]  /*60ba0*/  ISETP.GE.AND P5, PT, R10, UR23, PT ;  /* 0x000000170a007c0c */ /* 0x004fe4000bfa6270 */
[----:B---3--:R-:W-:-:S05]  /*60bb0*/  F2FP.SATFINITE.E5M2.F32.PACK_AB_MERGE_C R7, R9, R8, RZ ;  /* 0x000000080907723e */ /* 0x008fca00048060ff */
[----:B------:R2:W-:Y:S01]  /*60bc0*/  @P6 STG.E.U8 desc[UR20][R82.64], R7 ;  /* 0x0000000752006986 */ /* 0x0005e2000c101114 */
[----:B------:R-:W-:Y:S02]  /*60bd0*/  ISETP.LT.AND P6, PT, R81, UR11, !P5 ;  /* 0x0000000b51007c0c */ /* 0x000fe4000efc1270 */
[----:B-1----:R-:W-:Y:S01]  /*60be0*/  ISETP.LT.AND P5, PT, R77, UR7, !P5 ;  /* 0x000000074d007c0c */ /* 0x002fe2000efa1270 */
[----:B------:R-:W3:Y:S04]  /*60bf0*/  LDL.LU R81, [R1+0x16e0] ;  /* 0x0016e00001517983 */ /* 0x000ee80000300800 */
[----:B------:R-:W4:Y:S01]  /*60c00*/  LDL.LU R77, [R1+0x16dc] ;  /* 0x0016dc00014d7983 */ /* 0x000f220000300800 */
[----:B------:R-:W-:Y:S02]  /*60c10*/  PRMT R0, R7, 0x9910, RZ ;  /* 0x0000991007007816 */ /* 0x000fe400000000ff */
[----:B------:R-:W-:-:S03]  /*60c20*/  F2FP.SATFINITE.E5M2.F32.PACK_AB_MERGE_C R65, R65, R64, RZ ;  /* 0x000000404141723e */ /* 0x000fc600048060ff */
[----:B0-----:R-:W-:Y:S01]  /*60c30*/  IMAD.MOV.U32 R3, RZ, RZ, R0 ;  /* 0x000000ffff037224 */ /* 0x001fe200078e0000 */
[----:B------:R-:W-:-:S04]  /*60c40*/  PRMT R5, R65, 0x9910, RZ ;  /* 0x0000991041057816 */ /* 0x000fc800000000ff */
[----:B------:R-:W-:Y:S02]  /*60c50*/  SHF.R.S32.HI R3, RZ, 0x8, R3 ;  /* 0x00000008ff037819 */ /* 0x000fe40000011403 */
[----:B------:R-:W-:Y:S02]  /*60c60*/  SHF.R.S32.HI R5, RZ, 0x8, R5 ;  /* 0x00000008ff057819 */ /* 0x000fe40000011405 */
[----:B------:R-:W-:Y:S02]  /*60c70*/  F2FP.SATFINITE.E5M2.F32.PACK_AB_MERGE_C R67, R67, R66, RZ ;  /* 0x000000424343723e */ /* 0x000fe400048060ff */
[----:B-----5:R-:W-:Y:S02]  /*60c80*/  F2FP.SATFINITE.E5M2.F32.PACK_AB_MERGE_C R11, R4, R6, RZ ;  /* 0x00000006040b723e */ /* 0x020fe400048060ff */
[----:B------:R-:W-:Y:S02]  /*60c90*/  PRMT R9, R67, 0x9910, RZ ;  /* 0x0000991043097816 */ /* 0x000fe400000000ff */
[----:B--2---:R-:W-:-:S02]  /*60ca0*/  PRMT R7, R11, 0x9910, RZ ;  /* 0x000099100b077816 */ /* 0x004fc400000000ff */
[----:B------:R-:W-:Y:S02]  /*60cb0*/  SHF.R.S32.HI R9, RZ, 0x8, R9 ;  /* 0x00000008ff097819 */ /* 0x000fe40000011409 */
[----:B------:R-:W-:Y:S01]  /*60cc0*/  SHF.R.S32.HI R7, RZ, 0x8, R7 ;  /* 0x00000008ff077819 */ /* 0x000fe20000011407 */
[----:B---3--:R0:W-:Y:S04]  /*60cd0*/  @P3 STG.E.U8 desc[UR20][R80.64], R65 ;  /* 0x0000004150003986 */ /* 0x0081e8000c101114 */
[----:B------:R0:W-:Y:S04]  /*60ce0*/  @P4 STG.E.U8 desc[UR20][R78.64], R3 ;  /* 0x000000034e004986 */ /* 0x0001e8000c101114 */
[----:B----4-:R0:W-:Y:S04]  /*60cf0*/  @P0 STG.E.U8 desc[UR20][R76.64], R5 ;  /* 0x000000054c000986 */ /* 0x0101e8000c101114 */
[----:B------:R0:W-:Y:S04]  /*60d00*/  @P6 STG.E.U8 desc[UR20][R74.64], R11 ;  /* 0x0000000b4a006986 */ /* 0x0001e8000c101114 */
[----:B------:R0:W-:Y:S04]  /*60d10*/  @P5 STG.E.U8 desc[UR20][R72.64], R67 ;  /* 0x0000004348005986 */ /* 0x0001e8000c101114 */
[----:B------:R0:W-:Y:S04]  /*60d20*/  @P2 STG.E.U8 desc[UR20][R70.64], R7 ;  /* 0x0000000746002986 */ /* 0x0001e8000c101114 */
[----:B------:R0:W-:Y:S01]  /*60d30*/  @P1 STG.E.U8 desc[UR20][R68.64], R9 ;  /* 0x0000000944001986 */ /* 0x0001e2000c101114 */
[----:B------:R-:W-:Y:S06]  /*60d40*/  BAR.SYNC.DEFER_BLOCKING 0x0 ;  /* 0x0000000000007b1d */ /* 0x000fec0000010000 */
[----:B------:R-:W-:Y:S05]  /*60d50*/  BRA.U UP0, `(.L_x_13) ;  /* 0x0000000100a07547 */ /* 0x000fea000b800000 */
[----:B------:R-:W1:Y:S01]  /*60d60*/  S2UR UR5, SR_CgaCtaId ;  /* 0x00000000000579c3 */ /* 0x000e620000008800 */
[----:B------:R-:W-:Y:S01]  /*60d70*/  NOP ;  /* 0x0000000000007918 */ /* 0x000fe20000000000 */
[----:B------:R-:W-:Y:S01]  /*60d80*/  UMOV UR4, 0x50 ;  /* 0x0000005000047882 */ /* 0x000fe20000000000 */
[----:B------:R-:W-:Y:S02]  /*60d90*/  IMAD.U32 R0, RZ, RZ, UR8 ;  /* 0x00000008ff007e24 */ /* 0x000fe4000f8e00ff */
[----:B0-----:R-:W-:Y:S02]  /*60da0*/  IMAD.MOV.U32 R3, RZ, RZ, 0xffff ;  /* 0x0000ffffff037424 */ /* 0x001fe400078e00ff */
[----:B------:R-:W-:Y:S01]  /*60db0*/  IMAD.MOV.U32 R7, RZ, RZ, 0x1 ;  /* 0x00000001ff077424 */ /* 0x000fe200078e00ff */
[----:B------:R-:W-:-:S04]  /*60dc0*/  LOP3.LUT R0, R0, 0xffff, RZ, 0xc0, !PT ;  /* 0x0000ffff00007812 */ /* 0x000fc800078ec0ff */
[----:B------:R-:W-:-:S05]  /*60dd0*/  SHF.R.U32.HI R0, RZ, 0x5, R0 ;  /* 0x00000005ff007819 */ /* 0x000fca0000011600 */
[----:B------:R-:W-:Y:S01]  /*60de0*/  VIADD R2, R0, 0x10 ;  /* 0x0000001000027836 */ /* 0x000fe20000000000 */
[----:B------:R-:W-:Y:S01]  /*60df0*/  SHF.L.U32 R0, R3, R0, RZ ;  /* 0x0000000003007219 */ /* 0x000fe200000006ff */
[----:B-1----:R-:W-:-:S03]  /*60e00*/  ULEA UR6, UR5, UR4, 0x18 ;  /* 0x0000000405067291 */ /* 0x002fc6000f8ec0ff */
[----:B------:R-:W-:-:S04]  /*60e10*/  SHF.L.U32 R3, R7, R2, RZ ;  /* 0x0000000207037219 */ /* 0x000fc800000006ff */
[----:B------:R-:W-:Y:S02]  /*60e20*/  LOP3.LUT R0, R3, R0, RZ, 0xfc, !PT ;  /* 0x0000000003007212 */ /* 0x000fe400078efcff */
[----:B------:R-:W0:Y:S02]  /*60e30*/  LDS R5, [UR6] ;  /* 0x00000006ff057984 */ /* 0x000e240008000800 */
[C---:B------:R-:W-:Y:S02]  /*60e40*/  LOP3.LUT R2, R0.reuse, 0xffff, RZ, 0xc0, !PT ;  /* 0x0000ffff00027812 */ /* 0x040fe400078ec0ff */
[----:B0-----:R-:W-:-:S04]  /*60e50*/  LOP3.LUT R3, R0, 0xffff, R5, 0x80, !PT ;  /* 0x0000ffff00037812 */ /* 0x001fc800078e8005 */
[----:B------:R-:W-:-:S13]  /*60e60*/  ISETP.NE.AND P0, PT, R3, R2, PT ;  /* 0x000000020300720c */ /* 0x000fda0003f05270 */
[----:B------:R-:W-:Y:S05]  /*60e70*/  @P0 BRA `(.L_x_14) ;  /* 0x0000000000500947 */ /* 0x000fea0003800000 */
[----:B------:R-:W-:Y:S02]  /*60e80*/  SHF.R.U32.HI R5, RZ, 0x10, R5 ;  /* 0x00000010ff057819 */ /* 0x000fe40000011605 */
[----:B------:R-:W-:-:S04]  /*60e90*/  SHF.R.U32.HI R2, RZ, 0x10, R0 ;  /* 0x00000010ff027819 */ /* 0x000fc80000011600 */
[----:B------:R-:W-:-:S04]  /*60ea0*/  LOP3.LUT R5, R5, R2, RZ, 0xc0, !PT ;  /* 0x0000000205057212 */ /* 0x000fc800078ec0ff */
[----:B------:R-:W-:-:S13]  /*60eb0*/  ISETP.NE.AND P0, PT, R5, R2, PT ;  /* 0x000000020500720c */ /* 0x000fda0003f05270 */
[----:B------:R-:W-:Y:S05]  /*60ec0*/  @P0 BRA `(.L_x_15) ;  /* 0x0000000000300947 */ /* 0x000fea0003800000 */
[----:B------:R-:W-:Y:S01]  /*60ed0*/  R2UR UR4, R0 ;  /* 0x00000000000472ca */ /* 0x000fe200000e0000 */
[----:B------:R-:W-:Y:S01]  /*60ee0*/  VOTEU.ANY UR5, UPT, PT ;  /* 0x0000000000057886 */ /* 0x000fe200038e0100 */
[----:B------:R-:W0:Y:S01]  /*60ef0*/  S2R R0, SR_LANEID ;  /* 0x0000000000007919 */ /* 0x000e220000000000 */
[----:B------:R-:W-:-:S10]  /*60f00*/  UFLO.U32 UR5, UR5 ;  /* 0x00000005000572bd */ /* 0x000fd400080e0000 */
[----:B------:R-:W-:-:S06]  /*60f10*/  ULOP3.LUT UR4, URZ, UR4, URZ, 0x33, !UPT ;  /* 0x00000004ff047292 */ /* 0x000fcc000f8e33ff */
[----:B------:R-:W-:-:S04]  /*60f20*/  IMAD.U32 R2, RZ, RZ, UR4 ;  /* 0x00000004ff027e24 */ /* 0x000fc8000f8e00ff */
[----:B------:R-:W1:Y:S02]  /*60f30*/  REDUX UR7, R2 ;  /* 0x00000000020773c4 */ /* 0x000e640000000000 */
[----:B------:R2:W-:Y:S01]  /*60f40*/  UTCATOMSWS.AND URZ, UR4 ;  /* 0x0000000400ff79e3 */ /* 0x0005e20008000000 */
[----:B0-----:R-:W-:Y:S01]  /*60f50*/  ISETP.EQ.U32.AND P0, PT, R0, UR5, PT ;  /* 0x0000000500007c0c */ /* 0x001fe2000bf02070 */
[----:B-1----:R-:W-:-:S12]  /*60f60*/  IMAD.U32 R0, RZ, RZ, UR7 ;  /* 0x00000007ff007e24 */ /* 0x002fd8000f8e00ff */
[----:B------:R2:W-:Y:S01]  /*60f70*/  @P0 ATOMS.AND RZ, [UR6], R0 ;  /* 0x00000000ffff098c */ /* 0x0005e2000a800006 */
[----:B------:R-:W-:Y:S05]  /*60f80*/  BRA `(.L_x_13) ;  /* 0x0000000000147947 */ /* 0x000fea0003800000 */
.L_x_15:
[----:B------:R-:W-:-:S07]  /*60f90*/  MOV R2, 0x60fb0 ;  /* 0x00060fb000027802 */ /* 0x000fce0000000f00 */
[----:B------:R-:W-:Y:S05]  /*60fa0*/  CALL.REL.NOINC `($__internal_0_$__cuda_sm10x_tcgen05_guardrail_trap_col_being_dealloced_not_returned_by_alloc) ;  /* 0x00000000002c7944 */ /* 0x000fea0003c00000 */
[----:B------:R-:W-:Y:S05]  /*60fb0*/  BRA `(.L_x_13) ;  /* 0x0000000000087947 */ /* 0x000fea0003800000 */
.L_x_14:
[----:B------:R-:W-:-:S07]  /*60fc0*/  MOV R2, 0x60fe0 ;  /* 0x00060fe000027802 */ /* 0x000fce0000000f00 */
[----:B------:R-:W-:Y:S05]  /*60fd0*/  CALL.REL.NOINC `($__internal_2_$__cuda_sm10x_tcgen05_guardrail_trap_unallocated_columns_being_dealloced) ;  /* 0x0000000000387944 */ /* 0x000fea0003c00000 */
.L_x_13:
[----:B------:R-:W-:Y:S01]  /*60fe0*/  NOP ;  /* 0x0000000000007918 */ /* 0x000fe20000000000 */
[----:B--2---:R-:W-:Y:S05]  /*60ff0*/  EXIT ;  /* 0x000000000000794d */ /* 0x004fea0003800000 */
.L_x_8:
[----:B------:R-:W0:Y:S02]  /*61000*/  SYNCS.PHASECHK.TRANS64.TRYWAIT P1, [UR11], R8 ;  /* 0x00000008ff0075a7 */ /* 0x000e24000802110b */
[----:B0-----:R-:W-:Y:S05]  /*61010*/  @!P1 BRA `(.L_x_8) ;  /* 0xfffffffc00f89947 */ /* 0x001fea000383ffff */
[----:B------:R-:W-:Y:S05]  /*61020*/  BRA `(.L_x_16) ;  /* 0xfffffd68007c7947 */ /* 0x000fea000383ffff */
.L_x_12:
[----:B------:R-:W0:Y:S02]  /*61030*/  SYNCS.PHASECHK.TRANS64.TRYWAIT P5, [UR11], R4 ;  /* 0x00000004ff0075a7 */ /* 0x000e2400080a110b */
[----:B0-----:R-:W-:Y:S05]  /*61040*/  @!P5 BRA `(.L_x_12) ;  /* 0xfffffffc00f8d947 */ /* 0x001fea000383ffff */
[----:B------:R-:W-:Y:S05]  /*61050*/  BRA `(.L_x_11) ;  /* 0xfffffe8c00e87947 */ /* 0x000fea000383ffff */
        .weak           $__internal_0_$__cuda_sm10x_tcgen05_guardrail_trap_col_being_dealloced_not_returned_by_alloc
        .type           $__internal_0_$__cuda_sm10x_tcgen05_guardrail_trap_col_being_dealloced_not_returned_by_alloc,@function
        .size           $__internal_0_$__cuda_sm10x_tcgen05_guardrail_trap_col_being_dealloced_not_returned_by_alloc,($__internal_1_$__cuda_sm10x_tcgen05_guardrail_trap_phase_invalid_during_alloc - $__internal_0_$__cuda_sm10x_tcgen05_guardrail_trap_col_being_dealloced_not_returned_by_alloc)
$__internal_0_$__cuda_sm10x_tcgen05_guardrail_trap_col_being_dealloced_not_returned_by_alloc:
[----:B------:R-:W-:Y:S05]  /*61060*/  BPT.TRAP 0x1 ;  /* 0x000000040000795c */ /* 0x000fea0000300000 */
[----:B------:R-:W-:-:S04]  /*61070*/  IMAD.MOV.U32 R3, RZ, RZ, 0x0 ;  /* 0x00000000ff037424 */ /* 0x000fc800078e00ff */
[----:B------:R-:W-:Y:S05]  /*61080*/  RET.REL.NODEC R2 `(matmul_kernel) ;  /* 0xfffff9ec02dc7950 */ /* 0x000fea0003c3ffff */
        .weak           $__internal_1_$__cuda_sm10x_tcgen05_guardrail_trap_phase_invalid_during_alloc
        .type           $__internal_1_$__cuda_sm10x_tcgen05_guardrail_trap_phase_invalid_during_alloc,@function
        .size           $__internal_1_$__cuda_sm10x_tcgen05_guardrail_trap_phase_invalid_during_alloc,($__internal_2_$__cuda_sm10x_tcgen05_guardrail_trap_unallocated_columns_being_dealloced - $__internal_1_$__cuda_sm10x_tcgen05_guardrail_trap_phase_invalid_during_alloc)
$__internal_1_$__cuda_sm10x_tcgen05_guardrail_trap_phase_invalid_during_alloc:
[----:B------:R-:W-:Y:S05]  /*61090*/  BPT.TRAP 0x1 ;  /* 0x000000040000795c */ /* 0x000fea0000300000 */
[----:B------:R-:W-:-:S04]  /*610a0*/  IMAD.MOV.U32 R3, RZ, RZ, 0x0 ;  /* 0x00000000ff037424 */ /* 0x000fc800078e00ff */
[----:B------:R-:W-:Y:S05]  /*610b0*/  RET.REL.NODEC R2 `(matmul_kernel) ;  /* 0xfffff9ec02d07950 */ /* 0x000fea0003c3ffff */
        .weak           $__internal_2_$__cuda_sm10x_tcgen05_guardrail_trap_unallocated_columns_being_dealloced
        .type           $__internal_2_$__cuda_sm10x_tcgen05_guardrail_trap_unallocated_columns_being_dealloced,@function
        .size           $__internal_2_$__cuda_sm10x_tcgen05_guardrail_trap_unallocated_columns_being_dealloced,(.L_x_20 - $__internal_2_$__cuda_sm10x_tcgen05_guardrail_trap_unallocated_columns_being_dealloced)
$__internal_2_$__cuda_sm10x_tcgen05_guardrail_trap_unallocated_columns_being_dealloced:
[----:B------:R-:W-:Y:S05]  /*610c0*/  BPT.TRAP 0x1 ;  /* 0x000000040000795c */ /* 0x000fea0000300000 */
[----:B------:R-:W-:-:S04]  /*610d0*/  IMAD.MOV.U32 R3, RZ, RZ, 0x0 ;  /* 0x00000000ff037424 */ /* 0x000fc800078e00ff */
[----:B------:R-:W-:Y:S05]  /*610e0*/  RET.REL.NODEC R2 `(matmul_kernel) ;  /* 0xfffff9ec02c47950 */ /* 0x000fea0003c3ffff */
.L_x_17:
[----:B------:R-:W-:-:S00]  /*610f0*/  BRA `(.L_x_17) ;  /* 0xfffffffc00fc7947 */ /* 0x000fc0000383ffff */
[----:B------:R-:W-:-:S00]  /*61100*/  NOP ;  /* 0x0000000000007918 */ /* 0x000fc00000000000 */
[----:B------:R-:W-:-:S00]  /*61110*/  NOP ;  /* 0x0000000000007918 */ /* 0x000fc00000000000 */
[----:B------:R-:W-:-:S00]  /*61120*/  NOP ;  /* 0x0000000000007918 */ /* 0x000fc00000000000 */
[----:B------:R-:W-:-:S00]  /*61130*/  NOP ;  /* 0x0000000000007918 */ /* 0x000fc00000000000 */
[----:B------:R-:W-:-:S00]  /*61140*/  NOP ;  /* 0x0000000000007918 */ /* 0x000fc00000000000 */
[----:B------:R-:W-:-:S00]  /*61150*/  NOP ;  /* 0x0000000000007918 */ /* 0x000fc00000000000 */
[----:B------:R-:W-:-:S00]  /*61160*/  NOP ;  /* 0x0000000000007918 */ /* 0x000fc00000000000 */
[----:B------:R-:W-:-:S00]  /*61170*/  NOP ;  /* 0x0000000000007918 */ /* 0x000fc00000000000 */
.L_x_20:


//--------------------- .nv.shared.matmul_kernel  --------------------------
	.section	.nv.shared.matmul_kernel,"aw",@nobits
	.sectionflags	@""
	.align	16
	.zero		1024


//--------------------- .nv.shared.reserved.0     --------------------------
	.section	.nv.shared.reserved.0,"aw",@nobits
	.align	8
	.weak		__nv_reservedSMEM_offset_0_alias
	.size		__nv_reservedSMEM_offset_0_alias, 0, 64
	.other		__nv_reservedSMEM_offset_0_alias,@"STO_CUDA_RESERVED_SHARED STV_DEFAULT"
__nv_reservedSMEM_offset_0_alias:
	.zero		0
.nv.shared.reserved.0:
	.zero		64
	.weak		__nv_reservedSMEM_allocation_phase
	.type		__nv_reservedSMEM_allocation_phase,@object
	.size		__nv_reservedSMEM_allocation_phase,(.L_0 - __nv_reservedSMEM_allocation_phase)
__nv_reservedSMEM_allocation_phase:
	.zero		1
.L_0:
	.zero		7
	.weak		__nv_reservedSMEM_devtool_atexit_pc
	.type		__nv_reservedSMEM_devtool_atexit_pc,@object
	.size		__nv_reservedSMEM_devtool_atexit_pc,(__nv_reservedSMEM_allocation_mask - __nv_reservedSMEM_devtool_atexit_pc)
__nv_reservedSMEM_devtool_atexit_pc:
	.zero		8
	.weak		__nv_reservedSMEM_allocation_mask
	.type		__nv_reservedSMEM_allocation_mask,@object
	.size		__nv_reservedSMEM_allocation_mask,(.L_2 - __nv_reservedSMEM_allocation_mask)
__nv_reservedSMEM_allocation_mask:
	.zero		4
.L_2:


//--------------------- .nv.constant0.matmul_kernel --------------------------
	.section	.nv.constant0.matmul_kernel,"a",@progbits
	.sectionflags	@""
	.align	4
.nv.constant0.matmul_kernel:
	.zero		976


//--------------------- SYMBOLS --------------------------

	.type		.nv.reservedSmem.offset0,@object
	.size		.nv.reservedSmem.offset0,0x4
	.type		.nv.reservedSmem.cap,@object
	.size		.nv.reservedSmem.cap,0x4
